//
// Generated by NVIDIA NVVM Compiler
//
// Compiler Build ID: CL-36424714
// Cuda compilation tools, release 13.0, V13.0.88
// Based on NVVM 20.0.0
//

.version 9.0
.target sm_100
.address_size 64

	// .globl	_Z20MatrixMultiplyKernelPfPKiS1_S_S1_S1_S_S1_S1_
// _ZZ20MatrixMultiplyKernelPfPKiS1_S_S1_S1_S_S1_S1_E8a_shared has been demoted
// _ZZ20MatrixMultiplyKernelPfPKiS1_S_S1_S1_S_S1_S1_E8b_shared has been demoted

.visible .entry _Z20MatrixMultiplyKernelPfPKiS1_S_S1_S1_S_S1_S1_(
	.param .u64 .ptr .align 1 _Z20MatrixMultiplyKernelPfPKiS1_S_S1_S1_S_S1_S1__param_0,
	.param .u64 .ptr .align 1 _Z20MatrixMultiplyKernelPfPKiS1_S_S1_S1_S_S1_S1__param_1,
	.param .u64 .ptr .align 1 _Z20MatrixMultiplyKernelPfPKiS1_S_S1_S1_S_S1_S1__param_2,
	.param .u64 .ptr .align 1 _Z20MatrixMultiplyKernelPfPKiS1_S_S1_S1_S_S1_S1__param_3,
	.param .u64 .ptr .align 1 _Z20MatrixMultiplyKernelPfPKiS1_S_S1_S1_S_S1_S1__param_4,
	.param .u64 .ptr .align 1 _Z20MatrixMultiplyKernelPfPKiS1_S_S1_S1_S_S1_S1__param_5,
	.param .u64 .ptr .align 1 _Z20MatrixMultiplyKernelPfPKiS1_S_S1_S1_S_S1_S1__param_6,
	.param .u64 .ptr .align 1 _Z20MatrixMultiplyKernelPfPKiS1_S_S1_S1_S_S1_S1__param_7,
	.param .u64 .ptr .align 1 _Z20MatrixMultiplyKernelPfPKiS1_S_S1_S1_S_S1_S1__param_8
)
{
	.reg .pred 	%p<76>;
	.reg .b32 	%r<132>;
	.reg .b32 	%f<177>;
	.reg .b64 	%rd<27>;
	// demoted variable
	.shared .align 4 .b8 _ZZ20MatrixMultiplyKernelPfPKiS1_S_S1_S1_S_S1_S1_E8a_shared[4096];
	// demoted variable
	.shared .align 4 .b8 _ZZ20MatrixMultiplyKernelPfPKiS1_S_S1_S1_S_S1_S1_E8b_shared[4096];
	ld.param.u64 	%rd12, [_Z20MatrixMultiplyKernelPfPKiS1_S_S1_S1_S_S1_S1__param_1];
	ld.param.u64 	%rd10, [_Z20MatrixMultiplyKernelPfPKiS1_S_S1_S1_S_S1_S1__param_3];
	ld.param.u64 	%rd13, [_Z20MatrixMultiplyKernelPfPKiS1_S_S1_S1_S_S1_S1__param_4];
	ld.param.u64 	%rd14, [_Z20MatrixMultiplyKernelPfPKiS1_S_S1_S1_S_S1_S1__param_5];
	ld.param.u64 	%rd11, [_Z20MatrixMultiplyKernelPfPKiS1_S_S1_S1_S_S1_S1__param_6];
	ld.param.u64 	%rd15, [_Z20MatrixMultiplyKernelPfPKiS1_S_S1_S1_S_S1_S1__param_7];
	ld.param.u64 	%rd16, [_Z20MatrixMultiplyKernelPfPKiS1_S_S1_S1_S_S1_S1__param_8];
	cvta.to.global.u64 	%rd1, %rd12;
	cvta.to.global.u64 	%rd2, %rd16;
	cvta.to.global.u64 	%rd3, %rd15;
	cvta.to.global.u64 	%rd4, %rd14;
	cvta.to.global.u64 	%rd5, %rd13;
	mov.u32 	%r1, %tid.x;
	mov.u32 	%r2, %tid.y;
	mov.u32 	%r3, %ctaid.z;
	ld.global.u32 	%r56, [%rd5];
	setp.lt.s32 	%p1, %r56, 2;
	mov.b32 	%r127, 0;
	@%p1 bra 	$L__BB0_2;
	ld.global.u32 	%r127, [%rd4];
$L__BB0_2:
	ld.global.u32 	%r58, [%rd3];
	setp.lt.s32 	%p2, %r58, 2;
	mov.b32 	%r128, 0;
	@%p2 bra 	$L__BB0_4;
	ld.global.u32 	%r128, [%rd2];
$L__BB0_4:
	mov.u32 	%r59, %ntid.x;
	mov.u32 	%r60, %ctaid.x;
	mad.lo.s32 	%r8, %r60, %r59, %r1;
	mov.u32 	%r61, %ntid.y;
	mov.u32 	%r62, %ctaid.y;
	mad.lo.s32 	%r9, %r62, %r61, %r2;
	ld.global.u32 	%r129, [%rd5+8];
	setp.lt.s32 	%p3, %r129, 1;
	mov.f32 	%f145, 0f00000000;
	@%p3 bra 	$L__BB0_108;
	shl.b32 	%r64, %r1, 7;
	mov.u32 	%r65, _ZZ20MatrixMultiplyKernelPfPKiS1_S_S1_S1_S_S1_S1_E8a_shared;
	add.s32 	%r11, %r65, %r64;
	mul.lo.s32 	%r12, %r127, %r3;
	mul.lo.s32 	%r13, %r128, %r3;
	shl.b32 	%r66, %r2, 2;
	mov.u32 	%r67, _ZZ20MatrixMultiplyKernelPfPKiS1_S_S1_S1_S_S1_S1_E8b_shared;
	add.s32 	%r14, %r67, %r66;
	cvta.to.global.u64 	%rd6, %rd10;
	cvta.to.global.u64 	%rd7, %rd11;
	mov.f32 	%f145, 0f00000000;
	mov.b32 	%r130, 0;
	mov.u32 	%r131, %r130;
$L__BB0_6:
	add.s32 	%r18, %r130, %r2;
	ld.global.u32 	%r69, [%rd5+4];
	setp.ge.s32 	%p4, %r8, %r69;
	setp.ge.s32 	%p5, %r18, %r129;
	mov.f32 	%f142, 0f00000000;
	or.pred  	%p6, %p4, %p5;
	@%p6 bra 	$L__BB0_8;
	ld.global.u32 	%r70, [%rd4+4];
	mad.lo.s32 	%r71, %r70, %r8, %r12;
	ld.global.u32 	%r72, [%rd4+8];
	mad.lo.s32 	%r73, %r72, %r18, %r71;
	mul.wide.s32 	%rd17, %r73, 4;
	add.s64 	%rd18, %rd6, %rd17;
	ld.global.f32 	%f142, [%rd18];
$L__BB0_8:
	add.s32 	%r75, %r11, %r66;
	st.shared.f32 	[%r75], %f142;
	add.s32 	%r19, %r130, %r1;
	ld.global.u32 	%r76, [%rd3+4];
	setp.ge.s32 	%p7, %r19, %r76;
	mov.f32 	%f143, 0f00000000;
	@%p7 bra 	$L__BB0_11;
	ld.global.u32 	%r77, [%rd3+8];
	setp.ge.s32 	%p8, %r9, %r77;
	@%p8 bra 	$L__BB0_11;
	ld.global.u32 	%r78, [%rd2+4];
	mad.lo.s32 	%r79, %r78, %r19, %r13;
	ld.global.u32 	%r80, [%rd2+8];
	mad.lo.s32 	%r81, %r80, %r9, %r79;
	mul.wide.s32 	%rd19, %r81, 4;
	add.s64 	%rd20, %rd7, %rd19;
	ld.global.f32 	%f143, [%rd20];
$L__BB0_11:
	mov.u32 	%r83, _ZZ20MatrixMultiplyKernelPfPKiS1_S_S1_S1_S_S1_S1_E8b_shared;
	add.s32 	%r84, %r83, %r64;
	add.s32 	%r86, %r84, %r66;
	st.shared.f32 	[%r86], %f143;
	bar.sync 	0;
	ld.global.u32 	%r20, [%rd5+8];
	setp.ge.s32 	%p9, %r130, %r20;
	@%p9 bra 	$L__BB0_14;
	ld.global.u32 	%r87, [%rd3+4];
	setp.ge.s32 	%p10, %r130, %r87;
	@%p10 bra 	$L__BB0_14;
	ld.shared.f32 	%f76, [%r11];
	ld.shared.f32 	%f77, [%r14];
	fma.rn.f32 	%f145, %f76, %f77, %f145;
$L__BB0_14:
	add.s32 	%r21, %r130, 1;
	setp.ge.s32 	%p11, %r21, %r20;
	@%p11 bra 	$L__BB0_17;
	ld.global.u32 	%r88, [%rd3+4];
	setp.ge.s32 	%p12, %r21, %r88;
	@%p12 bra 	$L__BB0_17;
	ld.shared.f32 	%f78, [%r11+4];
	ld.shared.f32 	%f79, [%r14+128];
	fma.rn.f32 	%f145, %f78, %f79, %f145;
$L__BB0_17:
	add.s32 	%r22, %r130, 2;
	setp.ge.s32 	%p13, %r22, %r20;
	@%p13 bra 	$L__BB0_20;
	ld.global.u32 	%r89, [%rd3+4];
	setp.ge.s32 	%p14, %r22, %r89;
	@%p14 bra 	$L__BB0_20;
	ld.shared.f32 	%f80, [%r11+8];
	ld.shared.f32 	%f81, [%r14+256];
	fma.rn.f32 	%f145, %f80, %f81, %f145;
$L__BB0_20:
	add.s32 	%r23, %r130, 3;
	setp.ge.s32 	%p15, %r23, %r20;
	@%p15 bra 	$L__BB0_23;
	ld.global.u32 	%r90, [%rd3+4];
	setp.ge.s32 	%p16, %r23, %r90;
	@%p16 bra 	$L__BB0_23;
	ld.shared.f32 	%f82, [%r11+12];
	ld.shared.f32 	%f83, [%r14+384];
	fma.rn.f32 	%f145, %f82, %f83, %f145;
$L__BB0_23:
	add.s32 	%r24, %r130, 4;
	setp.ge.s32 	%p17, %r24, %r20;
	@%p17 bra 	$L__BB0_26;
	ld.global.u32 	%r91, [%rd3+4];
	setp.ge.s32 	%p18, %r24, %r91;
	@%p18 bra 	$L__BB0_26;
	ld.shared.f32 	%f84, [%r11+16];
	ld.shared.f32 	%f85, [%r14+512];
	fma.rn.f32 	%f145, %f84, %f85, %f145;
$L__BB0_26:
	add.s32 	%r25, %r130, 5;
	setp.ge.s32 	%p19, %r25, %r20;
	@%p19 bra 	$L__BB0_29;
	ld.global.u32 	%r92, [%rd3+4];
	setp.ge.s32 	%p20, %r25, %r92;
	@%p20 bra 	$L__BB0_29;
	ld.shared.f32 	%f86, [%r11+20];
	ld.shared.f32 	%f87, [%r14+640];
	fma.rn.f32 	%f145, %f86, %f87, %f145;
$L__BB0_29:
	add.s32 	%r26, %r130, 6;
	setp.ge.s32 	%p21, %r26, %r20;
	@%p21 bra 	$L__BB0_32;
	ld.global.u32 	%r93, [%rd3+4];
	setp.ge.s32 	%p22, %r26, %r93;
	@%p22 bra 	$L__BB0_32;
	ld.shared.f32 	%f88, [%r11+24];
	ld.shared.f32 	%f89, [%r14+768];
	fma.rn.f32 	%f145, %f88, %f89, %f145;
$L__BB0_32:
	add.s32 	%r27, %r130, 7;
	setp.ge.s32 	%p23, %r27, %r20;
	@%p23 bra 	$L__BB0_35;
	ld.global.u32 	%r94, [%rd3+4];
	setp.ge.s32 	%p24, %r27, %r94;
	@%p24 bra 	$L__BB0_35;
	ld.shared.f32 	%f90, [%r11+28];
	ld.shared.f32 	%f91, [%r14+896];
	fma.rn.f32 	%f145, %f90, %f91, %f145;
$L__BB0_35:
	add.s32 	%r28, %r130, 8;
	setp.ge.s32 	%p25, %r28, %r20;
	@%p25 bra 	$L__BB0_38;
	ld.global.u32 	%r95, [%rd3+4];
	setp.ge.s32 	%p26, %r28, %r95;
	@%p26 bra 	$L__BB0_38;
	ld.shared.f32 	%f92, [%r11+32];
	ld.shared.f32 	%f93, [%r14+1024];
	fma.rn.f32 	%f145, %f92, %f93, %f145;
$L__BB0_38:
	add.s32 	%r29, %r130, 9;
	setp.ge.s32 	%p27, %r29, %r20;
	@%p27 bra 	$L__BB0_41;
	ld.global.u32 	%r96, [%rd3+4];
	setp.ge.s32 	%p28, %r29, %r96;
	@%p28 bra 	$L__BB0_41;
	ld.shared.f32 	%f94, [%r11+36];
	ld.shared.f32 	%f95, [%r14+1152];
	fma.rn.f32 	%f145, %f94, %f95, %f145;
$L__BB0_41:
	add.s32 	%r30, %r130, 10;
	setp.ge.s32 	%p29, %r30, %r20;
	@%p29 bra 	$L__BB0_44;
	ld.global.u32 	%r97, [%rd3+4];
	setp.ge.s32 	%p30, %r30, %r97;
	@%p30 bra 	$L__BB0_44;
	ld.shared.f32 	%f96, [%r11+40];
	ld.shared.f32 	%f97, [%r14+1280];
	fma.rn.f32 	%f145, %f96, %f97, %f145;
$L__BB0_44:
	add.s32 	%r31, %r130, 11;
	setp.ge.s32 	%p31, %r31, %r20;
	@%p31 bra 	$L__BB0_47;
	ld.global.u32 	%r98, [%rd3+4];
	setp.ge.s32 	%p32, %r31, %r98;
	@%p32 bra 	$L__BB0_47;
	ld.shared.f32 	%f98, [%r11+44];
	ld.shared.f32 	%f99, [%r14+1408];
	fma.rn.f32 	%f145, %f98, %f99, %f145;
$L__BB0_47:
	add.s32 	%r32, %r130, 12;
	setp.ge.s32 	%p33, %r32, %r20;
	@%p33 bra 	$L__BB0_50;
	ld.global.u32 	%r99, [%rd3+4];
	setp.ge.s32 	%p34, %r32, %r99;
	@%p34 bra 	$L__BB0_50;
	ld.shared.f32 	%f100, [%r11+48];
	ld.shared.f32 	%f101, [%r14+1536];
	fma.rn.f32 	%f145, %f100, %f101, %f145;
$L__BB0_50:
	add.s32 	%r33, %r130, 13;
	setp.ge.s32 	%p35, %r33, %r20;
	@%p35 bra 	$L__BB0_53;
	ld.global.u32 	%r100, [%rd3+4];
	setp.ge.s32 	%p36, %r33, %r100;
	@%p36 bra 	$L__BB0_53;
	ld.shared.f32 	%f102, [%r11+52];
	ld.shared.f32 	%f103, [%r14+1664];
	fma.rn.f32 	%f145, %f102, %f103, %f145;
$L__BB0_53:
	add.s32 	%r34, %r130, 14;
	setp.ge.s32 	%p37, %r34, %r20;
	@%p37 bra 	$L__BB0_56;
	ld.global.u32 	%r101, [%rd3+4];
	setp.ge.s32 	%p38, %r34, %r101;
	@%p38 bra 	$L__BB0_56;
	ld.shared.f32 	%f104, [%r11+56];
	ld.shared.f32 	%f105, [%r14+1792];
	fma.rn.f32 	%f145, %f104, %f105, %f145;
$L__BB0_56:
	add.s32 	%r35, %r130, 15;
	setp.ge.s32 	%p39, %r35, %r20;
	@%p39 bra 	$L__BB0_59;
	ld.global.u32 	%r102, [%rd3+4];
	setp.ge.s32 	%p40, %r35, %r102;
	@%p40 bra 	$L__BB0_59;
	ld.shared.f32 	%f106, [%r11+60];
	ld.shared.f32 	%f107, [%r14+1920];
	fma.rn.f32 	%f145, %f106, %f107, %f145;
$L__BB0_59:
	add.s32 	%r36, %r130, 16;
	setp.ge.s32 	%p41, %r36, %r20;
	@%p41 bra 	$L__BB0_62;
	ld.global.u32 	%r103, [%rd3+4];
	setp.ge.s32 	%p42, %r36, %r103;
	@%p42 bra 	$L__BB0_62;
	ld.shared.f32 	%f108, [%r11+64];
	ld.shared.f32 	%f109, [%r14+2048];
	fma.rn.f32 	%f145, %f108, %f109, %f145;
$L__BB0_62:
	add.s32 	%r37, %r130, 17;
	setp.ge.s32 	%p43, %r37, %r20;
	@%p43 bra 	$L__BB0_65;
	ld.global.u32 	%r104, [%rd3+4];
	setp.ge.s32 	%p44, %r37, %r104;
	@%p44 bra 	$L__BB0_65;
	ld.shared.f32 	%f110, [%r11+68];
	ld.shared.f32 	%f111, [%r14+2176];
	fma.rn.f32 	%f145, %f110, %f111, %f145;
$L__BB0_65:
	add.s32 	%r38, %r130, 18;
	setp.ge.s32 	%p45, %r38, %r20;
	@%p45 bra 	$L__BB0_68;
	ld.global.u32 	%r105, [%rd3+4];
	setp.ge.s32 	%p46, %r38, %r105;
	@%p46 bra 	$L__BB0_68;
	ld.shared.f32 	%f112, [%r11+72];
	ld.shared.f32 	%f113, [%r14+2304];
	fma.rn.f32 	%f145, %f112, %f113, %f145;
$L__BB0_68:
	add.s32 	%r39, %r130, 19;
	setp.ge.s32 	%p47, %r39, %r20;
	@%p47 bra 	$L__BB0_71;
	ld.global.u32 	%r106, [%rd3+4];
	setp.ge.s32 	%p48, %r39, %r106;
	@%p48 bra 	$L__BB0_71;
	ld.shared.f32 	%f114, [%r11+76];
	ld.shared.f32 	%f115, [%r14+2432];
	fma.rn.f32 	%f145, %f114, %f115, %f145;
$L__BB0_71:
	add.s32 	%r40, %r130, 20;
	setp.ge.s32 	%p49, %r40, %r20;
	@%p49 bra 	$L__BB0_74;
	ld.global.u32 	%r107, [%rd3+4];
	setp.ge.s32 	%p50, %r40, %r107;
	@%p50 bra 	$L__BB0_74;
	ld.shared.f32 	%f116, [%r11+80];
	ld.shared.f32 	%f117, [%r14+2560];
	fma.rn.f32 	%f145, %f116, %f117, %f145;
$L__BB0_74:
	add.s32 	%r41, %r130, 21;
	setp.ge.s32 	%p51, %r41, %r20;
	@%p51 bra 	$L__BB0_77;
	ld.global.u32 	%r108, [%rd3+4];
	setp.ge.s32 	%p52, %r41, %r108;
	@%p52 bra 	$L__BB0_77;
	ld.shared.f32 	%f118, [%r11+84];
	ld.shared.f32 	%f119, [%r14+2688];
	fma.rn.f32 	%f145, %f118, %f119, %f145;
$L__BB0_77:
	add.s32 	%r42, %r130, 22;
	setp.ge.s32 	%p53, %r42, %r20;
	@%p53 bra 	$L__BB0_80;
	ld.global.u32 	%r109, [%rd3+4];
	setp.ge.s32 	%p54, %r42, %r109;
	@%p54 bra 	$L__BB0_80;
	ld.shared.f32 	%f120, [%r11+88];
	ld.shared.f32 	%f121, [%r14+2816];
	fma.rn.f32 	%f145, %f120, %f121, %f145;
$L__BB0_80:
	add.s32 	%r43, %r130, 23;
	setp.ge.s32 	%p55, %r43, %r20;
	@%p55 bra 	$L__BB0_83;
	ld.global.u32 	%r110, [%rd3+4];
	setp.ge.s32 	%p56, %r43, %r110;
	@%p56 bra 	$L__BB0_83;
	ld.shared.f32 	%f122, [%r11+92];
	ld.shared.f32 	%f123, [%r14+2944];
	fma.rn.f32 	%f145, %f122, %f123, %f145;
$L__BB0_83:
	add.s32 	%r44, %r130, 24;
	setp.ge.s32 	%p57, %r44, %r20;
	@%p57 bra 	$L__BB0_86;
	ld.global.u32 	%r111, [%rd3+4];
	setp.ge.s32 	%p58, %r44, %r111;
	@%p58 bra 	$L__BB0_86;
	ld.shared.f32 	%f124, [%r11+96];
	ld.shared.f32 	%f125, [%r14+3072];
	fma.rn.f32 	%f145, %f124, %f125, %f145;
$L__BB0_86:
	add.s32 	%r45, %r130, 25;
	setp.ge.s32 	%p59, %r45, %r20;
	@%p59 bra 	$L__BB0_89;
	ld.global.u32 	%r112, [%rd3+4];
	setp.ge.s32 	%p60, %r45, %r112;
	@%p60 bra 	$L__BB0_89;
	ld.shared.f32 	%f126, [%r11+100];
	ld.shared.f32 	%f127, [%r14+3200];
	fma.rn.f32 	%f145, %f126, %f127, %f145;
$L__BB0_89:
	add.s32 	%r46, %r130, 26;
	setp.ge.s32 	%p61, %r46, %r20;
	@%p61 bra 	$L__BB0_92;
	ld.global.u32 	%r113, [%rd3+4];
	setp.ge.s32 	%p62, %r46, %r113;
	@%p62 bra 	$L__BB0_92;
	ld.shared.f32 	%f128, [%r11+104];
	ld.shared.f32 	%f129, [%r14+3328];
	fma.rn.f32 	%f145, %f128, %f129, %f145;
$L__BB0_92:
	add.s32 	%r47, %r130, 27;
	setp.ge.s32 	%p63, %r47, %r20;
	@%p63 bra 	$L__BB0_95;
	ld.global.u32 	%r114, [%rd3+4];
	setp.ge.s32 	%p64, %r47, %r114;
	@%p64 bra 	$L__BB0_95;
	ld.shared.f32 	%f130, [%r11+108];
	ld.shared.f32 	%f131, [%r14+3456];
	fma.rn.f32 	%f145, %f130, %f131, %f145;
$L__BB0_95:
	add.s32 	%r48, %r130, 28;
	setp.ge.s32 	%p65, %r48, %r20;
	@%p65 bra 	$L__BB0_98;
	ld.global.u32 	%r115, [%rd3+4];
	setp.ge.s32 	%p66, %r48, %r115;
	@%p66 bra 	$L__BB0_98;
	ld.shared.f32 	%f132, [%r11+112];
	ld.shared.f32 	%f133, [%r14+3584];
	fma.rn.f32 	%f145, %f132, %f133, %f145;
$L__BB0_98:
	add.s32 	%r49, %r130, 29;
	setp.ge.s32 	%p67, %r49, %r20;
	@%p67 bra 	$L__BB0_101;
	ld.global.u32 	%r116, [%rd3+4];
	setp.ge.s32 	%p68, %r49, %r116;
	@%p68 bra 	$L__BB0_101;
	ld.shared.f32 	%f134, [%r11+116];
	ld.shared.f32 	%f135, [%r14+3712];
	fma.rn.f32 	%f145, %f134, %f135, %f145;
$L__BB0_101:
	add.s32 	%r50, %r130, 30;
	setp.ge.s32 	%p69, %r50, %r20;
	@%p69 bra 	$L__BB0_104;
	ld.global.u32 	%r117, [%rd3+4];
	setp.ge.s32 	%p70, %r50, %r117;
	@%p70 bra 	$L__BB0_104;
	ld.shared.f32 	%f136, [%r11+120];
	ld.shared.f32 	%f137, [%r14+3840];
	fma.rn.f32 	%f145, %f136, %f137, %f145;
$L__BB0_104:
	add.s32 	%r51, %r130, 31;
	setp.ge.s32 	%p71, %r51, %r20;
	@%p71 bra 	$L__BB0_107;
	ld.global.u32 	%r118, [%rd3+4];
	setp.ge.s32 	%p72, %r51, %r118;
	@%p72 bra 	$L__BB0_107;
	ld.shared.f32 	%f138, [%r11+124];
	ld.shared.f32 	%f139, [%r14+3968];
	fma.rn.f32 	%f145, %f138, %f139, %f145;
$L__BB0_107:
	bar.sync 	0;
	add.s32 	%r131, %r131, 1;
	shl.b32 	%r130, %r131, 5;
	ld.global.u32 	%r129, [%rd5+8];
	setp.lt.s32 	%p73, %r130, %r129;
	@%p73 bra 	$L__BB0_6;
$L__BB0_108:
	ld.global.u32 	%r119, [%rd1+4];
	setp.ge.s32 	%p74, %r8, %r119;
	@%p74 bra 	$L__BB0_111;
	ld.global.u32 	%r120, [%rd1+8];
	setp.ge.s32 	%p75, %r9, %r120;
	@%p75 bra 	$L__BB0_111;
	ld.param.u64 	%rd26, [_Z20MatrixMultiplyKernelPfPKiS1_S_S1_S1_S_S1_S1__param_2];
	ld.param.u64 	%rd25, [_Z20MatrixMultiplyKernelPfPKiS1_S_S1_S1_S_S1_S1__param_0];
	cvta.to.global.u64 	%rd21, %rd26;
	ld.global.u32 	%r121, [%rd21];
	mul.lo.s32 	%r122, %r121, %r3;
	ld.global.u32 	%r123, [%rd21+4];
	mad.lo.s32 	%r124, %r123, %r8, %r122;
	ld.global.u32 	%r125, [%rd21+8];
	mad.lo.s32 	%r126, %r125, %r9, %r124;
	cvta.to.global.u64 	%rd22, %rd25;
	mul.wide.s32 	%rd23, %r126, 4;
	add.s64 	%rd24, %rd22, %rd23;
	st.global.f32 	[%rd24], %f145;
$L__BB0_111:
	ret;

}
	// .globl	_Z9mapKernelPfPiS0_iS_S0_S0_ii
.visible .entry _Z9mapKernelPfPiS0_iS_S0_S0_ii(
	.param .u64 .ptr .align 1 _Z9mapKernelPfPiS0_iS_S0_S0_ii_param_0,
	.param .u64 .ptr .align 1 _Z9mapKernelPfPiS0_iS_S0_S0_ii_param_1,
	.param .u64 .ptr .align 1 _Z9mapKernelPfPiS0_iS_S0_S0_ii_param_2,
	.param .u32 _Z9mapKernelPfPiS0_iS_S0_S0_ii_param_3,
	.param .u64 .ptr .align 1 _Z9mapKernelPfPiS0_iS_S0_S0_ii_param_4,
	.param .u64 .ptr .align 1 _Z9mapKernelPfPiS0_iS_S0_S0_ii_param_5,
	.param .u64 .ptr .align 1 _Z9mapKernelPfPiS0_iS_S0_S0_ii_param_6,
	.param .u32 _Z9mapKernelPfPiS0_iS_S0_S0_ii_param_7,
	.param .u32 _Z9mapKernelPfPiS0_iS_S0_S0_ii_param_8
)
{
	.local .align 8 .b8 	__local_depot1[80];
	.reg .b64 	%SP;
	.reg .b64 	%SPL;
	.reg .pred 	%p<102>;
	.reg .b32 	%r<508>;
	.reg .b32 	%f<77>;
	.reg .b64 	%rd<153>;
	.reg .b64 	%fd<67>;

	mov.u64 	%SPL, __local_depot1;
	ld.param.u64 	%rd59, [_Z9mapKernelPfPiS0_iS_S0_S0_ii_param_0];
	ld.param.u64 	%rd61, [_Z9mapKernelPfPiS0_iS_S0_S0_ii_param_1];
	ld.param.u64 	%rd62, [_Z9mapKernelPfPiS0_iS_S0_S0_ii_param_2];
	ld.param.u32 	%r103, [_Z9mapKernelPfPiS0_iS_S0_S0_ii_param_3];
	ld.param.u64 	%rd60, [_Z9mapKernelPfPiS0_iS_S0_S0_ii_param_4];
	ld.param.u64 	%rd63, [_Z9mapKernelPfPiS0_iS_S0_S0_ii_param_5];
	ld.param.u64 	%rd64, [_Z9mapKernelPfPiS0_iS_S0_S0_ii_param_6];
	ld.param.u32 	%r101, [_Z9mapKernelPfPiS0_iS_S0_S0_ii_param_7];
	ld.param.u32 	%r102, [_Z9mapKernelPfPiS0_iS_S0_S0_ii_param_8];
	cvta.to.global.u64 	%rd1, %rd61;
	cvta.to.global.u64 	%rd2, %rd63;
	cvta.to.global.u64 	%rd3, %rd64;
	cvta.to.global.u64 	%rd4, %rd62;
	add.u64 	%rd5, %SPL, 0;
	add.u64 	%rd6, %SPL, 40;
	mov.u32 	%r104, %ctaid.x;
	mov.u32 	%r105, %ntid.x;
	mov.u32 	%r106, %tid.x;
	mad.lo.s32 	%r465, %r104, %r105, %r106;
	setp.ge.s32 	%p1, %r465, %r103;
	@%p1 bra 	$L__BB1_192;
	setp.lt.s32 	%p2, %r101, 1;
	mov.b64 	%rd145, 0;
	@%p2 bra 	$L__BB1_79;
	and.b32  	%r2, %r101, 7;
	setp.lt.u32 	%p3, %r101, 8;
	mov.u32 	%r464, %r101;
	@%p3 bra 	$L__BB1_6;
	add.s32 	%r469, %r101, -4;
	and.b32  	%r107, %r101, 2147483640;
	neg.s32 	%r468, %r107;
$L__BB1_4:
	.pragma "nounroll";
	add.s32 	%r108, %r469, 3;
	mul.wide.u32 	%rd68, %r108, 4;
	add.s64 	%rd69, %rd1, %rd68;
	ld.global.u32 	%r109, [%rd69];
	div.s32 	%r110, %r465, %r109;
	mul.lo.s32 	%r111, %r110, %r109;
	sub.s32 	%r112, %r465, %r111;
	add.s64 	%rd70, %rd5, %rd68;
	st.local.u32 	[%rd70], %r112;
	add.s32 	%r113, %r469, 2;
	mul.wide.u32 	%rd71, %r113, 4;
	add.s64 	%rd72, %rd1, %rd71;
	ld.global.u32 	%r114, [%rd72];
	div.s32 	%r115, %r110, %r114;
	mul.lo.s32 	%r116, %r115, %r114;
	sub.s32 	%r117, %r110, %r116;
	add.s64 	%rd73, %rd5, %rd71;
	st.local.u32 	[%rd73], %r117;
	add.s32 	%r118, %r469, 1;
	mul.wide.u32 	%rd74, %r118, 4;
	add.s64 	%rd75, %rd1, %rd74;
	ld.global.u32 	%r119, [%rd75];
	div.s32 	%r120, %r115, %r119;
	mul.lo.s32 	%r121, %r120, %r119;
	sub.s32 	%r122, %r115, %r121;
	add.s64 	%rd76, %rd5, %rd74;
	st.local.u32 	[%rd76], %r122;
	add.s32 	%r123, %r469, -4;
	mul.wide.u32 	%rd77, %r469, 4;
	add.s64 	%rd78, %rd1, %rd77;
	ld.global.u32 	%r124, [%rd78];
	div.s32 	%r125, %r120, %r124;
	mul.lo.s32 	%r126, %r125, %r124;
	sub.s32 	%r127, %r120, %r126;
	add.s64 	%rd79, %rd5, %rd77;
	st.local.u32 	[%rd79], %r127;
	add.s32 	%r128, %r469, -1;
	mul.wide.u32 	%rd80, %r128, 4;
	add.s64 	%rd81, %rd1, %rd80;
	ld.global.u32 	%r129, [%rd81];
	div.s32 	%r130, %r125, %r129;
	mul.lo.s32 	%r131, %r130, %r129;
	sub.s32 	%r132, %r125, %r131;
	add.s64 	%rd82, %rd5, %rd80;
	st.local.u32 	[%rd82], %r132;
	add.s32 	%r133, %r469, -2;
	mul.wide.u32 	%rd83, %r133, 4;
	add.s64 	%rd84, %rd1, %rd83;
	ld.global.u32 	%r134, [%rd84];
	div.s32 	%r135, %r130, %r134;
	mul.lo.s32 	%r136, %r135, %r134;
	sub.s32 	%r137, %r130, %r136;
	add.s64 	%rd85, %rd5, %rd83;
	st.local.u32 	[%rd85], %r137;
	add.s32 	%r138, %r469, -3;
	mul.wide.u32 	%rd86, %r138, 4;
	add.s64 	%rd87, %rd1, %rd86;
	ld.global.u32 	%r139, [%rd87];
	div.s32 	%r140, %r135, %r139;
	mul.lo.s32 	%r141, %r140, %r139;
	sub.s32 	%r142, %r135, %r141;
	add.s64 	%rd88, %rd5, %rd86;
	st.local.u32 	[%rd88], %r142;
	mul.wide.u32 	%rd89, %r123, 4;
	add.s64 	%rd90, %rd1, %rd89;
	ld.global.u32 	%r143, [%rd90];
	div.s32 	%r465, %r140, %r143;
	mul.lo.s32 	%r144, %r465, %r143;
	sub.s32 	%r145, %r140, %r144;
	add.s64 	%rd91, %rd5, %rd89;
	st.local.u32 	[%rd91], %r145;
	add.s32 	%r469, %r469, -8;
	add.s32 	%r468, %r468, 8;
	setp.eq.s32 	%p4, %r468, 0;
	@%p4 bra 	$L__BB1_5;
	bra.uni 	$L__BB1_4;
$L__BB1_5:
	add.s32 	%r464, %r469, 4;
$L__BB1_6:
	setp.eq.s32 	%p5, %r2, 0;
	@%p5 bra 	$L__BB1_14;
	and.b32  	%r8, %r101, 3;
	setp.lt.u32 	%p6, %r2, 4;
	@%p6 bra 	$L__BB1_9;
	add.s32 	%r146, %r464, -1;
	mul.wide.u32 	%rd92, %r146, 4;
	add.s64 	%rd93, %rd1, %rd92;
	ld.global.u32 	%r147, [%rd93];
	div.s32 	%r148, %r465, %r147;
	mul.lo.s32 	%r149, %r148, %r147;
	sub.s32 	%r150, %r465, %r149;
	add.s64 	%rd94, %rd5, %rd92;
	st.local.u32 	[%rd94], %r150;
	add.s32 	%r151, %r464, -2;
	mul.wide.u32 	%rd95, %r151, 4;
	add.s64 	%rd96, %rd1, %rd95;
	ld.global.u32 	%r152, [%rd96];
	div.s32 	%r153, %r148, %r152;
	mul.lo.s32 	%r154, %r153, %r152;
	sub.s32 	%r155, %r148, %r154;
	add.s64 	%rd97, %rd5, %rd95;
	st.local.u32 	[%rd97], %r155;
	add.s32 	%r156, %r464, -3;
	mul.wide.u32 	%rd98, %r156, 4;
	add.s64 	%rd99, %rd1, %rd98;
	ld.global.u32 	%r157, [%rd99];
	div.s32 	%r158, %r153, %r157;
	mul.lo.s32 	%r159, %r158, %r157;
	sub.s32 	%r160, %r153, %r159;
	add.s64 	%rd100, %rd5, %rd98;
	st.local.u32 	[%rd100], %r160;
	add.s32 	%r464, %r464, -4;
	mul.wide.u32 	%rd101, %r464, 4;
	add.s64 	%rd102, %rd1, %rd101;
	ld.global.u32 	%r161, [%rd102];
	div.s32 	%r465, %r158, %r161;
	mul.lo.s32 	%r162, %r465, %r161;
	sub.s32 	%r163, %r158, %r162;
	add.s64 	%rd103, %rd5, %rd101;
	st.local.u32 	[%rd103], %r163;
$L__BB1_9:
	setp.eq.s32 	%p7, %r8, 0;
	@%p7 bra 	$L__BB1_14;
	setp.eq.s32 	%p8, %r8, 1;
	@%p8 bra 	$L__BB1_12;
	add.s32 	%r164, %r464, -1;
	mul.wide.u32 	%rd104, %r164, 4;
	add.s64 	%rd105, %rd1, %rd104;
	ld.global.u32 	%r165, [%rd105];
	div.s32 	%r166, %r465, %r165;
	mul.lo.s32 	%r167, %r166, %r165;
	sub.s32 	%r168, %r465, %r167;
	add.s64 	%rd106, %rd5, %rd104;
	st.local.u32 	[%rd106], %r168;
	add.s32 	%r464, %r464, -2;
	mul.wide.u32 	%rd107, %r464, 4;
	add.s64 	%rd108, %rd1, %rd107;
	ld.global.u32 	%r169, [%rd108];
	div.s32 	%r465, %r166, %r169;
	mul.lo.s32 	%r170, %r465, %r169;
	sub.s32 	%r171, %r166, %r170;
	add.s64 	%rd109, %rd5, %rd107;
	st.local.u32 	[%rd109], %r171;
$L__BB1_12:
	and.b32  	%r172, %r101, 1;
	setp.eq.b32 	%p9, %r172, 1;
	not.pred 	%p10, %p9;
	@%p10 bra 	$L__BB1_14;
	add.s32 	%r173, %r464, -1;
	mul.wide.u32 	%rd110, %r173, 4;
	add.s64 	%rd111, %rd1, %rd110;
	ld.global.u32 	%r174, [%rd111];
	rem.s32 	%r175, %r465, %r174;
	add.s64 	%rd112, %rd5, %rd110;
	st.local.u32 	[%rd112], %r175;
$L__BB1_14:
	and.b32  	%r17, %r101, 15;
	setp.lt.u32 	%p11, %r101, 16;
	mov.b32 	%r471, 0;
	@%p11 bra 	$L__BB1_18;
	and.b32  	%r471, %r101, 2147483632;
	neg.s32 	%r475, %r471;
	add.s64 	%rd142, %rd2, 32;
	add.s64 	%rd141, %rd5, 32;
	add.s64 	%rd140, %rd6, 32;
$L__BB1_16:
	.pragma "nounroll";
	ld.global.u32 	%r177, [%rd142+-32];
	setp.lt.s32 	%p12, %r177, 2;
	@%p12 bra 	$L__BB1_98;
	ld.local.u32 	%r179, [%rd141+-32];
	st.local.u32 	[%rd140+-32], %r179;
	bra.uni 	$L__BB1_99;
$L__BB1_18:
	setp.eq.s32 	%p29, %r17, 0;
	@%p29 bra 	$L__BB1_66;
	setp.lt.u32 	%p30, %r17, 8;
	@%p30 bra 	$L__BB1_45;
	mul.wide.u32 	%rd113, %r471, 4;
	add.s64 	%rd10, %rd2, %rd113;
	ld.global.u32 	%r225, [%rd10];
	setp.gt.s32 	%p31, %r225, 1;
	add.s64 	%rd11, %rd5, %rd113;
	add.s64 	%rd12, %rd6, %rd113;
	@%p31 bra 	$L__BB1_22;
	mov.b32 	%r226, 0;
	st.local.u32 	[%rd12], %r226;
	bra.uni 	$L__BB1_23;
$L__BB1_22:
	ld.local.u32 	%r227, [%rd11];
	st.local.u32 	[%rd12], %r227;
$L__BB1_23:
	ld.global.u32 	%r228, [%rd10+4];
	setp.gt.s32 	%p32, %r228, 1;
	@%p32 bra 	$L__BB1_25;
	mov.b32 	%r229, 0;
	st.local.u32 	[%rd12+4], %r229;
	bra.uni 	$L__BB1_26;
$L__BB1_25:
	ld.local.u32 	%r230, [%rd11+4];
	st.local.u32 	[%rd12+4], %r230;
$L__BB1_26:
	ld.global.u32 	%r231, [%rd10+8];
	setp.gt.s32 	%p33, %r231, 1;
	@%p33 bra 	$L__BB1_28;
	mov.b32 	%r232, 0;
	st.local.u32 	[%rd12+8], %r232;
	bra.uni 	$L__BB1_29;
$L__BB1_28:
	ld.local.u32 	%r233, [%rd11+8];
	st.local.u32 	[%rd12+8], %r233;
$L__BB1_29:
	ld.global.u32 	%r234, [%rd10+12];
	setp.gt.s32 	%p34, %r234, 1;
	@%p34 bra 	$L__BB1_31;
	mov.b32 	%r235, 0;
	st.local.u32 	[%rd12+12], %r235;
	bra.uni 	$L__BB1_32;
$L__BB1_31:
	ld.local.u32 	%r236, [%rd11+12];
	st.local.u32 	[%rd12+12], %r236;
$L__BB1_32:
	ld.global.u32 	%r237, [%rd10+16];
	setp.gt.s32 	%p35, %r237, 1;
	@%p35 bra 	$L__BB1_34;
	mov.b32 	%r238, 0;
	st.local.u32 	[%rd12+16], %r238;
	bra.uni 	$L__BB1_35;
$L__BB1_34:
	ld.local.u32 	%r239, [%rd11+16];
	st.local.u32 	[%rd12+16], %r239;
$L__BB1_35:
	ld.global.u32 	%r240, [%rd10+20];
	setp.gt.s32 	%p36, %r240, 1;
	@%p36 bra 	$L__BB1_37;
	mov.b32 	%r241, 0;
	st.local.u32 	[%rd12+20], %r241;
	bra.uni 	$L__BB1_38;
$L__BB1_37:
	ld.local.u32 	%r242, [%rd11+20];
	st.local.u32 	[%rd12+20], %r242;
$L__BB1_38:
	ld.global.u32 	%r243, [%rd10+24];
	setp.gt.s32 	%p37, %r243, 1;
	@%p37 bra 	$L__BB1_40;
	mov.b32 	%r244, 0;
	st.local.u32 	[%rd12+24], %r244;
	bra.uni 	$L__BB1_41;
$L__BB1_40:
	ld.local.u32 	%r245, [%rd11+24];
	st.local.u32 	[%rd12+24], %r245;
$L__BB1_41:
	ld.global.u32 	%r246, [%rd10+28];
	setp.gt.s32 	%p38, %r246, 1;
	@%p38 bra 	$L__BB1_43;
	mov.b32 	%r247, 0;
	st.local.u32 	[%rd12+28], %r247;
	bra.uni 	$L__BB1_44;
$L__BB1_43:
	ld.local.u32 	%r248, [%rd11+28];
	st.local.u32 	[%rd12+28], %r248;
$L__BB1_44:
	add.s32 	%r471, %r471, 8;
$L__BB1_45:
	setp.eq.s32 	%p39, %r2, 0;
	@%p39 bra 	$L__BB1_66;
	and.b32  	%r29, %r101, 3;
	setp.lt.u32 	%p40, %r2, 4;
	@%p40 bra 	$L__BB1_60;
	mul.wide.u32 	%rd114, %r471, 4;
	add.s64 	%rd13, %rd2, %rd114;
	ld.global.u32 	%r249, [%rd13];
	setp.gt.s32 	%p41, %r249, 1;
	add.s64 	%rd14, %rd5, %rd114;
	add.s64 	%rd15, %rd6, %rd114;
	@%p41 bra 	$L__BB1_49;
	mov.b32 	%r250, 0;
	st.local.u32 	[%rd15], %r250;
	bra.uni 	$L__BB1_50;
$L__BB1_49:
	ld.local.u32 	%r251, [%rd14];
	st.local.u32 	[%rd15], %r251;
$L__BB1_50:
	ld.global.u32 	%r252, [%rd13+4];
	setp.gt.s32 	%p42, %r252, 1;
	@%p42 bra 	$L__BB1_52;
	mov.b32 	%r253, 0;
	st.local.u32 	[%rd15+4], %r253;
	bra.uni 	$L__BB1_53;
$L__BB1_52:
	ld.local.u32 	%r254, [%rd14+4];
	st.local.u32 	[%rd15+4], %r254;
$L__BB1_53:
	ld.global.u32 	%r255, [%rd13+8];
	setp.gt.s32 	%p43, %r255, 1;
	@%p43 bra 	$L__BB1_55;
	mov.b32 	%r256, 0;
	st.local.u32 	[%rd15+8], %r256;
	bra.uni 	$L__BB1_56;
$L__BB1_55:
	ld.local.u32 	%r257, [%rd14+8];
	st.local.u32 	[%rd15+8], %r257;
$L__BB1_56:
	ld.global.u32 	%r258, [%rd13+12];
	setp.gt.s32 	%p44, %r258, 1;
	@%p44 bra 	$L__BB1_58;
	mov.b32 	%r259, 0;
	st.local.u32 	[%rd15+12], %r259;
	bra.uni 	$L__BB1_59;
$L__BB1_58:
	ld.local.u32 	%r260, [%rd14+12];
	st.local.u32 	[%rd15+12], %r260;
$L__BB1_59:
	add.s32 	%r471, %r471, 4;
$L__BB1_60:
	setp.eq.s32 	%p45, %r29, 0;
	@%p45 bra 	$L__BB1_66;
	mul.wide.u32 	%rd115, %r471, 4;
	add.s64 	%rd139, %rd6, %rd115;
	add.s64 	%rd138, %rd5, %rd115;
	add.s64 	%rd137, %rd2, %rd115;
	neg.s32 	%r474, %r29;
$L__BB1_62:
	.pragma "nounroll";
	ld.global.u32 	%r261, [%rd137];
	setp.gt.s32 	%p46, %r261, 1;
	@%p46 bra 	$L__BB1_64;
	mov.b32 	%r262, 0;
	st.local.u32 	[%rd139], %r262;
	bra.uni 	$L__BB1_65;
$L__BB1_64:
	ld.local.u32 	%r263, [%rd138];
	st.local.u32 	[%rd139], %r263;
$L__BB1_65:
	add.s64 	%rd139, %rd139, 4;
	add.s64 	%rd138, %rd138, 4;
	add.s64 	%rd137, %rd137, 4;
	add.s32 	%r474, %r474, 1;
	setp.ne.s32 	%p47, %r474, 0;
	@%p47 bra 	$L__BB1_62;
$L__BB1_66:
	setp.lt.u32 	%p48, %r101, 16;
	mov.b32 	%r477, 0;
	mov.u32 	%r487, %r477;
	@%p48 bra 	$L__BB1_69;
	and.b32  	%r477, %r101, 2147483632;
	neg.s32 	%r488, %r477;
	add.s64 	%rd147, %rd6, 32;
	add.s64 	%rd146, %rd3, 32;
	mov.b32 	%r487, 0;
$L__BB1_68:
	.pragma "nounroll";
	ld.local.v2.u32 	{%r267, %r268}, [%rd147+-32];
	ld.global.u32 	%r269, [%rd146+-32];
	mad.lo.s32 	%r270, %r269, %r267, %r487;
	ld.global.u32 	%r271, [%rd146+-28];
	mad.lo.s32 	%r272, %r271, %r268, %r270;
	ld.local.v2.u32 	{%r273, %r274}, [%rd147+-24];
	ld.global.u32 	%r275, [%rd146+-24];
	mad.lo.s32 	%r276, %r275, %r273, %r272;
	ld.global.u32 	%r277, [%rd146+-20];
	mad.lo.s32 	%r278, %r277, %r274, %r276;
	ld.local.v2.u32 	{%r279, %r280}, [%rd147+-16];
	ld.global.u32 	%r281, [%rd146+-16];
	mad.lo.s32 	%r282, %r281, %r279, %r278;
	ld.global.u32 	%r283, [%rd146+-12];
	mad.lo.s32 	%r284, %r283, %r280, %r282;
	ld.local.v2.u32 	{%r285, %r286}, [%rd147+-8];
	ld.global.u32 	%r287, [%rd146+-8];
	mad.lo.s32 	%r288, %r287, %r285, %r284;
	ld.global.u32 	%r289, [%rd146+-4];
	mad.lo.s32 	%r290, %r289, %r286, %r288;
	ld.local.v2.u32 	{%r291, %r292}, [%rd147];
	ld.global.u32 	%r293, [%rd146];
	mad.lo.s32 	%r294, %r293, %r291, %r290;
	ld.global.u32 	%r295, [%rd146+4];
	mad.lo.s32 	%r296, %r295, %r292, %r294;
	ld.local.v2.u32 	{%r297, %r298}, [%rd147+8];
	ld.global.u32 	%r299, [%rd146+8];
	mad.lo.s32 	%r300, %r299, %r297, %r296;
	ld.global.u32 	%r301, [%rd146+12];
	mad.lo.s32 	%r302, %r301, %r298, %r300;
	ld.local.v2.u32 	{%r303, %r304}, [%rd147+16];
	ld.global.u32 	%r305, [%rd146+16];
	mad.lo.s32 	%r306, %r305, %r303, %r302;
	ld.global.u32 	%r307, [%rd146+20];
	mad.lo.s32 	%r308, %r307, %r304, %r306;
	ld.local.v2.u32 	{%r309, %r310}, [%rd147+24];
	ld.global.u32 	%r311, [%rd146+24];
	mad.lo.s32 	%r312, %r311, %r309, %r308;
	ld.global.u32 	%r313, [%rd146+28];
	mad.lo.s32 	%r487, %r313, %r310, %r312;
	add.s32 	%r488, %r488, 16;
	add.s64 	%rd147, %rd147, 64;
	add.s64 	%rd146, %rd146, 64;
	setp.eq.s32 	%p49, %r488, 0;
	@%p49 bra 	$L__BB1_69;
	bra.uni 	$L__BB1_68;
$L__BB1_69:
	setp.eq.s32 	%p50, %r17, 0;
	@%p50 bra 	$L__BB1_78;
	setp.lt.u32 	%p51, %r17, 8;
	@%p51 bra 	$L__BB1_72;
	mul.wide.u32 	%rd116, %r477, 4;
	add.s64 	%rd117, %rd6, %rd116;
	ld.local.u32 	%r315, [%rd117];
	add.s64 	%rd118, %rd3, %rd116;
	ld.global.u32 	%r316, [%rd118];
	mad.lo.s32 	%r317, %r316, %r315, %r487;
	ld.local.u32 	%r318, [%rd117+4];
	ld.global.u32 	%r319, [%rd118+4];
	mad.lo.s32 	%r320, %r319, %r318, %r317;
	ld.local.u32 	%r321, [%rd117+8];
	ld.global.u32 	%r322, [%rd118+8];
	mad.lo.s32 	%r323, %r322, %r321, %r320;
	ld.local.u32 	%r324, [%rd117+12];
	ld.global.u32 	%r325, [%rd118+12];
	mad.lo.s32 	%r326, %r325, %r324, %r323;
	ld.local.u32 	%r327, [%rd117+16];
	ld.global.u32 	%r328, [%rd118+16];
	mad.lo.s32 	%r329, %r328, %r327, %r326;
	ld.local.u32 	%r330, [%rd117+20];
	ld.global.u32 	%r331, [%rd118+20];
	mad.lo.s32 	%r332, %r331, %r330, %r329;
	ld.local.u32 	%r333, [%rd117+24];
	ld.global.u32 	%r334, [%rd118+24];
	mad.lo.s32 	%r335, %r334, %r333, %r332;
	ld.local.u32 	%r336, [%rd117+28];
	ld.global.u32 	%r337, [%rd118+28];
	mad.lo.s32 	%r487, %r337, %r336, %r335;
	add.s32 	%r477, %r477, 8;
$L__BB1_72:
	setp.eq.s32 	%p52, %r2, 0;
	@%p52 bra 	$L__BB1_78;
	and.b32  	%r47, %r101, 3;
	setp.lt.u32 	%p53, %r2, 4;
	@%p53 bra 	$L__BB1_75;
	mul.wide.u32 	%rd119, %r477, 4;
	add.s64 	%rd120, %rd6, %rd119;
	ld.local.u32 	%r339, [%rd120];
	add.s64 	%rd121, %rd3, %rd119;
	ld.global.u32 	%r340, [%rd121];
	mad.lo.s32 	%r341, %r340, %r339, %r487;
	ld.local.u32 	%r342, [%rd120+4];
	ld.global.u32 	%r343, [%rd121+4];
	mad.lo.s32 	%r344, %r343, %r342, %r341;
	ld.local.u32 	%r345, [%rd120+8];
	ld.global.u32 	%r346, [%rd121+8];
	mad.lo.s32 	%r347, %r346, %r345, %r344;
	ld.local.u32 	%r348, [%rd120+12];
	ld.global.u32 	%r349, [%rd121+12];
	mad.lo.s32 	%r487, %r349, %r348, %r347;
	add.s32 	%r477, %r477, 4;
$L__BB1_75:
	setp.eq.s32 	%p54, %r47, 0;
	@%p54 bra 	$L__BB1_78;
	mul.wide.u32 	%rd122, %r477, 4;
	add.s64 	%rd144, %rd3, %rd122;
	add.s64 	%rd143, %rd6, %rd122;
	neg.s32 	%r485, %r47;
$L__BB1_77:
	.pragma "nounroll";
	ld.local.u32 	%r350, [%rd143];
	ld.global.u32 	%r351, [%rd144];
	mad.lo.s32 	%r487, %r351, %r350, %r487;
	add.s64 	%rd144, %rd144, 4;
	add.s64 	%rd143, %rd143, 4;
	add.s32 	%r485, %r485, 1;
	setp.ne.s32 	%p55, %r485, 0;
	@%p55 bra 	$L__BB1_77;
$L__BB1_78:
	cvt.s64.s32 	%rd145, %r487;
$L__BB1_79:
	setp.lt.s32 	%p56, %r101, 1;
	mov.b64 	%rd152, 0;
	@%p56 bra 	$L__BB1_93;
	add.s32 	%r354, %r101, -1;
	and.b32  	%r59, %r101, 15;
	setp.lt.u32 	%p57, %r354, 15;
	mov.b32 	%r493, 0;
	mov.u32 	%r503, %r493;
	@%p57 bra 	$L__BB1_83;
	and.b32  	%r493, %r101, 2147483632;
	neg.s32 	%r490, %r493;
	add.s64 	%rd149, %rd5, 32;
	add.s64 	%rd148, %rd4, 32;
	mov.b32 	%r503, 0;
$L__BB1_82:
	.pragma "nounroll";
	ld.local.v2.u32 	{%r356, %r357}, [%rd149+-32];
	ld.global.u32 	%r358, [%rd148+-32];
	mad.lo.s32 	%r359, %r358, %r356, %r503;
	ld.global.u32 	%r360, [%rd148+-28];
	mad.lo.s32 	%r361, %r360, %r357, %r359;
	ld.local.v2.u32 	{%r362, %r363}, [%rd149+-24];
	ld.global.u32 	%r364, [%rd148+-24];
	mad.lo.s32 	%r365, %r364, %r362, %r361;
	ld.global.u32 	%r366, [%rd148+-20];
	mad.lo.s32 	%r367, %r366, %r363, %r365;
	ld.local.v2.u32 	{%r368, %r369}, [%rd149+-16];
	ld.global.u32 	%r370, [%rd148+-16];
	mad.lo.s32 	%r371, %r370, %r368, %r367;
	ld.global.u32 	%r372, [%rd148+-12];
	mad.lo.s32 	%r373, %r372, %r369, %r371;
	ld.local.v2.u32 	{%r374, %r375}, [%rd149+-8];
	ld.global.u32 	%r376, [%rd148+-8];
	mad.lo.s32 	%r377, %r376, %r374, %r373;
	ld.global.u32 	%r378, [%rd148+-4];
	mad.lo.s32 	%r379, %r378, %r375, %r377;
	ld.local.v2.u32 	{%r380, %r381}, [%rd149];
	ld.global.u32 	%r382, [%rd148];
	mad.lo.s32 	%r383, %r382, %r380, %r379;
	ld.global.u32 	%r384, [%rd148+4];
	mad.lo.s32 	%r385, %r384, %r381, %r383;
	ld.local.v2.u32 	{%r386, %r387}, [%rd149+8];
	ld.global.u32 	%r388, [%rd148+8];
	mad.lo.s32 	%r389, %r388, %r386, %r385;
	ld.global.u32 	%r390, [%rd148+12];
	mad.lo.s32 	%r391, %r390, %r387, %r389;
	ld.local.v2.u32 	{%r392, %r393}, [%rd149+16];
	ld.global.u32 	%r394, [%rd148+16];
	mad.lo.s32 	%r395, %r394, %r392, %r391;
	ld.global.u32 	%r396, [%rd148+20];
	mad.lo.s32 	%r397, %r396, %r393, %r395;
	ld.local.v2.u32 	{%r398, %r399}, [%rd149+24];
	ld.global.u32 	%r400, [%rd148+24];
	mad.lo.s32 	%r401, %r400, %r398, %r397;
	ld.global.u32 	%r402, [%rd148+28];
	mad.lo.s32 	%r503, %r402, %r399, %r401;
	add.s32 	%r490, %r490, 16;
	add.s64 	%rd149, %rd149, 64;
	add.s64 	%rd148, %rd148, 64;
	setp.ne.s32 	%p58, %r490, 0;
	@%p58 bra 	$L__BB1_82;
$L__BB1_83:
	setp.eq.s32 	%p59, %r59, 0;
	@%p59 bra 	$L__BB1_92;
	and.b32  	%r73, %r101, 7;
	setp.lt.u32 	%p60, %r59, 8;
	@%p60 bra 	$L__BB1_86;
	mul.wide.u32 	%rd124, %r493, 4;
	add.s64 	%rd125, %rd5, %rd124;
	ld.local.u32 	%r404, [%rd125];
	add.s64 	%rd126, %rd4, %rd124;
	ld.global.u32 	%r405, [%rd126];
	mad.lo.s32 	%r406, %r405, %r404, %r503;
	ld.local.u32 	%r407, [%rd125+4];
	ld.global.u32 	%r408, [%rd126+4];
	mad.lo.s32 	%r409, %r408, %r407, %r406;
	ld.local.u32 	%r410, [%rd125+8];
	ld.global.u32 	%r411, [%rd126+8];
	mad.lo.s32 	%r412, %r411, %r410, %r409;
	ld.local.u32 	%r413, [%rd125+12];
	ld.global.u32 	%r414, [%rd126+12];
	mad.lo.s32 	%r415, %r414, %r413, %r412;
	ld.local.u32 	%r416, [%rd125+16];
	ld.global.u32 	%r417, [%rd126+16];
	mad.lo.s32 	%r418, %r417, %r416, %r415;
	ld.local.u32 	%r419, [%rd125+20];
	ld.global.u32 	%r420, [%rd126+20];
	mad.lo.s32 	%r421, %r420, %r419, %r418;
	ld.local.u32 	%r422, [%rd125+24];
	ld.global.u32 	%r423, [%rd126+24];
	mad.lo.s32 	%r424, %r423, %r422, %r421;
	ld.local.u32 	%r425, [%rd125+28];
	ld.global.u32 	%r426, [%rd126+28];
	mad.lo.s32 	%r503, %r426, %r425, %r424;
	add.s32 	%r493, %r493, 8;
$L__BB1_86:
	setp.eq.s32 	%p61, %r73, 0;
	@%p61 bra 	$L__BB1_92;
	and.b32  	%r79, %r101, 3;
	setp.lt.u32 	%p62, %r73, 4;
	@%p62 bra 	$L__BB1_89;
	mul.wide.u32 	%rd127, %r493, 4;
	add.s64 	%rd128, %rd5, %rd127;
	ld.local.u32 	%r428, [%rd128];
	add.s64 	%rd129, %rd4, %rd127;
	ld.global.u32 	%r429, [%rd129];
	mad.lo.s32 	%r430, %r429, %r428, %r503;
	ld.local.u32 	%r431, [%rd128+4];
	ld.global.u32 	%r432, [%rd129+4];
	mad.lo.s32 	%r433, %r432, %r431, %r430;
	ld.local.u32 	%r434, [%rd128+8];
	ld.global.u32 	%r435, [%rd129+8];
	mad.lo.s32 	%r436, %r435, %r434, %r433;
	ld.local.u32 	%r437, [%rd128+12];
	ld.global.u32 	%r438, [%rd129+12];
	mad.lo.s32 	%r503, %r438, %r437, %r436;
	add.s32 	%r493, %r493, 4;
$L__BB1_89:
	setp.eq.s32 	%p63, %r79, 0;
	@%p63 bra 	$L__BB1_92;
	mul.wide.u32 	%rd130, %r493, 4;
	add.s64 	%rd151, %rd4, %rd130;
	add.s64 	%rd150, %rd5, %rd130;
	neg.s32 	%r501, %r79;
$L__BB1_91:
	.pragma "nounroll";
	ld.local.u32 	%r439, [%rd150];
	ld.global.u32 	%r440, [%rd151];
	mad.lo.s32 	%r503, %r440, %r439, %r503;
	add.s64 	%rd151, %rd151, 4;
	add.s64 	%rd150, %rd150, 4;
	add.s32 	%r501, %r501, 1;
	setp.ne.s32 	%p64, %r501, 0;
	@%p64 bra 	$L__BB1_91;
$L__BB1_92:
	cvt.s64.s32 	%rd152, %r503;
$L__BB1_93:
	cvta.to.global.u64 	%rd131, %rd60;
	shl.b64 	%rd132, %rd145, 2;
	add.s64 	%rd133, %rd131, %rd132;
	ld.global.f32 	%f76, [%rd133];
	setp.gt.s32 	%p65, %r102, 9;
	@%p65 bra 	$L__BB1_158;
	setp.gt.s32 	%p78, %r102, 4;
	@%p78 bra 	$L__BB1_150;
	setp.gt.s32 	%p85, %r102, 2;
	@%p85 bra 	$L__BB1_147;
	setp.eq.s32 	%p88, %r102, 1;
	@%p88 bra 	$L__BB1_97;
	bra.uni 	$L__BB1_145;
$L__BB1_97:
	add.f32 	%f76, %f76, 0f00000000;
	bra.uni 	$L__BB1_191;
$L__BB1_98:
	mov.b32 	%r178, 0;
	st.local.u32 	[%rd140+-32], %r178;
$L__BB1_99:
	ld.global.u32 	%r180, [%rd142+-28];
	setp.gt.s32 	%p13, %r180, 1;
	@%p13 bra 	$L__BB1_101;
	mov.b32 	%r181, 0;
	st.local.u32 	[%rd140+-28], %r181;
	bra.uni 	$L__BB1_102;
$L__BB1_101:
	ld.local.u32 	%r182, [%rd141+-28];
	st.local.u32 	[%rd140+-28], %r182;
$L__BB1_102:
	ld.global.u32 	%r183, [%rd142+-24];
	setp.gt.s32 	%p14, %r183, 1;
	@%p14 bra 	$L__BB1_104;
	mov.b32 	%r184, 0;
	st.local.u32 	[%rd140+-24], %r184;
	bra.uni 	$L__BB1_105;
$L__BB1_104:
	ld.local.u32 	%r185, [%rd141+-24];
	st.local.u32 	[%rd140+-24], %r185;
$L__BB1_105:
	ld.global.u32 	%r186, [%rd142+-20];
	setp.gt.s32 	%p15, %r186, 1;
	@%p15 bra 	$L__BB1_107;
	mov.b32 	%r187, 0;
	st.local.u32 	[%rd140+-20], %r187;
	bra.uni 	$L__BB1_108;
$L__BB1_107:
	ld.local.u32 	%r188, [%rd141+-20];
	st.local.u32 	[%rd140+-20], %r188;
$L__BB1_108:
	ld.global.u32 	%r189, [%rd142+-16];
	setp.gt.s32 	%p16, %r189, 1;
	@%p16 bra 	$L__BB1_110;
	mov.b32 	%r190, 0;
	st.local.u32 	[%rd140+-16], %r190;
	bra.uni 	$L__BB1_111;
$L__BB1_110:
	ld.local.u32 	%r191, [%rd141+-16];
	st.local.u32 	[%rd140+-16], %r191;
$L__BB1_111:
	ld.global.u32 	%r192, [%rd142+-12];
	setp.gt.s32 	%p17, %r192, 1;
	@%p17 bra 	$L__BB1_113;
	mov.b32 	%r193, 0;
	st.local.u32 	[%rd140+-12], %r193;
	bra.uni 	$L__BB1_114;
$L__BB1_113:
	ld.local.u32 	%r194, [%rd141+-12];
	st.local.u32 	[%rd140+-12], %r194;
$L__BB1_114:
	ld.global.u32 	%r195, [%rd142+-8];
	setp.gt.s32 	%p18, %r195, 1;
	@%p18 bra 	$L__BB1_116;
	mov.b32 	%r196, 0;
	st.local.u32 	[%rd140+-8], %r196;
	bra.uni 	$L__BB1_117;
$L__BB1_116:
	ld.local.u32 	%r197, [%rd141+-8];
	st.local.u32 	[%rd140+-8], %r197;
$L__BB1_117:
	ld.global.u32 	%r198, [%rd142+-4];
	setp.gt.s32 	%p19, %r198, 1;
	@%p19 bra 	$L__BB1_119;
	mov.b32 	%r199, 0;
	st.local.u32 	[%rd140+-4], %r199;
	bra.uni 	$L__BB1_120;
$L__BB1_119:
	ld.local.u32 	%r200, [%rd141+-4];
	st.local.u32 	[%rd140+-4], %r200;
$L__BB1_120:
	ld.global.u32 	%r201, [%rd142];
	setp.gt.s32 	%p20, %r201, 1;
	@%p20 bra 	$L__BB1_122;
	mov.b32 	%r202, 0;
	st.local.u32 	[%rd140], %r202;
	bra.uni 	$L__BB1_123;
$L__BB1_122:
	ld.local.u32 	%r203, [%rd141];
	st.local.u32 	[%rd140], %r203;
$L__BB1_123:
	ld.global.u32 	%r204, [%rd142+4];
	setp.gt.s32 	%p21, %r204, 1;
	@%p21 bra 	$L__BB1_125;
	mov.b32 	%r205, 0;
	st.local.u32 	[%rd140+4], %r205;
	bra.uni 	$L__BB1_126;
$L__BB1_125:
	ld.local.u32 	%r206, [%rd141+4];
	st.local.u32 	[%rd140+4], %r206;
$L__BB1_126:
	ld.global.u32 	%r207, [%rd142+8];
	setp.gt.s32 	%p22, %r207, 1;
	@%p22 bra 	$L__BB1_128;
	mov.b32 	%r208, 0;
	st.local.u32 	[%rd140+8], %r208;
	bra.uni 	$L__BB1_129;
$L__BB1_128:
	ld.local.u32 	%r209, [%rd141+8];
	st.local.u32 	[%rd140+8], %r209;
$L__BB1_129:
	ld.global.u32 	%r210, [%rd142+12];
	setp.gt.s32 	%p23, %r210, 1;
	@%p23 bra 	$L__BB1_131;
	mov.b32 	%r211, 0;
	st.local.u32 	[%rd140+12], %r211;
	bra.uni 	$L__BB1_132;
$L__BB1_131:
	ld.local.u32 	%r212, [%rd141+12];
	st.local.u32 	[%rd140+12], %r212;
$L__BB1_132:
	ld.global.u32 	%r213, [%rd142+16];
	setp.gt.s32 	%p24, %r213, 1;
	@%p24 bra 	$L__BB1_134;
	mov.b32 	%r214, 0;
	st.local.u32 	[%rd140+16], %r214;
	bra.uni 	$L__BB1_135;
$L__BB1_134:
	ld.local.u32 	%r215, [%rd141+16];
	st.local.u32 	[%rd140+16], %r215;
$L__BB1_135:
	ld.global.u32 	%r216, [%rd142+20];
	setp.gt.s32 	%p25, %r216, 1;
	@%p25 bra 	$L__BB1_137;
	mov.b32 	%r217, 0;
	st.local.u32 	[%rd140+20], %r217;
	bra.uni 	$L__BB1_138;
$L__BB1_137:
	ld.local.u32 	%r218, [%rd141+20];
	st.local.u32 	[%rd140+20], %r218;
$L__BB1_138:
	ld.global.u32 	%r219, [%rd142+24];
	setp.gt.s32 	%p26, %r219, 1;
	@%p26 bra 	$L__BB1_140;
	mov.b32 	%r220, 0;
	st.local.u32 	[%rd140+24], %r220;
	bra.uni 	$L__BB1_141;
$L__BB1_140:
	ld.local.u32 	%r221, [%rd141+24];
	st.local.u32 	[%rd140+24], %r221;
$L__BB1_141:
	ld.global.u32 	%r222, [%rd142+28];
	setp.gt.s32 	%p27, %r222, 1;
	@%p27 bra 	$L__BB1_143;
	mov.b32 	%r223, 0;
	st.local.u32 	[%rd140+28], %r223;
	bra.uni 	$L__BB1_144;
$L__BB1_143:
	ld.local.u32 	%r224, [%rd141+28];
	st.local.u32 	[%rd140+28], %r224;
$L__BB1_144:
	add.s32 	%r475, %r475, 16;
	add.s64 	%rd142, %rd142, 64;
	add.s64 	%rd141, %rd141, 64;
	add.s64 	%rd140, %rd140, 64;
	setp.eq.s32 	%p28, %r475, 0;
	@%p28 bra 	$L__BB1_18;
	bra.uni 	$L__BB1_16;
$L__BB1_145:
	setp.eq.s32 	%p89, %r102, 2;
	@%p89 bra 	$L__BB1_146;
	bra.uni 	$L__BB1_190;
$L__BB1_146:
	mul.f32 	%f76, %f76, 0f00000000;
	bra.uni 	$L__BB1_191;
$L__BB1_147:
	setp.eq.s32 	%p86, %r102, 3;
	@%p86 bra 	$L__BB1_191;
	setp.eq.s32 	%p87, %r102, 4;
	@%p87 bra 	$L__BB1_149;
	bra.uni 	$L__BB1_190;
$L__BB1_149:
	neg.f32 	%f76, %f76;
	bra.uni 	$L__BB1_191;
$L__BB1_150:
	setp.gt.s32 	%p79, %r102, 6;
	@%p79 bra 	$L__BB1_154;
	setp.eq.s32 	%p83, %r102, 5;
	@%p83 bra 	$L__BB1_174;
	setp.eq.s32 	%p84, %r102, 6;
	@%p84 bra 	$L__BB1_153;
	bra.uni 	$L__BB1_190;
$L__BB1_153:
	setp.eq.f32 	%p100, %f76, 0f00000000;
	selp.f32 	%f76, 0f3F800000, 0f00000000, %p100;
	bra.uni 	$L__BB1_191;
$L__BB1_154:
	setp.eq.s32 	%p80, %r102, 7;
	@%p80 bra 	$L__BB1_175;
	setp.eq.s32 	%p81, %r102, 8;
	@%p81 bra 	$L__BB1_178;
	setp.eq.s32 	%p82, %r102, 9;
	@%p82 bra 	$L__BB1_157;
	bra.uni 	$L__BB1_190;
$L__BB1_157:
	mov.f32 	%f76, 0f00000000;
	bra.uni 	$L__BB1_191;
$L__BB1_158:
	setp.gt.s32 	%p66, %r102, 13;
	@%p66 bra 	$L__BB1_166;
	setp.gt.s32 	%p73, %r102, 11;
	@%p73 bra 	$L__BB1_163;
	setp.eq.s32 	%p76, %r102, 10;
	@%p76 bra 	$L__BB1_179;
	setp.eq.s32 	%p77, %r102, 11;
	@%p77 bra 	$L__BB1_162;
	bra.uni 	$L__BB1_190;
$L__BB1_162:
	cvt.f64.f32 	%fd17, %f76;
	add.f64 	%fd18, %fd17, 0d3EB0C6F7A0B5ED8D;
	mov.f64 	%fd19, 0d0000000000000000;
	div.rn.f64 	%fd20, %fd19, %fd18;
	cvt.rn.f32.f64 	%f76, %fd20;
	bra.uni 	$L__BB1_191;
$L__BB1_163:
	setp.eq.s32 	%p74, %r102, 12;
	@%p74 bra 	$L__BB1_186;
	setp.eq.s32 	%p75, %r102, 13;
	@%p75 bra 	$L__BB1_165;
	bra.uni 	$L__BB1_190;
$L__BB1_165:
	rcp.rn.f32 	%f76, %f76;
	bra.uni 	$L__BB1_191;
$L__BB1_166:
	setp.gt.s32 	%p67, %r102, 15;
	@%p67 bra 	$L__BB1_170;
	setp.eq.s32 	%p71, %r102, 14;
	@%p71 bra 	$L__BB1_187;
	setp.eq.s32 	%p72, %r102, 15;
	@%p72 bra 	$L__BB1_169;
	bra.uni 	$L__BB1_190;
$L__BB1_169:
	cvt.f64.f32 	%fd10, %f76;
	setp.lt.f64 	%p92, %fd10, 0d3F847AE147AE147B;
	mov.f32 	%f35, 0f00000000;
	sub.f32 	%f36, %f35, %f76;
	cvt.f64.f32 	%fd11, %f36;
	setp.lt.f64 	%p93, %fd11, 0d3F847AE147AE147B;
	and.pred  	%p94, %p92, %p93;
	selp.u32 	%r441, 1, 0, %p94;
	cvt.rn.f32.u32 	%f76, %r441;
	bra.uni 	$L__BB1_191;
$L__BB1_170:
	setp.eq.s32 	%p68, %r102, 16;
	@%p68 bra 	$L__BB1_188;
	setp.eq.s32 	%p69, %r102, 17;
	@%p69 bra 	$L__BB1_189;
	setp.eq.s32 	%p70, %r102, 18;
	@%p70 bra 	$L__BB1_173;
	bra.uni 	$L__BB1_190;
$L__BB1_173:
	abs.f32 	%f20, %f76;
	mul.f32 	%f21, %f20, 0f4038AA3B;
	ex2.approx.ftz.f32 	%f22, %f21;
	add.f32 	%f23, %f22, 0f3F800000;
	rcp.approx.ftz.f32 	%f24, %f23;
	fma.rn.f32 	%f25, %f24, 0fC0000000, 0f3F800000;
	setp.ge.f32 	%p90, %f20, 0f41102CB4;
	selp.f32 	%f26, 0f3F800000, %f25, %p90;
	copysign.f32 	%f27, %f76, %f26;
	mul.f32 	%f28, %f76, %f76;
	fma.rn.f32 	%f29, %f28, 0f3C80F082, 0fBD563CAE;
	fma.rn.f32 	%f30, %f29, %f28, 0f3E085941;
	fma.rn.f32 	%f31, %f30, %f28, 0fBEAAA9ED;
	fma.rn.f32 	%f32, %f31, %f28, 0f00000000;
	fma.rn.f32 	%f33, %f32, %f76, %f76;
	setp.ge.f32 	%p91, %f20, 0f3F19999A;
	selp.f32 	%f76, %f27, %f33, %p91;
	bra.uni 	$L__BB1_191;
$L__BB1_174:
	setp.lt.f32 	%p101, %f76, 0f00000000;
	selp.f32 	%f76, 0f3F800000, 0f00000000, %p101;
	bra.uni 	$L__BB1_191;
$L__BB1_175:
	setp.ltu.f32 	%p99, %f76, 0f00000000;
	@%p99 bra 	$L__BB1_177;
	fma.rn.f32 	%f50, %f76, 0fBBBB989D, 0f3F000000;
	cvt.sat.f32.f32 	%f51, %f50;
	mov.f32 	%f52, 0f4B400001;
	mov.f32 	%f53, 0f437C0000;
	fma.rm.f32 	%f54, %f51, %f53, %f52;
	add.f32 	%f55, %f54, 0fCB40007F;
	neg.f32 	%f56, %f55;
	fma.rn.f32 	%f57, %f76, 0fBFB8AA3B, %f56;
	fma.rn.f32 	%f58, %f76, 0fB2A57060, %f57;
	mov.b32 	%r458, %f54;
	shl.b32 	%r459, %r458, 23;
	mov.b32 	%f59, %r459;
	ex2.approx.ftz.f32 	%f60, %f58;
	mul.f32 	%f61, %f60, %f59;
	cvt.f64.f32 	%fd57, %f61;
	add.f64 	%fd58, %fd57, 0d3FF0000000000000;
	rcp.rn.f64 	%fd59, %fd58;
	cvt.rn.f32.f64 	%f76, %fd59;
	bra.uni 	$L__BB1_191;
$L__BB1_177:
	fma.rn.f32 	%f62, %f76, 0f3BBB989D, 0f3F000000;
	cvt.sat.f32.f32 	%f63, %f62;
	mov.f32 	%f64, 0f4B400001;
	mov.f32 	%f65, 0f437C0000;
	fma.rm.f32 	%f66, %f63, %f65, %f64;
	add.f32 	%f67, %f66, 0fCB40007F;
	neg.f32 	%f68, %f67;
	fma.rn.f32 	%f69, %f76, 0f3FB8AA3B, %f68;
	fma.rn.f32 	%f70, %f76, 0f32A57060, %f69;
	mov.b32 	%r460, %f66;
	shl.b32 	%r461, %r460, 23;
	mov.b32 	%f71, %r461;
	ex2.approx.ftz.f32 	%f72, %f70;
	mul.f32 	%f73, %f72, %f71;
	cvt.f64.f32 	%fd60, %f73;
	add.f64 	%fd61, %fd60, 0d3FF0000000000000;
	div.rn.f64 	%fd62, %fd60, %fd61;
	cvt.rn.f32.f64 	%f76, %fd62;
	bra.uni 	$L__BB1_191;
$L__BB1_178:
	cvt.f64.f32 	%fd55, %f76;
	max.f64 	%fd56, %fd55, 0d0000000000000000;
	cvt.rn.f32.f64 	%f76, %fd56;
	bra.uni 	$L__BB1_191;
$L__BB1_179:
	cvt.f64.f32 	%fd21, %f76;
	add.f64 	%fd65, %fd21, 0d3EB0C6F7A0B5ED8D;
	{
	.reg .b32 %temp; 
	mov.b64 	{%temp, %r504}, %fd65;
	}
	{
	.reg .b32 %temp; 
	mov.b64 	{%r505, %temp}, %fd65;
	}
	setp.gt.s32 	%p95, %r504, 1048575;
	mov.b32 	%r506, -1023;
	@%p95 bra 	$L__BB1_181;
	mul.f64 	%fd65, %fd65, 0d4350000000000000;
	{
	.reg .b32 %temp; 
	mov.b64 	{%temp, %r504}, %fd65;
	}
	{
	.reg .b32 %temp; 
	mov.b64 	{%r505, %temp}, %fd65;
	}
	mov.b32 	%r506, -1077;
$L__BB1_181:
	add.s32 	%r446, %r504, -1;
	setp.gt.u32 	%p96, %r446, 2146435070;
	@%p96 bra 	$L__BB1_185;
	shr.u32 	%r449, %r504, 20;
	add.s32 	%r507, %r506, %r449;
	and.b32  	%r450, %r504, 1048575;
	or.b32  	%r451, %r450, 1072693248;
	mov.b64 	%fd66, {%r505, %r451};
	setp.lt.u32 	%p98, %r451, 1073127583;
	@%p98 bra 	$L__BB1_184;
	{
	.reg .b32 %temp; 
	mov.b64 	{%r452, %temp}, %fd66;
	}
	{
	.reg .b32 %temp; 
	mov.b64 	{%temp, %r453}, %fd66;
	}
	add.s32 	%r454, %r453, -1048576;
	mov.b64 	%fd66, {%r452, %r454};
	add.s32 	%r507, %r507, 1;
$L__BB1_184:
	add.f64 	%fd23, %fd66, 0dBFF0000000000000;
	add.f64 	%fd24, %fd66, 0d3FF0000000000000;
	rcp.approx.ftz.f64 	%fd25, %fd24;
	neg.f64 	%fd26, %fd24;
	fma.rn.f64 	%fd27, %fd26, %fd25, 0d3FF0000000000000;
	fma.rn.f64 	%fd28, %fd27, %fd27, %fd27;
	fma.rn.f64 	%fd29, %fd28, %fd25, %fd25;
	mul.f64 	%fd30, %fd23, %fd29;
	fma.rn.f64 	%fd31, %fd23, %fd29, %fd30;
	mul.f64 	%fd32, %fd31, %fd31;
	fma.rn.f64 	%fd33, %fd32, 0d3EB1380B3AE80F1E, 0d3ED0EE258B7A8B04;
	fma.rn.f64 	%fd34, %fd33, %fd32, 0d3EF3B2669F02676F;
	fma.rn.f64 	%fd35, %fd34, %fd32, 0d3F1745CBA9AB0956;
	fma.rn.f64 	%fd36, %fd35, %fd32, 0d3F3C71C72D1B5154;
	fma.rn.f64 	%fd37, %fd36, %fd32, 0d3F624924923BE72D;
	fma.rn.f64 	%fd38, %fd37, %fd32, 0d3F8999999999A3C4;
	fma.rn.f64 	%fd39, %fd38, %fd32, 0d3FB5555555555554;
	sub.f64 	%fd40, %fd23, %fd31;
	add.f64 	%fd41, %fd40, %fd40;
	neg.f64 	%fd42, %fd31;
	fma.rn.f64 	%fd43, %fd42, %fd23, %fd41;
	mul.f64 	%fd44, %fd29, %fd43;
	mul.f64 	%fd45, %fd32, %fd39;
	fma.rn.f64 	%fd46, %fd45, %fd31, %fd44;
	xor.b32  	%r455, %r507, -2147483648;
	mov.b32 	%r456, 1127219200;
	mov.b64 	%fd47, {%r455, %r456};
	mov.b32 	%r457, -2147483648;
	mov.b64 	%fd48, {%r457, %r456};
	sub.f64 	%fd49, %fd47, %fd48;
	fma.rn.f64 	%fd50, %fd49, 0d3FE62E42FEFA39EF, %fd31;
	fma.rn.f64 	%fd51, %fd49, 0dBFE62E42FEFA39EF, %fd50;
	sub.f64 	%fd52, %fd51, %fd31;
	sub.f64 	%fd53, %fd46, %fd52;
	fma.rn.f64 	%fd54, %fd49, 0d3C7ABC9E3B39803F, %fd53;
	add.f64 	%fd7, %fd50, %fd54;
	cvt.rn.f32.f64 	%f76, %fd7;
	bra.uni 	$L__BB1_191;
$L__BB1_185:
	fma.rn.f64 	%fd22, %fd65, 0d7FF0000000000000, 0d7FF0000000000000;
	{
	.reg .b32 %temp; 
	mov.b64 	{%temp, %r447}, %fd65;
	}
	and.b32  	%r448, %r447, 2147483647;
	setp.eq.s32 	%p97, %r448, 0;
	selp.f64 	%fd8, 0dFFF0000000000000, %fd22, %p97;
	cvt.rn.f32.f64 	%f76, %fd8;
	bra.uni 	$L__BB1_191;
$L__BB1_186:
	fma.rn.f32 	%f38, %f76, 0f3BBB989D, 0f3F000000;
	cvt.sat.f32.f32 	%f39, %f38;
	mov.f32 	%f40, 0f4B400001;
	mov.f32 	%f41, 0f437C0000;
	fma.rm.f32 	%f42, %f39, %f41, %f40;
	add.f32 	%f43, %f42, 0fCB40007F;
	neg.f32 	%f44, %f43;
	fma.rn.f32 	%f45, %f76, 0f3FB8AA3B, %f44;
	fma.rn.f32 	%f46, %f76, 0f32A57060, %f45;
	mov.b32 	%r442, %f42;
	shl.b32 	%r443, %r442, 23;
	mov.b32 	%f47, %r443;
	ex2.approx.ftz.f32 	%f48, %f46;
	mul.f32 	%f76, %f48, %f47;
	bra.uni 	$L__BB1_191;
$L__BB1_187:
	mul.f32 	%f37, %f76, %f76;
	cvt.f64.f32 	%fd13, %f37;
	rcp.rn.f64 	%fd14, %fd13;
	neg.f64 	%fd15, %fd14;
	mul.f64 	%fd16, %fd15, 0d0000000000000000;
	cvt.rn.f32.f64 	%f76, %fd16;
	bra.uni 	$L__BB1_191;
$L__BB1_188:
	max.f32 	%f76, %f76, 0f00000000;
	bra.uni 	$L__BB1_191;
$L__BB1_189:
	mov.f32 	%f76, 0f3F800000;
	bra.uni 	$L__BB1_191;
$L__BB1_190:
	add.f32 	%f76, %f76, 0f00000000;
$L__BB1_191:
	cvta.to.global.u64 	%rd134, %rd59;
	shl.b64 	%rd135, %rd152, 2;
	add.s64 	%rd136, %rd134, %rd135;
	st.global.f32 	[%rd136], %f76;
$L__BB1_192:
	ret;

}
	// .globl	_Z12reduceKernelPfPiS0_iS_S0_S0_ifii
.visible .entry _Z12reduceKernelPfPiS0_iS_S0_S0_ifii(
	.param .u64 .ptr .align 1 _Z12reduceKernelPfPiS0_iS_S0_S0_ifii_param_0,
	.param .u64 .ptr .align 1 _Z12reduceKernelPfPiS0_iS_S0_S0_ifii_param_1,
	.param .u64 .ptr .align 1 _Z12reduceKernelPfPiS0_iS_S0_S0_ifii_param_2,
	.param .u32 _Z12reduceKernelPfPiS0_iS_S0_S0_ifii_param_3,
	.param .u64 .ptr .align 1 _Z12reduceKernelPfPiS0_iS_S0_S0_ifii_param_4,
	.param .u64 .ptr .align 1 _Z12reduceKernelPfPiS0_iS_S0_S0_ifii_param_5,
	.param .u64 .ptr .align 1 _Z12reduceKernelPfPiS0_iS_S0_S0_ifii_param_6,
	.param .u32 _Z12reduceKernelPfPiS0_iS_S0_S0_ifii_param_7,
	.param .f32 _Z12reduceKernelPfPiS0_iS_S0_S0_ifii_param_8,
	.param .u32 _Z12reduceKernelPfPiS0_iS_S0_S0_ifii_param_9,
	.param .u32 _Z12reduceKernelPfPiS0_iS_S0_S0_ifii_param_10
)
{
	.local .align 8 .b8 	__local_depot2[80];
	.reg .b64 	%SP;
	.reg .b64 	%SPL;
	.reg .pred 	%p<92>;
	.reg .b32 	%r<336>;
	.reg .b32 	%f<153>;
	.reg .b64 	%rd<101>;
	.reg .b64 	%fd<68>;

	mov.u64 	%SPL, __local_depot2;
	ld.param.u64 	%rd19, [_Z12reduceKernelPfPiS0_iS_S0_S0_ifii_param_0];
	ld.param.u64 	%rd22, [_Z12reduceKernelPfPiS0_iS_S0_S0_ifii_param_1];
	ld.param.u32 	%r72, [_Z12reduceKernelPfPiS0_iS_S0_S0_ifii_param_3];
	ld.param.u64 	%rd20, [_Z12reduceKernelPfPiS0_iS_S0_S0_ifii_param_4];
	ld.param.u64 	%rd21, [_Z12reduceKernelPfPiS0_iS_S0_S0_ifii_param_5];
	ld.param.u64 	%rd23, [_Z12reduceKernelPfPiS0_iS_S0_S0_ifii_param_6];
	ld.param.u32 	%r69, [_Z12reduceKernelPfPiS0_iS_S0_S0_ifii_param_7];
	ld.param.f32 	%f151, [_Z12reduceKernelPfPiS0_iS_S0_S0_ifii_param_8];
	ld.param.u32 	%r70, [_Z12reduceKernelPfPiS0_iS_S0_S0_ifii_param_9];
	ld.param.u32 	%r71, [_Z12reduceKernelPfPiS0_iS_S0_S0_ifii_param_10];
	cvta.to.global.u64 	%rd1, %rd22;
	cvta.to.global.u64 	%rd2, %rd23;
	add.u64 	%rd3, %SPL, 0;
	add.u64 	%rd4, %SPL, 40;
	mov.u32 	%r73, %ctaid.x;
	mov.u32 	%r74, %ntid.x;
	mov.u32 	%r75, %tid.x;
	mad.lo.s32 	%r1, %r73, %r74, %r75;
	setp.ge.s32 	%p1, %r1, %r72;
	@%p1 bra 	$L__BB2_104;
	setp.lt.s32 	%p2, %r70, 1;
	@%p2 bra 	$L__BB2_13;
	and.b32  	%r2, %r70, 7;
	setp.lt.u32 	%p3, %r70, 8;
	mov.u32 	%r312, %r70;
	mov.u32 	%r313, %r1;
	@%p3 bra 	$L__BB2_5;
	and.b32  	%r3, %r70, 2147483640;
	mov.b32 	%r314, 0;
	mov.u32 	%r312, %r70;
	mov.u32 	%r313, %r1;
$L__BB2_4:
	.pragma "nounroll";
	add.s32 	%r77, %r312, -1;
	mul.wide.u32 	%rd26, %r77, 4;
	add.s64 	%rd27, %rd1, %rd26;
	ld.global.u32 	%r78, [%rd27];
	div.s32 	%r79, %r313, %r78;
	mul.lo.s32 	%r80, %r79, %r78;
	sub.s32 	%r81, %r313, %r80;
	add.s64 	%rd28, %rd3, %rd26;
	st.local.u32 	[%rd28], %r81;
	add.s32 	%r82, %r312, -2;
	mul.wide.u32 	%rd29, %r82, 4;
	add.s64 	%rd30, %rd1, %rd29;
	ld.global.u32 	%r83, [%rd30];
	div.s32 	%r84, %r79, %r83;
	mul.lo.s32 	%r85, %r84, %r83;
	sub.s32 	%r86, %r79, %r85;
	add.s64 	%rd31, %rd3, %rd29;
	st.local.u32 	[%rd31], %r86;
	add.s32 	%r87, %r312, -3;
	mul.wide.u32 	%rd32, %r87, 4;
	add.s64 	%rd33, %rd1, %rd32;
	ld.global.u32 	%r88, [%rd33];
	div.s32 	%r89, %r84, %r88;
	mul.lo.s32 	%r90, %r89, %r88;
	sub.s32 	%r91, %r84, %r90;
	add.s64 	%rd34, %rd3, %rd32;
	st.local.u32 	[%rd34], %r91;
	add.s32 	%r92, %r312, -4;
	mul.wide.u32 	%rd35, %r92, 4;
	add.s64 	%rd36, %rd1, %rd35;
	ld.global.u32 	%r93, [%rd36];
	div.s32 	%r94, %r89, %r93;
	mul.lo.s32 	%r95, %r94, %r93;
	sub.s32 	%r96, %r89, %r95;
	add.s64 	%rd37, %rd3, %rd35;
	st.local.u32 	[%rd37], %r96;
	add.s32 	%r97, %r312, -5;
	mul.wide.u32 	%rd38, %r97, 4;
	add.s64 	%rd39, %rd1, %rd38;
	ld.global.u32 	%r98, [%rd39];
	div.s32 	%r99, %r94, %r98;
	mul.lo.s32 	%r100, %r99, %r98;
	sub.s32 	%r101, %r94, %r100;
	add.s64 	%rd40, %rd3, %rd38;
	st.local.u32 	[%rd40], %r101;
	add.s32 	%r102, %r312, -6;
	mul.wide.u32 	%rd41, %r102, 4;
	add.s64 	%rd42, %rd1, %rd41;
	ld.global.u32 	%r103, [%rd42];
	div.s32 	%r104, %r99, %r103;
	mul.lo.s32 	%r105, %r104, %r103;
	sub.s32 	%r106, %r99, %r105;
	add.s64 	%rd43, %rd3, %rd41;
	st.local.u32 	[%rd43], %r106;
	add.s32 	%r107, %r312, -7;
	mul.wide.u32 	%rd44, %r107, 4;
	add.s64 	%rd45, %rd1, %rd44;
	ld.global.u32 	%r108, [%rd45];
	div.s32 	%r109, %r104, %r108;
	mul.lo.s32 	%r110, %r109, %r108;
	sub.s32 	%r111, %r104, %r110;
	add.s64 	%rd46, %rd3, %rd44;
	st.local.u32 	[%rd46], %r111;
	add.s32 	%r312, %r312, -8;
	mul.wide.u32 	%rd47, %r312, 4;
	add.s64 	%rd48, %rd1, %rd47;
	ld.global.u32 	%r112, [%rd48];
	div.s32 	%r313, %r109, %r112;
	mul.lo.s32 	%r113, %r313, %r112;
	sub.s32 	%r114, %r109, %r113;
	add.s64 	%rd49, %rd3, %rd47;
	st.local.u32 	[%rd49], %r114;
	add.s32 	%r314, %r314, 8;
	setp.eq.s32 	%p4, %r314, %r3;
	@%p4 bra 	$L__BB2_5;
	bra.uni 	$L__BB2_4;
$L__BB2_5:
	setp.eq.s32 	%p5, %r2, 0;
	@%p5 bra 	$L__BB2_13;
	and.b32  	%r6, %r70, 3;
	setp.lt.u32 	%p6, %r2, 4;
	@%p6 bra 	$L__BB2_8;
	add.s32 	%r115, %r312, -1;
	mul.wide.u32 	%rd50, %r115, 4;
	add.s64 	%rd51, %rd1, %rd50;
	ld.global.u32 	%r116, [%rd51];
	div.s32 	%r117, %r313, %r116;
	mul.lo.s32 	%r118, %r117, %r116;
	sub.s32 	%r119, %r313, %r118;
	add.s64 	%rd52, %rd3, %rd50;
	st.local.u32 	[%rd52], %r119;
	add.s32 	%r120, %r312, -2;
	mul.wide.u32 	%rd53, %r120, 4;
	add.s64 	%rd54, %rd1, %rd53;
	ld.global.u32 	%r121, [%rd54];
	div.s32 	%r122, %r117, %r121;
	mul.lo.s32 	%r123, %r122, %r121;
	sub.s32 	%r124, %r117, %r123;
	add.s64 	%rd55, %rd3, %rd53;
	st.local.u32 	[%rd55], %r124;
	add.s32 	%r125, %r312, -3;
	mul.wide.u32 	%rd56, %r125, 4;
	add.s64 	%rd57, %rd1, %rd56;
	ld.global.u32 	%r126, [%rd57];
	div.s32 	%r127, %r122, %r126;
	mul.lo.s32 	%r128, %r127, %r126;
	sub.s32 	%r129, %r122, %r128;
	add.s64 	%rd58, %rd3, %rd56;
	st.local.u32 	[%rd58], %r129;
	add.s32 	%r312, %r312, -4;
	mul.wide.u32 	%rd59, %r312, 4;
	add.s64 	%rd60, %rd1, %rd59;
	ld.global.u32 	%r130, [%rd60];
	div.s32 	%r313, %r127, %r130;
	mul.lo.s32 	%r131, %r313, %r130;
	sub.s32 	%r132, %r127, %r131;
	add.s64 	%rd61, %rd3, %rd59;
	st.local.u32 	[%rd61], %r132;
$L__BB2_8:
	setp.eq.s32 	%p7, %r6, 0;
	@%p7 bra 	$L__BB2_13;
	setp.eq.s32 	%p8, %r6, 1;
	@%p8 bra 	$L__BB2_11;
	add.s32 	%r133, %r312, -1;
	mul.wide.u32 	%rd62, %r133, 4;
	add.s64 	%rd63, %rd1, %rd62;
	ld.global.u32 	%r134, [%rd63];
	div.s32 	%r135, %r313, %r134;
	mul.lo.s32 	%r136, %r135, %r134;
	sub.s32 	%r137, %r313, %r136;
	add.s64 	%rd64, %rd3, %rd62;
	st.local.u32 	[%rd64], %r137;
	add.s32 	%r312, %r312, -2;
	mul.wide.u32 	%rd65, %r312, 4;
	add.s64 	%rd66, %rd1, %rd65;
	ld.global.u32 	%r138, [%rd66];
	div.s32 	%r313, %r135, %r138;
	mul.lo.s32 	%r139, %r313, %r138;
	sub.s32 	%r140, %r135, %r139;
	add.s64 	%rd67, %rd3, %rd65;
	st.local.u32 	[%rd67], %r140;
$L__BB2_11:
	and.b32  	%r141, %r70, 1;
	setp.eq.b32 	%p9, %r141, 1;
	not.pred 	%p10, %p9;
	@%p10 bra 	$L__BB2_13;
	add.s32 	%r142, %r312, -1;
	mul.wide.u32 	%rd68, %r142, 4;
	add.s64 	%rd69, %rd1, %rd68;
	ld.global.u32 	%r143, [%rd69];
	rem.s32 	%r144, %r313, %r143;
	add.s64 	%rd70, %rd3, %rd68;
	st.local.u32 	[%rd70], %r144;
$L__BB2_13:
	cvta.to.global.u64 	%rd71, %rd21;
	mul.wide.s32 	%rd72, %r69, 4;
	add.s64 	%rd73, %rd71, %rd72;
	ld.global.u32 	%r15, [%rd73];
	setp.lt.s32 	%p11, %r15, 1;
	@%p11 bra 	$L__BB2_103;
	add.s64 	%rd5, %rd4, %rd72;
	mov.b32 	%r146, 1127219200;
	mov.b32 	%r147, -2147483648;
	mov.b64 	%fd1, {%r147, %r146};
	and.b32  	%r16, %r70, 15;
	add.s32 	%r17, %r16, -1;
	and.b32  	%r18, %r70, 7;
	add.s32 	%r19, %r18, -1;
	and.b32  	%r20, %r70, 2147483632;
	and.b32  	%r21, %r70, 3;
	neg.s32 	%r22, %r20;
	add.s64 	%rd6, %rd3, 32;
	cvta.to.global.u64 	%rd7, %rd20;
	mov.b32 	%r315, 0;
$L__BB2_15:
	mov.f32 	%f1, %f151;
	setp.lt.s32 	%p12, %r70, 1;
	@%p12 bra 	$L__BB2_43;
	setp.lt.u32 	%p13, %r70, 16;
	mov.b32 	%r318, 0;
	@%p13 bra 	$L__BB2_19;
	add.s64 	%rd98, %rd4, 32;
	mov.u64 	%rd99, %rd6;
	mov.u32 	%r316, %r22;
$L__BB2_18:
	.pragma "nounroll";
	ld.local.v2.u32 	{%r149, %r150}, [%rd99+-32];
	st.local.v2.u32 	[%rd98+-32], {%r149, %r150};
	ld.local.v2.u32 	{%r151, %r152}, [%rd99+-24];
	st.local.v2.u32 	[%rd98+-24], {%r151, %r152};
	ld.local.v2.u32 	{%r153, %r154}, [%rd99+-16];
	st.local.v2.u32 	[%rd98+-16], {%r153, %r154};
	ld.local.v2.u32 	{%r155, %r156}, [%rd99+-8];
	st.local.v2.u32 	[%rd98+-8], {%r155, %r156};
	ld.local.v2.u32 	{%r157, %r158}, [%rd99];
	st.local.v2.u32 	[%rd98], {%r157, %r158};
	ld.local.v2.u32 	{%r159, %r160}, [%rd99+8];
	st.local.v2.u32 	[%rd98+8], {%r159, %r160};
	ld.local.v2.u32 	{%r161, %r162}, [%rd99+16];
	st.local.v2.u32 	[%rd98+16], {%r161, %r162};
	ld.local.v2.u32 	{%r163, %r164}, [%rd99+24];
	st.local.v2.u32 	[%rd98+24], {%r163, %r164};
	add.s32 	%r316, %r316, 16;
	add.s64 	%rd99, %rd99, 64;
	add.s64 	%rd98, %rd98, 64;
	setp.ne.s32 	%p14, %r316, 0;
	mov.u32 	%r318, %r20;
	@%p14 bra 	$L__BB2_18;
$L__BB2_19:
	setp.eq.s32 	%p15, %r16, 0;
	@%p15 bra 	$L__BB2_29;
	setp.lt.u32 	%p16, %r17, 7;
	@%p16 bra 	$L__BB2_22;
	mul.wide.u32 	%rd76, %r318, 4;
	add.s64 	%rd77, %rd3, %rd76;
	ld.local.u32 	%r165, [%rd77];
	add.s64 	%rd78, %rd4, %rd76;
	st.local.u32 	[%rd78], %r165;
	ld.local.u32 	%r166, [%rd77+4];
	st.local.u32 	[%rd78+4], %r166;
	ld.local.u32 	%r167, [%rd77+8];
	st.local.u32 	[%rd78+8], %r167;
	ld.local.u32 	%r168, [%rd77+12];
	st.local.u32 	[%rd78+12], %r168;
	ld.local.u32 	%r169, [%rd77+16];
	st.local.u32 	[%rd78+16], %r169;
	ld.local.u32 	%r170, [%rd77+20];
	st.local.u32 	[%rd78+20], %r170;
	ld.local.u32 	%r171, [%rd77+24];
	st.local.u32 	[%rd78+24], %r171;
	ld.local.u32 	%r172, [%rd77+28];
	st.local.u32 	[%rd78+28], %r172;
	add.s32 	%r318, %r318, 8;
$L__BB2_22:
	setp.eq.s32 	%p17, %r18, 0;
	@%p17 bra 	$L__BB2_29;
	setp.lt.u32 	%p18, %r19, 3;
	@%p18 bra 	$L__BB2_25;
	mul.wide.u32 	%rd79, %r318, 4;
	add.s64 	%rd80, %rd3, %rd79;
	ld.local.u32 	%r173, [%rd80];
	add.s64 	%rd81, %rd4, %rd79;
	st.local.u32 	[%rd81], %r173;
	ld.local.u32 	%r174, [%rd80+4];
	st.local.u32 	[%rd81+4], %r174;
	ld.local.u32 	%r175, [%rd80+8];
	st.local.u32 	[%rd81+8], %r175;
	ld.local.u32 	%r176, [%rd80+12];
	st.local.u32 	[%rd81+12], %r176;
	add.s32 	%r318, %r318, 4;
$L__BB2_25:
	setp.eq.s32 	%p19, %r21, 0;
	@%p19 bra 	$L__BB2_29;
	setp.eq.s32 	%p20, %r21, 1;
	mul.wide.u32 	%rd82, %r318, 4;
	add.s64 	%rd13, %rd3, %rd82;
	ld.local.u32 	%r177, [%rd13];
	add.s64 	%rd14, %rd4, %rd82;
	st.local.u32 	[%rd14], %r177;
	@%p20 bra 	$L__BB2_29;
	setp.eq.s32 	%p21, %r21, 2;
	ld.local.u32 	%r178, [%rd13+4];
	st.local.u32 	[%rd14+4], %r178;
	@%p21 bra 	$L__BB2_29;
	ld.local.u32 	%r179, [%rd13+8];
	st.local.u32 	[%rd14+8], %r179;
$L__BB2_29:
	st.local.u32 	[%rd5], %r315;
	mov.b32 	%r326, 0;
	mov.u32 	%r331, %r326;
	@%p13 bra 	$L__BB2_32;
	mov.b32 	%r320, 0;
	mov.u32 	%r331, %r320;
$L__BB2_31:
	.pragma "nounroll";
	mul.wide.u32 	%rd83, %r320, 4;
	add.s64 	%rd84, %rd4, %rd83;
	ld.local.v2.u32 	{%r183, %r184}, [%rd84];
	add.s64 	%rd85, %rd2, %rd83;
	ld.global.u32 	%r185, [%rd85];
	mad.lo.s32 	%r186, %r185, %r183, %r331;
	ld.global.u32 	%r187, [%rd85+4];
	mad.lo.s32 	%r188, %r187, %r184, %r186;
	ld.local.v2.u32 	{%r189, %r190}, [%rd84+8];
	ld.global.u32 	%r191, [%rd85+8];
	mad.lo.s32 	%r192, %r191, %r189, %r188;
	ld.global.u32 	%r193, [%rd85+12];
	mad.lo.s32 	%r194, %r193, %r190, %r192;
	ld.local.v2.u32 	{%r195, %r196}, [%rd84+16];
	ld.global.u32 	%r197, [%rd85+16];
	mad.lo.s32 	%r198, %r197, %r195, %r194;
	ld.global.u32 	%r199, [%rd85+20];
	mad.lo.s32 	%r200, %r199, %r196, %r198;
	ld.local.v2.u32 	{%r201, %r202}, [%rd84+24];
	ld.global.u32 	%r203, [%rd85+24];
	mad.lo.s32 	%r204, %r203, %r201, %r200;
	ld.global.u32 	%r205, [%rd85+28];
	mad.lo.s32 	%r206, %r205, %r202, %r204;
	ld.local.v2.u32 	{%r207, %r208}, [%rd84+32];
	ld.global.u32 	%r209, [%rd85+32];
	mad.lo.s32 	%r210, %r209, %r207, %r206;
	ld.global.u32 	%r211, [%rd85+36];
	mad.lo.s32 	%r212, %r211, %r208, %r210;
	ld.local.v2.u32 	{%r213, %r214}, [%rd84+40];
	ld.global.u32 	%r215, [%rd85+40];
	mad.lo.s32 	%r216, %r215, %r213, %r212;
	ld.global.u32 	%r217, [%rd85+44];
	mad.lo.s32 	%r218, %r217, %r214, %r216;
	ld.local.v2.u32 	{%r219, %r220}, [%rd84+48];
	ld.global.u32 	%r221, [%rd85+48];
	mad.lo.s32 	%r222, %r221, %r219, %r218;
	ld.global.u32 	%r223, [%rd85+52];
	mad.lo.s32 	%r224, %r223, %r220, %r222;
	ld.local.v2.u32 	{%r225, %r226}, [%rd84+56];
	ld.global.u32 	%r227, [%rd85+56];
	mad.lo.s32 	%r228, %r227, %r225, %r224;
	ld.global.u32 	%r229, [%rd85+60];
	mad.lo.s32 	%r331, %r229, %r226, %r228;
	add.s32 	%r320, %r320, 16;
	setp.ne.s32 	%p23, %r320, %r20;
	mov.u32 	%r326, %r20;
	@%p23 bra 	$L__BB2_31;
$L__BB2_32:
	@%p15 bra 	$L__BB2_42;
	setp.lt.u32 	%p25, %r17, 7;
	@%p25 bra 	$L__BB2_35;
	mul.wide.u32 	%rd86, %r326, 4;
	add.s64 	%rd87, %rd4, %rd86;
	ld.local.u32 	%r231, [%rd87];
	add.s64 	%rd88, %rd2, %rd86;
	ld.global.u32 	%r232, [%rd88];
	mad.lo.s32 	%r233, %r232, %r231, %r331;
	ld.local.u32 	%r234, [%rd87+4];
	ld.global.u32 	%r235, [%rd88+4];
	mad.lo.s32 	%r236, %r235, %r234, %r233;
	ld.local.u32 	%r237, [%rd87+8];
	ld.global.u32 	%r238, [%rd88+8];
	mad.lo.s32 	%r239, %r238, %r237, %r236;
	ld.local.u32 	%r240, [%rd87+12];
	ld.global.u32 	%r241, [%rd88+12];
	mad.lo.s32 	%r242, %r241, %r240, %r239;
	ld.local.u32 	%r243, [%rd87+16];
	ld.global.u32 	%r244, [%rd88+16];
	mad.lo.s32 	%r245, %r244, %r243, %r242;
	ld.local.u32 	%r246, [%rd87+20];
	ld.global.u32 	%r247, [%rd88+20];
	mad.lo.s32 	%r248, %r247, %r246, %r245;
	ld.local.u32 	%r249, [%rd87+24];
	ld.global.u32 	%r250, [%rd88+24];
	mad.lo.s32 	%r251, %r250, %r249, %r248;
	ld.local.u32 	%r252, [%rd87+28];
	ld.global.u32 	%r253, [%rd88+28];
	mad.lo.s32 	%r331, %r253, %r252, %r251;
	add.s32 	%r326, %r326, 8;
$L__BB2_35:
	setp.eq.s32 	%p26, %r18, 0;
	@%p26 bra 	$L__BB2_42;
	setp.lt.u32 	%p27, %r19, 3;
	@%p27 bra 	$L__BB2_38;
	mul.wide.u32 	%rd89, %r326, 4;
	add.s64 	%rd90, %rd4, %rd89;
	ld.local.u32 	%r255, [%rd90];
	add.s64 	%rd91, %rd2, %rd89;
	ld.global.u32 	%r256, [%rd91];
	mad.lo.s32 	%r257, %r256, %r255, %r331;
	ld.local.u32 	%r258, [%rd90+4];
	ld.global.u32 	%r259, [%rd91+4];
	mad.lo.s32 	%r260, %r259, %r258, %r257;
	ld.local.u32 	%r261, [%rd90+8];
	ld.global.u32 	%r262, [%rd91+8];
	mad.lo.s32 	%r263, %r262, %r261, %r260;
	ld.local.u32 	%r264, [%rd90+12];
	ld.global.u32 	%r265, [%rd91+12];
	mad.lo.s32 	%r331, %r265, %r264, %r263;
	add.s32 	%r326, %r326, 4;
$L__BB2_38:
	setp.eq.s32 	%p28, %r21, 0;
	@%p28 bra 	$L__BB2_42;
	setp.eq.s32 	%p29, %r21, 1;
	mul.wide.u32 	%rd92, %r326, 4;
	add.s64 	%rd15, %rd4, %rd92;
	ld.local.u32 	%r266, [%rd15];
	add.s64 	%rd16, %rd2, %rd92;
	ld.global.u32 	%r267, [%rd16];
	mad.lo.s32 	%r331, %r267, %r266, %r331;
	@%p29 bra 	$L__BB2_42;
	setp.eq.s32 	%p30, %r21, 2;
	ld.local.u32 	%r268, [%rd15+4];
	ld.global.u32 	%r269, [%rd16+4];
	mad.lo.s32 	%r331, %r269, %r268, %r331;
	@%p30 bra 	$L__BB2_42;
	ld.local.u32 	%r270, [%rd15+8];
	ld.global.u32 	%r271, [%rd16+8];
	mad.lo.s32 	%r331, %r271, %r270, %r331;
$L__BB2_42:
	cvt.s64.s32 	%rd100, %r331;
	bra.uni 	$L__BB2_44;
$L__BB2_43:
	st.local.u32 	[%rd5], %r315;
	mov.b64 	%rd100, 0;
$L__BB2_44:
	shl.b64 	%rd93, %rd100, 2;
	add.s64 	%rd94, %rd7, %rd93;
	ld.global.f32 	%f2, [%rd94];
	setp.gt.s32 	%p31, %r71, 9;
	@%p31 bra 	$L__BB2_61;
	setp.gt.s32 	%p44, %r71, 4;
	@%p44 bra 	$L__BB2_53;
	setp.gt.s32 	%p51, %r71, 2;
	@%p51 bra 	$L__BB2_50;
	setp.eq.s32 	%p54, %r71, 1;
	@%p54 bra 	$L__BB2_77;
	setp.eq.s32 	%p55, %r71, 2;
	@%p55 bra 	$L__BB2_49;
	bra.uni 	$L__BB2_101;
$L__BB2_49:
	mul.f32 	%f151, %f1, %f2;
	bra.uni 	$L__BB2_102;
$L__BB2_50:
	setp.eq.s32 	%p52, %r71, 3;
	mov.f32 	%f151, %f1;
	@%p52 bra 	$L__BB2_102;
	setp.eq.s32 	%p53, %r71, 4;
	@%p53 bra 	$L__BB2_52;
	bra.uni 	$L__BB2_101;
$L__BB2_52:
	neg.f32 	%f151, %f1;
	bra.uni 	$L__BB2_102;
$L__BB2_53:
	setp.gt.s32 	%p45, %r71, 6;
	@%p45 bra 	$L__BB2_57;
	setp.eq.s32 	%p49, %r71, 5;
	@%p49 bra 	$L__BB2_78;
	setp.eq.s32 	%p50, %r71, 6;
	@%p50 bra 	$L__BB2_56;
	bra.uni 	$L__BB2_101;
$L__BB2_56:
	setp.eq.f32 	%p89, %f1, %f2;
	selp.f32 	%f151, 0f3F800000, 0f00000000, %p89;
	bra.uni 	$L__BB2_102;
$L__BB2_57:
	setp.eq.s32 	%p46, %r71, 7;
	@%p46 bra 	$L__BB2_79;
	setp.eq.s32 	%p47, %r71, 8;
	@%p47 bra 	$L__BB2_82;
	setp.eq.s32 	%p48, %r71, 9;
	@%p48 bra 	$L__BB2_60;
	bra.uni 	$L__BB2_101;
$L__BB2_60:
	setp.gt.f32 	%p87, %f1, 0f00000000;
	selp.f32 	%f151, %f2, 0f00000000, %p87;
	bra.uni 	$L__BB2_102;
$L__BB2_61:
	setp.gt.s32 	%p32, %r71, 13;
	@%p32 bra 	$L__BB2_69;
	setp.gt.s32 	%p39, %r71, 11;
	@%p39 bra 	$L__BB2_66;
	setp.eq.s32 	%p42, %r71, 10;
	@%p42 bra 	$L__BB2_83;
	setp.eq.s32 	%p43, %r71, 11;
	@%p43 bra 	$L__BB2_65;
	bra.uni 	$L__BB2_101;
$L__BB2_65:
	cvt.f64.f32 	%fd19, %f2;
	cvt.f64.f32 	%fd20, %f1;
	add.f64 	%fd21, %fd20, 0d3EB0C6F7A0B5ED8D;
	div.rn.f64 	%fd22, %fd19, %fd21;
	cvt.rn.f32.f64 	%f151, %fd22;
	bra.uni 	$L__BB2_102;
$L__BB2_66:
	setp.eq.s32 	%p40, %r71, 12;
	@%p40 bra 	$L__BB2_90;
	setp.eq.s32 	%p41, %r71, 13;
	@%p41 bra 	$L__BB2_68;
	bra.uni 	$L__BB2_101;
$L__BB2_68:
	rcp.rn.f32 	%f151, %f1;
	bra.uni 	$L__BB2_102;
$L__BB2_69:
	setp.gt.s32 	%p33, %r71, 15;
	@%p33 bra 	$L__BB2_73;
	setp.eq.s32 	%p37, %r71, 14;
	@%p37 bra 	$L__BB2_91;
	setp.eq.s32 	%p38, %r71, 15;
	@%p38 bra 	$L__BB2_72;
	bra.uni 	$L__BB2_101;
$L__BB2_72:
	sub.f32 	%f109, %f1, %f2;
	cvt.f64.f32 	%fd11, %f109;
	setp.lt.f64 	%p80, %fd11, 0d3F847AE147AE147B;
	sub.f32 	%f110, %f2, %f1;
	cvt.f64.f32 	%fd12, %f110;
	setp.lt.f64 	%p81, %fd12, 0d3F847AE147AE147B;
	and.pred  	%p82, %p80, %p81;
	selp.u32 	%r286, 1, 0, %p82;
	cvt.rn.f32.u32 	%f151, %r286;
	bra.uni 	$L__BB2_102;
$L__BB2_73:
	setp.eq.s32 	%p34, %r71, 16;
	@%p34 bra 	$L__BB2_92;
	setp.eq.s32 	%p35, %r71, 17;
	mov.f32 	%f151, 0f3F800000;
	@%p35 bra 	$L__BB2_93;
	setp.eq.s32 	%p36, %r71, 18;
	@%p36 bra 	$L__BB2_76;
	bra.uni 	$L__BB2_101;
$L__BB2_76:
	abs.f32 	%f31, %f1;
	mul.f32 	%f32, %f31, 0f4038AA3B;
	ex2.approx.ftz.f32 	%f33, %f32;
	add.f32 	%f34, %f33, 0f3F800000;
	rcp.approx.ftz.f32 	%f35, %f34;
	fma.rn.f32 	%f36, %f35, 0fC0000000, 0f3F800000;
	setp.ge.f32 	%p56, %f31, 0f41102CB4;
	selp.f32 	%f37, 0f3F800000, %f36, %p56;
	copysign.f32 	%f38, %f1, %f37;
	mul.f32 	%f39, %f1, %f1;
	fma.rn.f32 	%f40, %f39, 0f3C80F082, 0fBD563CAE;
	fma.rn.f32 	%f41, %f40, %f39, 0f3E085941;
	fma.rn.f32 	%f42, %f41, %f39, 0fBEAAA9ED;
	fma.rn.f32 	%f43, %f42, %f39, 0f00000000;
	fma.rn.f32 	%f44, %f43, %f1, %f1;
	setp.ge.f32 	%p57, %f31, 0f3F19999A;
	selp.f32 	%f151, %f38, %f44, %p57;
	bra.uni 	$L__BB2_102;
$L__BB2_77:
	add.f32 	%f151, %f1, %f2;
	bra.uni 	$L__BB2_102;
$L__BB2_78:
	setp.lt.f32 	%p90, %f1, %f2;
	selp.f32 	%f151, 0f3F800000, 0f00000000, %p90;
	bra.uni 	$L__BB2_102;
$L__BB2_79:
	setp.ltu.f32 	%p88, %f1, 0f00000000;
	@%p88 bra 	$L__BB2_81;
	fma.rn.f32 	%f123, %f1, 0fBBBB989D, 0f3F000000;
	cvt.sat.f32.f32 	%f124, %f123;
	mov.f32 	%f125, 0f4B400001;
	mov.f32 	%f126, 0f437C0000;
	fma.rm.f32 	%f127, %f124, %f126, %f125;
	add.f32 	%f128, %f127, 0fCB40007F;
	neg.f32 	%f129, %f128;
	fma.rn.f32 	%f130, %f1, 0fBFB8AA3B, %f129;
	fma.rn.f32 	%f131, %f1, 0fB2A57060, %f130;
	mov.b32 	%r302, %f127;
	shl.b32 	%r303, %r302, 23;
	mov.b32 	%f132, %r303;
	ex2.approx.ftz.f32 	%f133, %f131;
	mul.f32 	%f134, %f133, %f132;
	cvt.f64.f32 	%fd58, %f134;
	add.f64 	%fd59, %fd58, 0d3FF0000000000000;
	rcp.rn.f64 	%fd60, %fd59;
	cvt.rn.f32.f64 	%f151, %fd60;
	bra.uni 	$L__BB2_102;
$L__BB2_81:
	fma.rn.f32 	%f135, %f1, 0f3BBB989D, 0f3F000000;
	cvt.sat.f32.f32 	%f136, %f135;
	mov.f32 	%f137, 0f4B400001;
	mov.f32 	%f138, 0f437C0000;
	fma.rm.f32 	%f139, %f136, %f138, %f137;
	add.f32 	%f140, %f139, 0fCB40007F;
	neg.f32 	%f141, %f140;
	fma.rn.f32 	%f142, %f1, 0f3FB8AA3B, %f141;
	fma.rn.f32 	%f143, %f1, 0f32A57060, %f142;
	mov.b32 	%r304, %f139;
	shl.b32 	%r305, %r304, 23;
	mov.b32 	%f144, %r305;
	ex2.approx.ftz.f32 	%f145, %f143;
	mul.f32 	%f146, %f145, %f144;
	cvt.f64.f32 	%fd61, %f146;
	add.f64 	%fd62, %fd61, 0d3FF0000000000000;
	div.rn.f64 	%fd63, %fd61, %fd62;
	cvt.rn.f32.f64 	%f151, %fd63;
	bra.uni 	$L__BB2_102;
$L__BB2_82:
	cvt.f64.f32 	%fd56, %f1;
	max.f64 	%fd57, %fd56, 0d0000000000000000;
	cvt.rn.f32.f64 	%f151, %fd57;
	bra.uni 	$L__BB2_102;
$L__BB2_83:
	cvt.f64.f32 	%fd23, %f1;
	add.f64 	%fd66, %fd23, 0d3EB0C6F7A0B5ED8D;
	{
	.reg .b32 %temp; 
	mov.b64 	{%temp, %r332}, %fd66;
	}
	{
	.reg .b32 %temp; 
	mov.b64 	{%r333, %temp}, %fd66;
	}
	setp.gt.s32 	%p83, %r332, 1048575;
	mov.b32 	%r334, -1023;
	@%p83 bra 	$L__BB2_85;
	mul.f64 	%fd66, %fd66, 0d4350000000000000;
	{
	.reg .b32 %temp; 
	mov.b64 	{%temp, %r332}, %fd66;
	}
	{
	.reg .b32 %temp; 
	mov.b64 	{%r333, %temp}, %fd66;
	}
	mov.b32 	%r334, -1077;
$L__BB2_85:
	add.s32 	%r291, %r332, -1;
	setp.gt.u32 	%p84, %r291, 2146435070;
	@%p84 bra 	$L__BB2_89;
	shr.u32 	%r294, %r332, 20;
	add.s32 	%r335, %r334, %r294;
	and.b32  	%r295, %r332, 1048575;
	or.b32  	%r296, %r295, 1072693248;
	mov.b64 	%fd67, {%r333, %r296};
	setp.lt.u32 	%p86, %r296, 1073127583;
	@%p86 bra 	$L__BB2_88;
	{
	.reg .b32 %temp; 
	mov.b64 	{%r297, %temp}, %fd67;
	}
	{
	.reg .b32 %temp; 
	mov.b64 	{%temp, %r298}, %fd67;
	}
	add.s32 	%r299, %r298, -1048576;
	mov.b64 	%fd67, {%r297, %r299};
	add.s32 	%r335, %r335, 1;
$L__BB2_88:
	add.f64 	%fd25, %fd67, 0dBFF0000000000000;
	add.f64 	%fd26, %fd67, 0d3FF0000000000000;
	rcp.approx.ftz.f64 	%fd27, %fd26;
	neg.f64 	%fd28, %fd26;
	fma.rn.f64 	%fd29, %fd28, %fd27, 0d3FF0000000000000;
	fma.rn.f64 	%fd30, %fd29, %fd29, %fd29;
	fma.rn.f64 	%fd31, %fd30, %fd27, %fd27;
	mul.f64 	%fd32, %fd25, %fd31;
	fma.rn.f64 	%fd33, %fd25, %fd31, %fd32;
	mul.f64 	%fd34, %fd33, %fd33;
	fma.rn.f64 	%fd35, %fd34, 0d3EB1380B3AE80F1E, 0d3ED0EE258B7A8B04;
	fma.rn.f64 	%fd36, %fd35, %fd34, 0d3EF3B2669F02676F;
	fma.rn.f64 	%fd37, %fd36, %fd34, 0d3F1745CBA9AB0956;
	fma.rn.f64 	%fd38, %fd37, %fd34, 0d3F3C71C72D1B5154;
	fma.rn.f64 	%fd39, %fd38, %fd34, 0d3F624924923BE72D;
	fma.rn.f64 	%fd40, %fd39, %fd34, 0d3F8999999999A3C4;
	fma.rn.f64 	%fd41, %fd40, %fd34, 0d3FB5555555555554;
	sub.f64 	%fd42, %fd25, %fd33;
	add.f64 	%fd43, %fd42, %fd42;
	neg.f64 	%fd44, %fd33;
	fma.rn.f64 	%fd45, %fd44, %fd25, %fd43;
	mul.f64 	%fd46, %fd31, %fd45;
	mul.f64 	%fd47, %fd34, %fd41;
	fma.rn.f64 	%fd48, %fd47, %fd33, %fd46;
	xor.b32  	%r300, %r335, -2147483648;
	mov.b32 	%r301, 1127219200;
	mov.b64 	%fd49, {%r300, %r301};
	sub.f64 	%fd50, %fd49, %fd1;
	fma.rn.f64 	%fd51, %fd50, 0d3FE62E42FEFA39EF, %fd33;
	fma.rn.f64 	%fd52, %fd50, 0dBFE62E42FEFA39EF, %fd51;
	sub.f64 	%fd53, %fd52, %fd33;
	sub.f64 	%fd54, %fd48, %fd53;
	fma.rn.f64 	%fd55, %fd50, 0d3C7ABC9E3B39803F, %fd54;
	add.f64 	%fd8, %fd51, %fd55;
	cvt.rn.f32.f64 	%f151, %fd8;
	bra.uni 	$L__BB2_102;
$L__BB2_89:
	fma.rn.f64 	%fd24, %fd66, 0d7FF0000000000000, 0d7FF0000000000000;
	{
	.reg .b32 %temp; 
	mov.b64 	{%temp, %r292}, %fd66;
	}
	and.b32  	%r293, %r292, 2147483647;
	setp.eq.s32 	%p85, %r293, 0;
	selp.f64 	%fd9, 0dFFF0000000000000, %fd24, %p85;
	cvt.rn.f32.f64 	%f151, %fd9;
	bra.uni 	$L__BB2_102;
$L__BB2_90:
	fma.rn.f32 	%f112, %f1, 0f3BBB989D, 0f3F000000;
	cvt.sat.f32.f32 	%f113, %f112;
	mov.f32 	%f114, 0f4B400001;
	mov.f32 	%f115, 0f437C0000;
	fma.rm.f32 	%f116, %f113, %f115, %f114;
	add.f32 	%f117, %f116, 0fCB40007F;
	neg.f32 	%f118, %f117;
	fma.rn.f32 	%f119, %f1, 0f3FB8AA3B, %f118;
	fma.rn.f32 	%f120, %f1, 0f32A57060, %f119;
	mov.b32 	%r287, %f116;
	shl.b32 	%r288, %r287, 23;
	mov.b32 	%f121, %r288;
	ex2.approx.ftz.f32 	%f122, %f120;
	mul.f32 	%f151, %f122, %f121;
	bra.uni 	$L__BB2_102;
$L__BB2_91:
	mul.f32 	%f111, %f1, %f1;
	cvt.f64.f32 	%fd14, %f111;
	rcp.rn.f64 	%fd15, %fd14;
	neg.f64 	%fd16, %fd15;
	cvt.f64.f32 	%fd17, %f2;
	mul.f64 	%fd18, %fd16, %fd17;
	cvt.rn.f32.f64 	%f151, %fd18;
	bra.uni 	$L__BB2_102;
$L__BB2_92:
	setp.gt.f32 	%p79, %f1, %f2;
	selp.f32 	%f151, %f1, %f2, %p79;
	bra.uni 	$L__BB2_102;
$L__BB2_93:
	mul.f32 	%f46, %f2, 0f3F000000;
	cvt.rzi.f32.f32 	%f47, %f46;
	add.f32 	%f48, %f47, %f47;
	sub.f32 	%f49, %f2, %f48;
	abs.f32 	%f19, %f49;
	abs.f32 	%f20, %f1;
	setp.lt.f32 	%p58, %f20, 0f00800000;
	mul.f32 	%f50, %f20, 0f4B800000;
	selp.f32 	%f51, %f50, %f20, %p58;
	selp.f32 	%f52, 0fC1C00000, 0f00000000, %p58;
	mov.b32 	%r272, %f51;
	add.s32 	%r273, %r272, -1060439283;
	and.b32  	%r274, %r273, -8388608;
	sub.s32 	%r275, %r272, %r274;
	mov.b32 	%f53, %r275;
	cvt.rn.f32.s32 	%f54, %r274;
	fma.rn.f32 	%f55, %f54, 0f34000000, %f52;
	add.f32 	%f56, %f53, 0fBF800000;
	add.f32 	%f57, %f53, 0f3F800000;
	rcp.approx.ftz.f32 	%f58, %f57;
	add.f32 	%f59, %f56, %f56;
	mul.f32 	%f60, %f59, %f58;
	mul.f32 	%f61, %f60, %f60;
	sub.f32 	%f62, %f56, %f60;
	add.f32 	%f63, %f62, %f62;
	neg.f32 	%f64, %f60;
	fma.rn.f32 	%f65, %f64, %f56, %f63;
	mul.rn.f32 	%f66, %f58, %f65;
	fma.rn.f32 	%f67, %f61, 0f3A2C32E4, 0f3B52E7DB;
	fma.rn.f32 	%f68, %f67, %f61, 0f3C93BB73;
	fma.rn.f32 	%f69, %f68, %f61, 0f3DF6384F;
	mul.rn.f32 	%f70, %f69, %f61;
	fma.rn.f32 	%f71, %f60, 0f3FB8AA3B, %f55;
	sub.f32 	%f72, %f55, %f71;
	fma.rn.f32 	%f73, %f60, 0f3FB8AA3B, %f72;
	fma.rn.f32 	%f74, %f66, 0f3FB8AA3B, %f73;
	fma.rn.f32 	%f75, %f60, 0f32A55E34, %f74;
	mul.f32 	%f76, %f70, 0f40400000;
	fma.rn.f32 	%f77, %f76, %f66, %f75;
	fma.rn.f32 	%f78, %f70, %f60, %f77;
	add.rn.f32 	%f79, %f71, %f78;
	neg.f32 	%f80, %f71;
	add.rn.f32 	%f81, %f79, %f80;
	neg.f32 	%f82, %f81;
	add.rn.f32 	%f83, %f78, %f82;
	mul.rn.f32 	%f84, %f79, %f2;
	neg.f32 	%f85, %f84;
	fma.rn.f32 	%f86, %f79, %f2, %f85;
	fma.rn.f32 	%f87, %f83, %f2, %f86;
	cvt.rni.f32.f32 	%f88, %f84;
	sub.f32 	%f89, %f84, %f88;
	add.f32 	%f90, %f89, %f87;
	fma.rn.f32 	%f91, %f90, 0f391FCB8E, 0f3AAF85ED;
	fma.rn.f32 	%f92, %f91, %f90, 0f3C1D9856;
	fma.rn.f32 	%f93, %f92, %f90, 0f3D6357BB;
	fma.rn.f32 	%f94, %f93, %f90, 0f3E75FDEC;
	fma.rn.f32 	%f95, %f94, %f90, 0f3F317218;
	fma.rn.f32 	%f96, %f95, %f90, 0f3F800000;
	cvt.rzi.s32.f32 	%r276, %f88;
	setp.gt.f32 	%p59, %f88, 0f00000000;
	selp.b32 	%r277, 0, -2097152000, %p59;
	add.s32 	%r278, %r277, 2130706432;
	mov.b32 	%f97, %r278;
	mul.f32 	%f98, %f96, %f97;
	shl.b32 	%r279, %r276, 23;
	sub.s32 	%r280, %r279, %r277;
	mov.b32 	%f99, %r280;
	mul.f32 	%f100, %f98, %f99;
	abs.f32 	%f101, %f84;
	setp.gt.f32 	%p60, %f101, 0f43180000;
	setp.lt.f32 	%p61, %f84, 0f00000000;
	selp.f32 	%f102, 0f00000000, 0f7F800000, %p61;
	selp.f32 	%f21, %f102, %f100, %p60;
	setp.eq.f32 	%p62, %f1, 0f3F800000;
	setp.eq.f32 	%p63, %f2, 0f00000000;
	or.pred  	%p64, %p62, %p63;
	@%p64 bra 	$L__BB2_102;
	setp.num.f32 	%p65, %f20, %f20;
	abs.f32 	%f103, %f2;
	setp.num.f32 	%p66, %f103, %f103;
	and.pred  	%p67, %p65, %p66;
	@%p67 bra 	$L__BB2_96;
	add.rn.f32 	%f151, %f1, %f2;
	bra.uni 	$L__BB2_102;
$L__BB2_96:
	setp.neu.f32 	%p68, %f1, 0f00000000;
	setp.neu.f32 	%p69, %f20, 0f7F800000;
	and.pred  	%p70, %p68, %p69;
	@%p70 bra 	$L__BB2_98;
	setp.neu.f32 	%p77, %f19, 0f3F800000;
	add.f32 	%f108, %f1, %f1;
	mov.b32 	%r281, %f108;
	setp.lt.f32 	%p78, %f2, 0f00000000;
	xor.b32  	%r282, %r281, 2139095040;
	selp.b32 	%r283, %r282, %r281, %p78;
	and.b32  	%r284, %r283, 2147483647;
	selp.b32 	%r285, %r284, %r283, %p77;
	mov.b32 	%f151, %r285;
	bra.uni 	$L__BB2_102;
$L__BB2_98:
	setp.eq.f32 	%p71, %f1, 0fBF800000;
	setp.eq.f32 	%p72, %f103, 0f7F800000;
	and.pred  	%p73, %p71, %p72;
	@%p73 bra 	$L__BB2_102;
	setp.geu.f32 	%p74, %f1, 0f00000000;
	mov.f32 	%f151, %f21;
	@%p74 bra 	$L__BB2_102;
	setp.neu.f32 	%p75, %f19, 0f3F800000;
	neg.f32 	%f105, %f21;
	selp.f32 	%f106, %f21, %f105, %p75;
	cvt.rmi.f32.f32 	%f107, %f2;
	setp.neu.f32 	%p76, %f2, %f107;
	selp.f32 	%f151, 0f7FFFFFFF, %f106, %p76;
	bra.uni 	$L__BB2_102;
$L__BB2_101:
	add.f32 	%f151, %f1, %f2;
$L__BB2_102:
	add.s32 	%r315, %r315, 1;
	setp.ne.s32 	%p91, %r315, %r15;
	@%p91 bra 	$L__BB2_15;
$L__BB2_103:
	cvta.to.global.u64 	%rd95, %rd19;
	mul.wide.s32 	%rd96, %r1, 4;
	add.s64 	%rd97, %rd95, %rd96;
	st.global.f32 	[%rd97], %f151;
$L__BB2_104:
	ret;

}
	// .globl	_Z9zipKernelPfPiS0_iiS_S0_S0_iS_S0_S0_ii
.visible .entry _Z9zipKernelPfPiS0_iiS_S0_S0_iS_S0_S0_ii(
	.param .u64 .ptr .align 1 _Z9zipKernelPfPiS0_iiS_S0_S0_iS_S0_S0_ii_param_0,
	.param .u64 .ptr .align 1 _Z9zipKernelPfPiS0_iiS_S0_S0_iS_S0_S0_ii_param_1,
	.param .u64 .ptr .align 1 _Z9zipKernelPfPiS0_iiS_S0_S0_iS_S0_S0_ii_param_2,
	.param .u32 _Z9zipKernelPfPiS0_iiS_S0_S0_iS_S0_S0_ii_param_3,
	.param .u32 _Z9zipKernelPfPiS0_iiS_S0_S0_iS_S0_S0_ii_param_4,
	.param .u64 .ptr .align 1 _Z9zipKernelPfPiS0_iiS_S0_S0_iS_S0_S0_ii_param_5,
	.param .u64 .ptr .align 1 _Z9zipKernelPfPiS0_iiS_S0_S0_iS_S0_S0_ii_param_6,
	.param .u64 .ptr .align 1 _Z9zipKernelPfPiS0_iiS_S0_S0_iS_S0_S0_ii_param_7,
	.param .u32 _Z9zipKernelPfPiS0_iiS_S0_S0_iS_S0_S0_ii_param_8,
	.param .u64 .ptr .align 1 _Z9zipKernelPfPiS0_iiS_S0_S0_iS_S0_S0_ii_param_9,
	.param .u64 .ptr .align 1 _Z9zipKernelPfPiS0_iiS_S0_S0_iS_S0_S0_ii_param_10,
	.param .u64 .ptr .align 1 _Z9zipKernelPfPiS0_iiS_S0_S0_iS_S0_S0_ii_param_11,
	.param .u32 _Z9zipKernelPfPiS0_iiS_S0_S0_iS_S0_S0_ii_param_12,
	.param .u32 _Z9zipKernelPfPiS0_iiS_S0_S0_iS_S0_S0_ii_param_13
)
{
	.local .align 8 .b8 	__local_depot3[120];
	.reg .b64 	%SP;
	.reg .b64 	%SPL;
	.reg .pred 	%p<143>;
	.reg .b32 	%r<683>;
	.reg .b32 	%f<149>;
	.reg .b64 	%rd<247>;
	.reg .b64 	%fd<68>;

	mov.u64 	%SPL, __local_depot3;
	ld.param.u64 	%rd83, [_Z9zipKernelPfPiS0_iiS_S0_S0_iS_S0_S0_ii_param_1];
	ld.param.u64 	%rd84, [_Z9zipKernelPfPiS0_iiS_S0_S0_iS_S0_S0_ii_param_2];
	ld.param.u32 	%r146, [_Z9zipKernelPfPiS0_iiS_S0_S0_iS_S0_S0_ii_param_3];
	ld.param.u32 	%r142, [_Z9zipKernelPfPiS0_iiS_S0_S0_iS_S0_S0_ii_param_4];
	ld.param.u64 	%rd85, [_Z9zipKernelPfPiS0_iiS_S0_S0_iS_S0_S0_ii_param_6];
	ld.param.u64 	%rd86, [_Z9zipKernelPfPiS0_iiS_S0_S0_iS_S0_S0_ii_param_7];
	ld.param.u32 	%r143, [_Z9zipKernelPfPiS0_iiS_S0_S0_iS_S0_S0_ii_param_8];
	ld.param.u64 	%rd82, [_Z9zipKernelPfPiS0_iiS_S0_S0_iS_S0_S0_ii_param_9];
	ld.param.u64 	%rd87, [_Z9zipKernelPfPiS0_iiS_S0_S0_iS_S0_S0_ii_param_10];
	ld.param.u64 	%rd88, [_Z9zipKernelPfPiS0_iiS_S0_S0_iS_S0_S0_ii_param_11];
	ld.param.u32 	%r144, [_Z9zipKernelPfPiS0_iiS_S0_S0_iS_S0_S0_ii_param_12];
	ld.param.u32 	%r145, [_Z9zipKernelPfPiS0_iiS_S0_S0_iS_S0_S0_ii_param_13];
	cvta.to.global.u64 	%rd1, %rd83;
	cvta.to.global.u64 	%rd2, %rd84;
	cvta.to.global.u64 	%rd3, %rd85;
	cvta.to.global.u64 	%rd4, %rd86;
	cvta.to.global.u64 	%rd5, %rd87;
	cvta.to.global.u64 	%rd6, %rd88;
	add.u64 	%rd7, %SPL, 0;
	add.u64 	%rd8, %SPL, 40;
	add.u64 	%rd9, %SPL, 80;
	mov.u32 	%r147, %ctaid.x;
	mov.u32 	%r148, %ntid.x;
	mov.u32 	%r149, %tid.x;
	mad.lo.s32 	%r621, %r147, %r148, %r149;
	setp.ge.s32 	%p1, %r621, %r146;
	@%p1 bra 	$L__BB3_224;
	setp.lt.s32 	%p2, %r142, 1;
	mov.b64 	%rd228, 0;
	@%p2 bra 	$L__BB3_27;
	and.b32  	%r2, %r142, 7;
	setp.lt.u32 	%p3, %r142, 8;
	mov.u32 	%r620, %r142;
	@%p3 bra 	$L__BB3_6;
	add.s32 	%r625, %r142, -4;
	and.b32  	%r150, %r142, 2147483640;
	neg.s32 	%r624, %r150;
$L__BB3_4:
	.pragma "nounroll";
	add.s32 	%r151, %r625, 3;
	mul.wide.u32 	%rd93, %r151, 4;
	add.s64 	%rd94, %rd1, %rd93;
	ld.global.u32 	%r152, [%rd94];
	div.s32 	%r153, %r621, %r152;
	mul.lo.s32 	%r154, %r153, %r152;
	sub.s32 	%r155, %r621, %r154;
	add.s64 	%rd95, %rd7, %rd93;
	st.local.u32 	[%rd95], %r155;
	add.s32 	%r156, %r625, 2;
	mul.wide.u32 	%rd96, %r156, 4;
	add.s64 	%rd97, %rd1, %rd96;
	ld.global.u32 	%r157, [%rd97];
	div.s32 	%r158, %r153, %r157;
	mul.lo.s32 	%r159, %r158, %r157;
	sub.s32 	%r160, %r153, %r159;
	add.s64 	%rd98, %rd7, %rd96;
	st.local.u32 	[%rd98], %r160;
	add.s32 	%r161, %r625, 1;
	mul.wide.u32 	%rd99, %r161, 4;
	add.s64 	%rd100, %rd1, %rd99;
	ld.global.u32 	%r162, [%rd100];
	div.s32 	%r163, %r158, %r162;
	mul.lo.s32 	%r164, %r163, %r162;
	sub.s32 	%r165, %r158, %r164;
	add.s64 	%rd101, %rd7, %rd99;
	st.local.u32 	[%rd101], %r165;
	add.s32 	%r166, %r625, -4;
	mul.wide.u32 	%rd102, %r625, 4;
	add.s64 	%rd103, %rd1, %rd102;
	ld.global.u32 	%r167, [%rd103];
	div.s32 	%r168, %r163, %r167;
	mul.lo.s32 	%r169, %r168, %r167;
	sub.s32 	%r170, %r163, %r169;
	add.s64 	%rd104, %rd7, %rd102;
	st.local.u32 	[%rd104], %r170;
	add.s32 	%r171, %r625, -1;
	mul.wide.u32 	%rd105, %r171, 4;
	add.s64 	%rd106, %rd1, %rd105;
	ld.global.u32 	%r172, [%rd106];
	div.s32 	%r173, %r168, %r172;
	mul.lo.s32 	%r174, %r173, %r172;
	sub.s32 	%r175, %r168, %r174;
	add.s64 	%rd107, %rd7, %rd105;
	st.local.u32 	[%rd107], %r175;
	add.s32 	%r176, %r625, -2;
	mul.wide.u32 	%rd108, %r176, 4;
	add.s64 	%rd109, %rd1, %rd108;
	ld.global.u32 	%r177, [%rd109];
	div.s32 	%r178, %r173, %r177;
	mul.lo.s32 	%r179, %r178, %r177;
	sub.s32 	%r180, %r173, %r179;
	add.s64 	%rd110, %rd7, %rd108;
	st.local.u32 	[%rd110], %r180;
	add.s32 	%r181, %r625, -3;
	mul.wide.u32 	%rd111, %r181, 4;
	add.s64 	%rd112, %rd1, %rd111;
	ld.global.u32 	%r182, [%rd112];
	div.s32 	%r183, %r178, %r182;
	mul.lo.s32 	%r184, %r183, %r182;
	sub.s32 	%r185, %r178, %r184;
	add.s64 	%rd113, %rd7, %rd111;
	st.local.u32 	[%rd113], %r185;
	mul.wide.u32 	%rd114, %r166, 4;
	add.s64 	%rd115, %rd1, %rd114;
	ld.global.u32 	%r186, [%rd115];
	div.s32 	%r621, %r183, %r186;
	mul.lo.s32 	%r187, %r621, %r186;
	sub.s32 	%r188, %r183, %r187;
	add.s64 	%rd116, %rd7, %rd114;
	st.local.u32 	[%rd116], %r188;
	add.s32 	%r625, %r625, -8;
	add.s32 	%r624, %r624, 8;
	setp.eq.s32 	%p4, %r624, 0;
	@%p4 bra 	$L__BB3_5;
	bra.uni 	$L__BB3_4;
$L__BB3_5:
	add.s32 	%r620, %r625, 4;
$L__BB3_6:
	setp.eq.s32 	%p5, %r2, 0;
	@%p5 bra 	$L__BB3_14;
	and.b32  	%r8, %r142, 3;
	setp.lt.u32 	%p6, %r2, 4;
	@%p6 bra 	$L__BB3_9;
	add.s32 	%r189, %r620, -1;
	mul.wide.u32 	%rd117, %r189, 4;
	add.s64 	%rd118, %rd1, %rd117;
	ld.global.u32 	%r190, [%rd118];
	div.s32 	%r191, %r621, %r190;
	mul.lo.s32 	%r192, %r191, %r190;
	sub.s32 	%r193, %r621, %r192;
	add.s64 	%rd119, %rd7, %rd117;
	st.local.u32 	[%rd119], %r193;
	add.s32 	%r194, %r620, -2;
	mul.wide.u32 	%rd120, %r194, 4;
	add.s64 	%rd121, %rd1, %rd120;
	ld.global.u32 	%r195, [%rd121];
	div.s32 	%r196, %r191, %r195;
	mul.lo.s32 	%r197, %r196, %r195;
	sub.s32 	%r198, %r191, %r197;
	add.s64 	%rd122, %rd7, %rd120;
	st.local.u32 	[%rd122], %r198;
	add.s32 	%r199, %r620, -3;
	mul.wide.u32 	%rd123, %r199, 4;
	add.s64 	%rd124, %rd1, %rd123;
	ld.global.u32 	%r200, [%rd124];
	div.s32 	%r201, %r196, %r200;
	mul.lo.s32 	%r202, %r201, %r200;
	sub.s32 	%r203, %r196, %r202;
	add.s64 	%rd125, %rd7, %rd123;
	st.local.u32 	[%rd125], %r203;
	add.s32 	%r620, %r620, -4;
	mul.wide.u32 	%rd126, %r620, 4;
	add.s64 	%rd127, %rd1, %rd126;
	ld.global.u32 	%r204, [%rd127];
	div.s32 	%r621, %r201, %r204;
	mul.lo.s32 	%r205, %r621, %r204;
	sub.s32 	%r206, %r201, %r205;
	add.s64 	%rd128, %rd7, %rd126;
	st.local.u32 	[%rd128], %r206;
$L__BB3_9:
	setp.eq.s32 	%p7, %r8, 0;
	@%p7 bra 	$L__BB3_14;
	setp.eq.s32 	%p8, %r8, 1;
	@%p8 bra 	$L__BB3_12;
	add.s32 	%r207, %r620, -1;
	mul.wide.u32 	%rd129, %r207, 4;
	add.s64 	%rd130, %rd1, %rd129;
	ld.global.u32 	%r208, [%rd130];
	div.s32 	%r209, %r621, %r208;
	mul.lo.s32 	%r210, %r209, %r208;
	sub.s32 	%r211, %r621, %r210;
	add.s64 	%rd131, %rd7, %rd129;
	st.local.u32 	[%rd131], %r211;
	add.s32 	%r620, %r620, -2;
	mul.wide.u32 	%rd132, %r620, 4;
	add.s64 	%rd133, %rd1, %rd132;
	ld.global.u32 	%r212, [%rd133];
	div.s32 	%r621, %r209, %r212;
	mul.lo.s32 	%r213, %r621, %r212;
	sub.s32 	%r214, %r209, %r213;
	add.s64 	%rd134, %rd7, %rd132;
	st.local.u32 	[%rd134], %r214;
$L__BB3_12:
	and.b32  	%r215, %r142, 1;
	setp.eq.b32 	%p9, %r215, 1;
	not.pred 	%p10, %p9;
	@%p10 bra 	$L__BB3_14;
	add.s32 	%r216, %r620, -1;
	mul.wide.u32 	%rd135, %r216, 4;
	add.s64 	%rd136, %rd1, %rd135;
	ld.global.u32 	%r217, [%rd136];
	rem.s32 	%r218, %r621, %r217;
	add.s64 	%rd137, %rd7, %rd135;
	st.local.u32 	[%rd137], %r218;
$L__BB3_14:
	and.b32  	%r17, %r142, 15;
	setp.lt.u32 	%p11, %r142, 16;
	mov.b32 	%r628, 0;
	mov.u32 	%r638, %r628;
	@%p11 bra 	$L__BB3_17;
	and.b32  	%r628, %r142, 2147483632;
	neg.s32 	%r639, %r628;
	add.s64 	%rd230, %rd7, 32;
	add.s64 	%rd229, %rd2, 32;
	mov.b32 	%r638, 0;
$L__BB3_16:
	.pragma "nounroll";
	ld.local.v2.u32 	{%r222, %r223}, [%rd230+-32];
	ld.global.u32 	%r224, [%rd229+-32];
	mad.lo.s32 	%r225, %r224, %r222, %r638;
	ld.global.u32 	%r226, [%rd229+-28];
	mad.lo.s32 	%r227, %r226, %r223, %r225;
	ld.local.v2.u32 	{%r228, %r229}, [%rd230+-24];
	ld.global.u32 	%r230, [%rd229+-24];
	mad.lo.s32 	%r231, %r230, %r228, %r227;
	ld.global.u32 	%r232, [%rd229+-20];
	mad.lo.s32 	%r233, %r232, %r229, %r231;
	ld.local.v2.u32 	{%r234, %r235}, [%rd230+-16];
	ld.global.u32 	%r236, [%rd229+-16];
	mad.lo.s32 	%r237, %r236, %r234, %r233;
	ld.global.u32 	%r238, [%rd229+-12];
	mad.lo.s32 	%r239, %r238, %r235, %r237;
	ld.local.v2.u32 	{%r240, %r241}, [%rd230+-8];
	ld.global.u32 	%r242, [%rd229+-8];
	mad.lo.s32 	%r243, %r242, %r240, %r239;
	ld.global.u32 	%r244, [%rd229+-4];
	mad.lo.s32 	%r245, %r244, %r241, %r243;
	ld.local.v2.u32 	{%r246, %r247}, [%rd230];
	ld.global.u32 	%r248, [%rd229];
	mad.lo.s32 	%r249, %r248, %r246, %r245;
	ld.global.u32 	%r250, [%rd229+4];
	mad.lo.s32 	%r251, %r250, %r247, %r249;
	ld.local.v2.u32 	{%r252, %r253}, [%rd230+8];
	ld.global.u32 	%r254, [%rd229+8];
	mad.lo.s32 	%r255, %r254, %r252, %r251;
	ld.global.u32 	%r256, [%rd229+12];
	mad.lo.s32 	%r257, %r256, %r253, %r255;
	ld.local.v2.u32 	{%r258, %r259}, [%rd230+16];
	ld.global.u32 	%r260, [%rd229+16];
	mad.lo.s32 	%r261, %r260, %r258, %r257;
	ld.global.u32 	%r262, [%rd229+20];
	mad.lo.s32 	%r263, %r262, %r259, %r261;
	ld.local.v2.u32 	{%r264, %r265}, [%rd230+24];
	ld.global.u32 	%r266, [%rd229+24];
	mad.lo.s32 	%r267, %r266, %r264, %r263;
	ld.global.u32 	%r268, [%rd229+28];
	mad.lo.s32 	%r638, %r268, %r265, %r267;
	add.s32 	%r639, %r639, 16;
	add.s64 	%rd230, %rd230, 64;
	add.s64 	%rd229, %rd229, 64;
	setp.eq.s32 	%p12, %r639, 0;
	@%p12 bra 	$L__BB3_17;
	bra.uni 	$L__BB3_16;
$L__BB3_17:
	setp.eq.s32 	%p13, %r17, 0;
	@%p13 bra 	$L__BB3_26;
	setp.lt.u32 	%p14, %r17, 8;
	@%p14 bra 	$L__BB3_20;
	mul.wide.u32 	%rd138, %r628, 4;
	add.s64 	%rd139, %rd7, %rd138;
	ld.local.u32 	%r270, [%rd139];
	add.s64 	%rd140, %rd2, %rd138;
	ld.global.u32 	%r271, [%rd140];
	mad.lo.s32 	%r272, %r271, %r270, %r638;
	ld.local.u32 	%r273, [%rd139+4];
	ld.global.u32 	%r274, [%rd140+4];
	mad.lo.s32 	%r275, %r274, %r273, %r272;
	ld.local.u32 	%r276, [%rd139+8];
	ld.global.u32 	%r277, [%rd140+8];
	mad.lo.s32 	%r278, %r277, %r276, %r275;
	ld.local.u32 	%r279, [%rd139+12];
	ld.global.u32 	%r280, [%rd140+12];
	mad.lo.s32 	%r281, %r280, %r279, %r278;
	ld.local.u32 	%r282, [%rd139+16];
	ld.global.u32 	%r283, [%rd140+16];
	mad.lo.s32 	%r284, %r283, %r282, %r281;
	ld.local.u32 	%r285, [%rd139+20];
	ld.global.u32 	%r286, [%rd140+20];
	mad.lo.s32 	%r287, %r286, %r285, %r284;
	ld.local.u32 	%r288, [%rd139+24];
	ld.global.u32 	%r289, [%rd140+24];
	mad.lo.s32 	%r290, %r289, %r288, %r287;
	ld.local.u32 	%r291, [%rd139+28];
	ld.global.u32 	%r292, [%rd140+28];
	mad.lo.s32 	%r638, %r292, %r291, %r290;
	add.s32 	%r628, %r628, 8;
$L__BB3_20:
	setp.eq.s32 	%p15, %r2, 0;
	@%p15 bra 	$L__BB3_26;
	and.b32  	%r34, %r142, 3;
	setp.lt.u32 	%p16, %r2, 4;
	@%p16 bra 	$L__BB3_23;
	mul.wide.u32 	%rd141, %r628, 4;
	add.s64 	%rd142, %rd7, %rd141;
	ld.local.u32 	%r294, [%rd142];
	add.s64 	%rd143, %rd2, %rd141;
	ld.global.u32 	%r295, [%rd143];
	mad.lo.s32 	%r296, %r295, %r294, %r638;
	ld.local.u32 	%r297, [%rd142+4];
	ld.global.u32 	%r298, [%rd143+4];
	mad.lo.s32 	%r299, %r298, %r297, %r296;
	ld.local.u32 	%r300, [%rd142+8];
	ld.global.u32 	%r301, [%rd143+8];
	mad.lo.s32 	%r302, %r301, %r300, %r299;
	ld.local.u32 	%r303, [%rd142+12];
	ld.global.u32 	%r304, [%rd143+12];
	mad.lo.s32 	%r638, %r304, %r303, %r302;
	add.s32 	%r628, %r628, 4;
$L__BB3_23:
	setp.eq.s32 	%p17, %r34, 0;
	@%p17 bra 	$L__BB3_26;
	mul.wide.u32 	%rd144, %r628, 4;
	add.s64 	%rd227, %rd2, %rd144;
	add.s64 	%rd226, %rd7, %rd144;
	neg.s32 	%r636, %r34;
$L__BB3_25:
	.pragma "nounroll";
	ld.local.u32 	%r305, [%rd226];
	ld.global.u32 	%r306, [%rd227];
	mad.lo.s32 	%r638, %r306, %r305, %r638;
	add.s64 	%rd227, %rd227, 4;
	add.s64 	%rd226, %rd226, 4;
	add.s32 	%r636, %r636, 1;
	setp.ne.s32 	%p18, %r636, 0;
	@%p18 bra 	$L__BB3_25;
$L__BB3_26:
	cvt.s64.s32 	%rd228, %r638;
$L__BB3_27:
	setp.lt.s32 	%p19, %r143, 1;
	mov.b64 	%rd236, 0;
	@%p19 bra 	$L__BB3_73;
	sub.s32 	%r46, %r142, %r143;
	and.b32  	%r47, %r143, 7;
	setp.lt.u32 	%p20, %r143, 8;
	mov.b32 	%r641, 0;
	@%p20 bra 	$L__BB3_32;
	and.b32  	%r641, %r143, 2147483640;
	neg.s32 	%r645, %r641;
	add.s64 	%rd233, %rd3, 16;
	add.s64 	%rd232, %rd8, 16;
	mul.wide.s32 	%rd146, %r46, 4;
	add.s64 	%rd147, %rd146, %rd7;
	add.s64 	%rd231, %rd147, 16;
	mov.u32 	%r644, %r46;
$L__BB3_30:
	.pragma "nounroll";
	ld.global.u32 	%r308, [%rd233+-16];
	setp.lt.s32 	%p21, %r308, 2;
	@%p21 bra 	$L__BB3_78;
	mul.wide.s32 	%rd148, %r644, 4;
	add.s64 	%rd149, %rd7, %rd148;
	ld.local.u32 	%r310, [%rd149];
	st.local.u32 	[%rd232+-16], %r310;
	bra.uni 	$L__BB3_79;
$L__BB3_32:
	setp.eq.s32 	%p30, %r47, 0;
	@%p30 bra 	$L__BB3_60;
	and.b32  	%r55, %r143, 3;
	setp.lt.u32 	%p31, %r47, 4;
	@%p31 bra 	$L__BB3_47;
	mul.wide.u32 	%rd150, %r641, 4;
	add.s64 	%rd27, %rd3, %rd150;
	ld.global.u32 	%r332, [%rd27];
	setp.gt.s32 	%p32, %r332, 1;
	add.s64 	%rd28, %rd8, %rd150;
	@%p32 bra 	$L__BB3_36;
	mov.b32 	%r333, 0;
	st.local.u32 	[%rd28], %r333;
	bra.uni 	$L__BB3_37;
$L__BB3_36:
	add.s32 	%r334, %r46, %r641;
	mul.wide.s32 	%rd151, %r334, 4;
	add.s64 	%rd152, %rd7, %rd151;
	ld.local.u32 	%r335, [%rd152];
	st.local.u32 	[%rd28], %r335;
$L__BB3_37:
	ld.global.u32 	%r336, [%rd27+4];
	setp.gt.s32 	%p33, %r336, 1;
	cvt.u64.u32 	%rd153, %r641;
	cvt.s64.s32 	%rd154, %r46;
	add.s64 	%rd155, %rd154, %rd153;
	shl.b64 	%rd156, %rd155, 2;
	add.s64 	%rd29, %rd7, %rd156;
	@%p33 bra 	$L__BB3_39;
	mov.b32 	%r337, 0;
	st.local.u32 	[%rd28+4], %r337;
	bra.uni 	$L__BB3_40;
$L__BB3_39:
	ld.local.u32 	%r338, [%rd29+4];
	st.local.u32 	[%rd28+4], %r338;
$L__BB3_40:
	ld.global.u32 	%r339, [%rd27+8];
	setp.gt.s32 	%p34, %r339, 1;
	@%p34 bra 	$L__BB3_42;
	mov.b32 	%r340, 0;
	st.local.u32 	[%rd28+8], %r340;
	bra.uni 	$L__BB3_43;
$L__BB3_42:
	ld.local.u32 	%r341, [%rd29+8];
	st.local.u32 	[%rd28+8], %r341;
$L__BB3_43:
	ld.global.u32 	%r342, [%rd27+12];
	setp.gt.s32 	%p35, %r342, 1;
	@%p35 bra 	$L__BB3_45;
	mov.b32 	%r343, 0;
	st.local.u32 	[%rd28+12], %r343;
	bra.uni 	$L__BB3_46;
$L__BB3_45:
	ld.local.u32 	%r344, [%rd29+12];
	st.local.u32 	[%rd28+12], %r344;
$L__BB3_46:
	add.s32 	%r641, %r641, 4;
$L__BB3_47:
	setp.eq.s32 	%p36, %r55, 0;
	@%p36 bra 	$L__BB3_60;
	setp.eq.s32 	%p37, %r55, 1;
	@%p37 bra 	$L__BB3_56;
	mul.wide.u32 	%rd157, %r641, 4;
	add.s64 	%rd30, %rd3, %rd157;
	ld.global.u32 	%r345, [%rd30];
	setp.gt.s32 	%p38, %r345, 1;
	add.s64 	%rd31, %rd8, %rd157;
	@%p38 bra 	$L__BB3_51;
	mov.b32 	%r346, 0;
	st.local.u32 	[%rd31], %r346;
	bra.uni 	$L__BB3_52;
$L__BB3_51:
	add.s32 	%r347, %r46, %r641;
	mul.wide.s32 	%rd158, %r347, 4;
	add.s64 	%rd159, %rd7, %rd158;
	ld.local.u32 	%r348, [%rd159];
	st.local.u32 	[%rd31], %r348;
$L__BB3_52:
	ld.global.u32 	%r349, [%rd30+4];
	setp.gt.s32 	%p39, %r349, 1;
	@%p39 bra 	$L__BB3_54;
	mov.b32 	%r350, 0;
	st.local.u32 	[%rd31+4], %r350;
	bra.uni 	$L__BB3_55;
$L__BB3_54:
	cvt.s64.s32 	%rd160, %r46;
	cvt.u64.u32 	%rd161, %r641;
	add.s64 	%rd162, %rd160, %rd161;
	shl.b64 	%rd163, %rd162, 2;
	add.s64 	%rd164, %rd7, %rd163;
	ld.local.u32 	%r351, [%rd164+4];
	st.local.u32 	[%rd31+4], %r351;
$L__BB3_55:
	add.s32 	%r641, %r641, 2;
$L__BB3_56:
	and.b32  	%r352, %r143, 1;
	setp.eq.b32 	%p40, %r352, 1;
	not.pred 	%p41, %p40;
	@%p41 bra 	$L__BB3_60;
	mul.wide.u32 	%rd165, %r641, 4;
	add.s64 	%rd166, %rd3, %rd165;
	ld.global.u32 	%r353, [%rd166];
	setp.gt.s32 	%p42, %r353, 1;
	@%p42 bra 	$L__BB3_59;
	add.s64 	%rd168, %rd8, %rd165;
	mov.b32 	%r354, 0;
	st.local.u32 	[%rd168], %r354;
	bra.uni 	$L__BB3_60;
$L__BB3_59:
	add.s32 	%r355, %r46, %r641;
	mul.wide.s32 	%rd169, %r355, 4;
	add.s64 	%rd170, %rd7, %rd169;
	ld.local.u32 	%r356, [%rd170];
	add.s64 	%rd172, %rd8, %rd165;
	st.local.u32 	[%rd172], %r356;
$L__BB3_60:
	and.b32  	%r60, %r143, 15;
	setp.lt.u32 	%p43, %r143, 16;
	mov.b32 	%r647, 0;
	mov.u32 	%r657, %r647;
	@%p43 bra 	$L__BB3_63;
	and.b32  	%r647, %r143, 2147483632;
	neg.s32 	%r658, %r647;
	add.s64 	%rd238, %rd8, 32;
	add.s64 	%rd237, %rd4, 32;
	mov.b32 	%r657, 0;
$L__BB3_62:
	.pragma "nounroll";
	ld.local.v2.u32 	{%r360, %r361}, [%rd238+-32];
	ld.global.u32 	%r362, [%rd237+-32];
	mad.lo.s32 	%r363, %r362, %r360, %r657;
	ld.global.u32 	%r364, [%rd237+-28];
	mad.lo.s32 	%r365, %r364, %r361, %r363;
	ld.local.v2.u32 	{%r366, %r367}, [%rd238+-24];
	ld.global.u32 	%r368, [%rd237+-24];
	mad.lo.s32 	%r369, %r368, %r366, %r365;
	ld.global.u32 	%r370, [%rd237+-20];
	mad.lo.s32 	%r371, %r370, %r367, %r369;
	ld.local.v2.u32 	{%r372, %r373}, [%rd238+-16];
	ld.global.u32 	%r374, [%rd237+-16];
	mad.lo.s32 	%r375, %r374, %r372, %r371;
	ld.global.u32 	%r376, [%rd237+-12];
	mad.lo.s32 	%r377, %r376, %r373, %r375;
	ld.local.v2.u32 	{%r378, %r379}, [%rd238+-8];
	ld.global.u32 	%r380, [%rd237+-8];
	mad.lo.s32 	%r381, %r380, %r378, %r377;
	ld.global.u32 	%r382, [%rd237+-4];
	mad.lo.s32 	%r383, %r382, %r379, %r381;
	ld.local.v2.u32 	{%r384, %r385}, [%rd238];
	ld.global.u32 	%r386, [%rd237];
	mad.lo.s32 	%r387, %r386, %r384, %r383;
	ld.global.u32 	%r388, [%rd237+4];
	mad.lo.s32 	%r389, %r388, %r385, %r387;
	ld.local.v2.u32 	{%r390, %r391}, [%rd238+8];
	ld.global.u32 	%r392, [%rd237+8];
	mad.lo.s32 	%r393, %r392, %r390, %r389;
	ld.global.u32 	%r394, [%rd237+12];
	mad.lo.s32 	%r395, %r394, %r391, %r393;
	ld.local.v2.u32 	{%r396, %r397}, [%rd238+16];
	ld.global.u32 	%r398, [%rd237+16];
	mad.lo.s32 	%r399, %r398, %r396, %r395;
	ld.global.u32 	%r400, [%rd237+20];
	mad.lo.s32 	%r401, %r400, %r397, %r399;
	ld.local.v2.u32 	{%r402, %r403}, [%rd238+24];
	ld.global.u32 	%r404, [%rd237+24];
	mad.lo.s32 	%r405, %r404, %r402, %r401;
	ld.global.u32 	%r406, [%rd237+28];
	mad.lo.s32 	%r657, %r406, %r403, %r405;
	add.s32 	%r658, %r658, 16;
	add.s64 	%rd238, %rd238, 64;
	add.s64 	%rd237, %rd237, 64;
	setp.eq.s32 	%p44, %r658, 0;
	@%p44 bra 	$L__BB3_63;
	bra.uni 	$L__BB3_62;
$L__BB3_63:
	setp.eq.s32 	%p45, %r60, 0;
	@%p45 bra 	$L__BB3_72;
	setp.lt.u32 	%p46, %r60, 8;
	@%p46 bra 	$L__BB3_66;
	mul.wide.u32 	%rd173, %r647, 4;
	add.s64 	%rd174, %rd8, %rd173;
	ld.local.u32 	%r408, [%rd174];
	add.s64 	%rd175, %rd4, %rd173;
	ld.global.u32 	%r409, [%rd175];
	mad.lo.s32 	%r410, %r409, %r408, %r657;
	ld.local.u32 	%r411, [%rd174+4];
	ld.global.u32 	%r412, [%rd175+4];
	mad.lo.s32 	%r413, %r412, %r411, %r410;
	ld.local.u32 	%r414, [%rd174+8];
	ld.global.u32 	%r415, [%rd175+8];
	mad.lo.s32 	%r416, %r415, %r414, %r413;
	ld.local.u32 	%r417, [%rd174+12];
	ld.global.u32 	%r418, [%rd175+12];
	mad.lo.s32 	%r419, %r418, %r417, %r416;
	ld.local.u32 	%r420, [%rd174+16];
	ld.global.u32 	%r421, [%rd175+16];
	mad.lo.s32 	%r422, %r421, %r420, %r419;
	ld.local.u32 	%r423, [%rd174+20];
	ld.global.u32 	%r424, [%rd175+20];
	mad.lo.s32 	%r425, %r424, %r423, %r422;
	ld.local.u32 	%r426, [%rd174+24];
	ld.global.u32 	%r427, [%rd175+24];
	mad.lo.s32 	%r428, %r427, %r426, %r425;
	ld.local.u32 	%r429, [%rd174+28];
	ld.global.u32 	%r430, [%rd175+28];
	mad.lo.s32 	%r657, %r430, %r429, %r428;
	add.s32 	%r647, %r647, 8;
$L__BB3_66:
	setp.eq.s32 	%p47, %r47, 0;
	@%p47 bra 	$L__BB3_72;
	and.b32  	%r75, %r143, 3;
	setp.lt.u32 	%p48, %r47, 4;
	@%p48 bra 	$L__BB3_69;
	mul.wide.u32 	%rd176, %r647, 4;
	add.s64 	%rd177, %rd8, %rd176;
	ld.local.u32 	%r432, [%rd177];
	add.s64 	%rd178, %rd4, %rd176;
	ld.global.u32 	%r433, [%rd178];
	mad.lo.s32 	%r434, %r433, %r432, %r657;
	ld.local.u32 	%r435, [%rd177+4];
	ld.global.u32 	%r436, [%rd178+4];
	mad.lo.s32 	%r437, %r436, %r435, %r434;
	ld.local.u32 	%r438, [%rd177+8];
	ld.global.u32 	%r439, [%rd178+8];
	mad.lo.s32 	%r440, %r439, %r438, %r437;
	ld.local.u32 	%r441, [%rd177+12];
	ld.global.u32 	%r442, [%rd178+12];
	mad.lo.s32 	%r657, %r442, %r441, %r440;
	add.s32 	%r647, %r647, 4;
$L__BB3_69:
	setp.eq.s32 	%p49, %r75, 0;
	@%p49 bra 	$L__BB3_72;
	mul.wide.u32 	%rd179, %r647, 4;
	add.s64 	%rd235, %rd4, %rd179;
	add.s64 	%rd234, %rd8, %rd179;
	neg.s32 	%r655, %r75;
$L__BB3_71:
	.pragma "nounroll";
	ld.local.u32 	%r443, [%rd234];
	ld.global.u32 	%r444, [%rd235];
	mad.lo.s32 	%r657, %r444, %r443, %r657;
	add.s64 	%rd235, %rd235, 4;
	add.s64 	%rd234, %rd234, 4;
	add.s32 	%r655, %r655, 1;
	setp.ne.s32 	%p50, %r655, 0;
	@%p50 bra 	$L__BB3_71;
$L__BB3_72:
	cvt.s64.s32 	%rd236, %r657;
$L__BB3_73:
	setp.lt.s32 	%p51, %r144, 1;
	mov.b64 	%rd246, 0;
	@%p51 bra 	$L__BB3_142;
	sub.s32 	%r87, %r142, %r144;
	and.b32  	%r88, %r144, 7;
	setp.lt.u32 	%p52, %r144, 8;
	mov.b32 	%r660, 0;
	@%p52 bra 	$L__BB3_101;
	and.b32  	%r660, %r144, 2147483640;
	neg.s32 	%r664, %r660;
	add.s64 	%rd241, %rd5, 16;
	add.s64 	%rd240, %rd9, 16;
	mul.wide.s32 	%rd181, %r87, 4;
	add.s64 	%rd182, %rd181, %rd7;
	add.s64 	%rd239, %rd182, 16;
	mov.u32 	%r663, %r87;
$L__BB3_76:
	.pragma "nounroll";
	ld.global.u32 	%r446, [%rd241+-16];
	setp.lt.s32 	%p53, %r446, 2;
	@%p53 bra 	$L__BB3_147;
	mul.wide.s32 	%rd183, %r663, 4;
	add.s64 	%rd184, %rd7, %rd183;
	ld.local.u32 	%r448, [%rd184];
	st.local.u32 	[%rd240+-16], %r448;
	bra.uni 	$L__BB3_148;
$L__BB3_78:
	mov.b32 	%r309, 0;
	st.local.u32 	[%rd232+-16], %r309;
$L__BB3_79:
	ld.global.u32 	%r311, [%rd233+-12];
	setp.gt.s32 	%p22, %r311, 1;
	@%p22 bra 	$L__BB3_81;
	mov.b32 	%r312, 0;
	st.local.u32 	[%rd232+-12], %r312;
	bra.uni 	$L__BB3_82;
$L__BB3_81:
	ld.local.u32 	%r313, [%rd231+-12];
	st.local.u32 	[%rd232+-12], %r313;
$L__BB3_82:
	ld.global.u32 	%r314, [%rd233+-8];
	setp.gt.s32 	%p23, %r314, 1;
	@%p23 bra 	$L__BB3_84;
	mov.b32 	%r315, 0;
	st.local.u32 	[%rd232+-8], %r315;
	bra.uni 	$L__BB3_85;
$L__BB3_84:
	ld.local.u32 	%r316, [%rd231+-8];
	st.local.u32 	[%rd232+-8], %r316;
$L__BB3_85:
	ld.global.u32 	%r317, [%rd233+-4];
	setp.gt.s32 	%p24, %r317, 1;
	@%p24 bra 	$L__BB3_87;
	mov.b32 	%r318, 0;
	st.local.u32 	[%rd232+-4], %r318;
	bra.uni 	$L__BB3_88;
$L__BB3_87:
	ld.local.u32 	%r319, [%rd231+-4];
	st.local.u32 	[%rd232+-4], %r319;
$L__BB3_88:
	ld.global.u32 	%r320, [%rd233];
	setp.gt.s32 	%p25, %r320, 1;
	@%p25 bra 	$L__BB3_90;
	mov.b32 	%r321, 0;
	st.local.u32 	[%rd232], %r321;
	bra.uni 	$L__BB3_91;
$L__BB3_90:
	ld.local.u32 	%r322, [%rd231];
	st.local.u32 	[%rd232], %r322;
$L__BB3_91:
	ld.global.u32 	%r323, [%rd233+4];
	setp.gt.s32 	%p26, %r323, 1;
	@%p26 bra 	$L__BB3_93;
	mov.b32 	%r324, 0;
	st.local.u32 	[%rd232+4], %r324;
	bra.uni 	$L__BB3_94;
$L__BB3_93:
	ld.local.u32 	%r325, [%rd231+4];
	st.local.u32 	[%rd232+4], %r325;
$L__BB3_94:
	ld.global.u32 	%r326, [%rd233+8];
	setp.gt.s32 	%p27, %r326, 1;
	@%p27 bra 	$L__BB3_96;
	mov.b32 	%r327, 0;
	st.local.u32 	[%rd232+8], %r327;
	bra.uni 	$L__BB3_97;
$L__BB3_96:
	ld.local.u32 	%r328, [%rd231+8];
	st.local.u32 	[%rd232+8], %r328;
$L__BB3_97:
	ld.global.u32 	%r329, [%rd233+12];
	setp.gt.s32 	%p28, %r329, 1;
	@%p28 bra 	$L__BB3_99;
	mov.b32 	%r330, 0;
	st.local.u32 	[%rd232+12], %r330;
	bra.uni 	$L__BB3_100;
$L__BB3_99:
	ld.local.u32 	%r331, [%rd231+12];
	st.local.u32 	[%rd232+12], %r331;
$L__BB3_100:
	add.s32 	%r645, %r645, 8;
	add.s32 	%r644, %r644, 8;
	add.s64 	%rd233, %rd233, 32;
	add.s64 	%rd232, %rd232, 32;
	add.s64 	%rd231, %rd231, 32;
	setp.eq.s32 	%p29, %r645, 0;
	@%p29 bra 	$L__BB3_32;
	bra.uni 	$L__BB3_30;
$L__BB3_101:
	setp.eq.s32 	%p62, %r88, 0;
	@%p62 bra 	$L__BB3_129;
	and.b32  	%r96, %r144, 3;
	setp.lt.u32 	%p63, %r88, 4;
	@%p63 bra 	$L__BB3_116;
	mul.wide.u32 	%rd185, %r660, 4;
	add.s64 	%rd55, %rd5, %rd185;
	ld.global.u32 	%r470, [%rd55];
	setp.gt.s32 	%p64, %r470, 1;
	add.s64 	%rd56, %rd9, %rd185;
	@%p64 bra 	$L__BB3_105;
	mov.b32 	%r471, 0;
	st.local.u32 	[%rd56], %r471;
	bra.uni 	$L__BB3_106;
$L__BB3_105:
	add.s32 	%r472, %r87, %r660;
	mul.wide.s32 	%rd186, %r472, 4;
	add.s64 	%rd187, %rd7, %rd186;
	ld.local.u32 	%r473, [%rd187];
	st.local.u32 	[%rd56], %r473;
$L__BB3_106:
	ld.global.u32 	%r474, [%rd55+4];
	setp.gt.s32 	%p65, %r474, 1;
	cvt.u64.u32 	%rd188, %r660;
	cvt.s64.s32 	%rd189, %r87;
	add.s64 	%rd190, %rd189, %rd188;
	shl.b64 	%rd191, %rd190, 2;
	add.s64 	%rd57, %rd7, %rd191;
	@%p65 bra 	$L__BB3_108;
	mov.b32 	%r475, 0;
	st.local.u32 	[%rd56+4], %r475;
	bra.uni 	$L__BB3_109;
$L__BB3_108:
	ld.local.u32 	%r476, [%rd57+4];
	st.local.u32 	[%rd56+4], %r476;
$L__BB3_109:
	ld.global.u32 	%r477, [%rd55+8];
	setp.gt.s32 	%p66, %r477, 1;
	@%p66 bra 	$L__BB3_111;
	mov.b32 	%r478, 0;
	st.local.u32 	[%rd56+8], %r478;
	bra.uni 	$L__BB3_112;
$L__BB3_111:
	ld.local.u32 	%r479, [%rd57+8];
	st.local.u32 	[%rd56+8], %r479;
$L__BB3_112:
	ld.global.u32 	%r480, [%rd55+12];
	setp.gt.s32 	%p67, %r480, 1;
	@%p67 bra 	$L__BB3_114;
	mov.b32 	%r481, 0;
	st.local.u32 	[%rd56+12], %r481;
	bra.uni 	$L__BB3_115;
$L__BB3_114:
	ld.local.u32 	%r482, [%rd57+12];
	st.local.u32 	[%rd56+12], %r482;
$L__BB3_115:
	add.s32 	%r660, %r660, 4;
$L__BB3_116:
	setp.eq.s32 	%p68, %r96, 0;
	@%p68 bra 	$L__BB3_129;
	setp.eq.s32 	%p69, %r96, 1;
	@%p69 bra 	$L__BB3_125;
	mul.wide.u32 	%rd192, %r660, 4;
	add.s64 	%rd58, %rd5, %rd192;
	ld.global.u32 	%r483, [%rd58];
	setp.gt.s32 	%p70, %r483, 1;
	add.s64 	%rd59, %rd9, %rd192;
	@%p70 bra 	$L__BB3_120;
	mov.b32 	%r484, 0;
	st.local.u32 	[%rd59], %r484;
	bra.uni 	$L__BB3_121;
$L__BB3_120:
	add.s32 	%r485, %r87, %r660;
	mul.wide.s32 	%rd193, %r485, 4;
	add.s64 	%rd194, %rd7, %rd193;
	ld.local.u32 	%r486, [%rd194];
	st.local.u32 	[%rd59], %r486;
$L__BB3_121:
	ld.global.u32 	%r487, [%rd58+4];
	setp.gt.s32 	%p71, %r487, 1;
	@%p71 bra 	$L__BB3_123;
	mov.b32 	%r488, 0;
	st.local.u32 	[%rd59+4], %r488;
	bra.uni 	$L__BB3_124;
$L__BB3_123:
	cvt.s64.s32 	%rd195, %r87;
	cvt.u64.u32 	%rd196, %r660;
	add.s64 	%rd197, %rd195, %rd196;
	shl.b64 	%rd198, %rd197, 2;
	add.s64 	%rd199, %rd7, %rd198;
	ld.local.u32 	%r489, [%rd199+4];
	st.local.u32 	[%rd59+4], %r489;
$L__BB3_124:
	add.s32 	%r660, %r660, 2;
$L__BB3_125:
	and.b32  	%r490, %r144, 1;
	setp.eq.b32 	%p72, %r490, 1;
	not.pred 	%p73, %p72;
	@%p73 bra 	$L__BB3_129;
	mul.wide.u32 	%rd200, %r660, 4;
	add.s64 	%rd201, %rd5, %rd200;
	ld.global.u32 	%r491, [%rd201];
	setp.gt.s32 	%p74, %r491, 1;
	@%p74 bra 	$L__BB3_128;
	add.s64 	%rd203, %rd9, %rd200;
	mov.b32 	%r492, 0;
	st.local.u32 	[%rd203], %r492;
	bra.uni 	$L__BB3_129;
$L__BB3_128:
	add.s32 	%r493, %r87, %r660;
	mul.wide.s32 	%rd204, %r493, 4;
	add.s64 	%rd205, %rd7, %rd204;
	ld.local.u32 	%r494, [%rd205];
	add.s64 	%rd207, %rd9, %rd200;
	st.local.u32 	[%rd207], %r494;
$L__BB3_129:
	and.b32  	%r101, %r144, 15;
	setp.lt.u32 	%p75, %r144, 16;
	mov.b32 	%r668, 0;
	mov.u32 	%r678, %r668;
	@%p75 bra 	$L__BB3_132;
	and.b32  	%r668, %r144, 2147483632;
	neg.s32 	%r665, %r668;
	add.s64 	%rd243, %rd9, 32;
	add.s64 	%rd242, %rd6, 32;
	mov.b32 	%r678, 0;
$L__BB3_131:
	.pragma "nounroll";
	ld.local.v2.u32 	{%r498, %r499}, [%rd243+-32];
	ld.global.u32 	%r500, [%rd242+-32];
	mad.lo.s32 	%r501, %r500, %r498, %r678;
	ld.global.u32 	%r502, [%rd242+-28];
	mad.lo.s32 	%r503, %r502, %r499, %r501;
	ld.local.v2.u32 	{%r504, %r505}, [%rd243+-24];
	ld.global.u32 	%r506, [%rd242+-24];
	mad.lo.s32 	%r507, %r506, %r504, %r503;
	ld.global.u32 	%r508, [%rd242+-20];
	mad.lo.s32 	%r509, %r508, %r505, %r507;
	ld.local.v2.u32 	{%r510, %r511}, [%rd243+-16];
	ld.global.u32 	%r512, [%rd242+-16];
	mad.lo.s32 	%r513, %r512, %r510, %r509;
	ld.global.u32 	%r514, [%rd242+-12];
	mad.lo.s32 	%r515, %r514, %r511, %r513;
	ld.local.v2.u32 	{%r516, %r517}, [%rd243+-8];
	ld.global.u32 	%r518, [%rd242+-8];
	mad.lo.s32 	%r519, %r518, %r516, %r515;
	ld.global.u32 	%r520, [%rd242+-4];
	mad.lo.s32 	%r521, %r520, %r517, %r519;
	ld.local.v2.u32 	{%r522, %r523}, [%rd243];
	ld.global.u32 	%r524, [%rd242];
	mad.lo.s32 	%r525, %r524, %r522, %r521;
	ld.global.u32 	%r526, [%rd242+4];
	mad.lo.s32 	%r527, %r526, %r523, %r525;
	ld.local.v2.u32 	{%r528, %r529}, [%rd243+8];
	ld.global.u32 	%r530, [%rd242+8];
	mad.lo.s32 	%r531, %r530, %r528, %r527;
	ld.global.u32 	%r532, [%rd242+12];
	mad.lo.s32 	%r533, %r532, %r529, %r531;
	ld.local.v2.u32 	{%r534, %r535}, [%rd243+16];
	ld.global.u32 	%r536, [%rd242+16];
	mad.lo.s32 	%r537, %r536, %r534, %r533;
	ld.global.u32 	%r538, [%rd242+20];
	mad.lo.s32 	%r539, %r538, %r535, %r537;
	ld.local.v2.u32 	{%r540, %r541}, [%rd243+24];
	ld.global.u32 	%r542, [%rd242+24];
	mad.lo.s32 	%r543, %r542, %r540, %r539;
	ld.global.u32 	%r544, [%rd242+28];
	mad.lo.s32 	%r678, %r544, %r541, %r543;
	add.s32 	%r665, %r665, 16;
	add.s64 	%rd243, %rd243, 64;
	add.s64 	%rd242, %rd242, 64;
	setp.ne.s32 	%p76, %r665, 0;
	@%p76 bra 	$L__BB3_131;
$L__BB3_132:
	setp.eq.s32 	%p77, %r101, 0;
	@%p77 bra 	$L__BB3_141;
	setp.lt.u32 	%p78, %r101, 8;
	@%p78 bra 	$L__BB3_135;
	mul.wide.u32 	%rd208, %r668, 4;
	add.s64 	%rd209, %rd9, %rd208;
	ld.local.u32 	%r546, [%rd209];
	add.s64 	%rd210, %rd6, %rd208;
	ld.global.u32 	%r547, [%rd210];
	mad.lo.s32 	%r548, %r547, %r546, %r678;
	ld.local.u32 	%r549, [%rd209+4];
	ld.global.u32 	%r550, [%rd210+4];
	mad.lo.s32 	%r551, %r550, %r549, %r548;
	ld.local.u32 	%r552, [%rd209+8];
	ld.global.u32 	%r553, [%rd210+8];
	mad.lo.s32 	%r554, %r553, %r552, %r551;
	ld.local.u32 	%r555, [%rd209+12];
	ld.global.u32 	%r556, [%rd210+12];
	mad.lo.s32 	%r557, %r556, %r555, %r554;
	ld.local.u32 	%r558, [%rd209+16];
	ld.global.u32 	%r559, [%rd210+16];
	mad.lo.s32 	%r560, %r559, %r558, %r557;
	ld.local.u32 	%r561, [%rd209+20];
	ld.global.u32 	%r562, [%rd210+20];
	mad.lo.s32 	%r563, %r562, %r561, %r560;
	ld.local.u32 	%r564, [%rd209+24];
	ld.global.u32 	%r565, [%rd210+24];
	mad.lo.s32 	%r566, %r565, %r564, %r563;
	ld.local.u32 	%r567, [%rd209+28];
	ld.global.u32 	%r568, [%rd210+28];
	mad.lo.s32 	%r678, %r568, %r567, %r566;
	add.s32 	%r668, %r668, 8;
$L__BB3_135:
	setp.eq.s32 	%p79, %r88, 0;
	@%p79 bra 	$L__BB3_141;
	and.b32  	%r120, %r144, 3;
	setp.lt.u32 	%p80, %r88, 4;
	@%p80 bra 	$L__BB3_138;
	mul.wide.u32 	%rd211, %r668, 4;
	add.s64 	%rd212, %rd9, %rd211;
	ld.local.u32 	%r570, [%rd212];
	add.s64 	%rd213, %rd6, %rd211;
	ld.global.u32 	%r571, [%rd213];
	mad.lo.s32 	%r572, %r571, %r570, %r678;
	ld.local.u32 	%r573, [%rd212+4];
	ld.global.u32 	%r574, [%rd213+4];
	mad.lo.s32 	%r575, %r574, %r573, %r572;
	ld.local.u32 	%r576, [%rd212+8];
	ld.global.u32 	%r577, [%rd213+8];
	mad.lo.s32 	%r578, %r577, %r576, %r575;
	ld.local.u32 	%r579, [%rd212+12];
	ld.global.u32 	%r580, [%rd213+12];
	mad.lo.s32 	%r678, %r580, %r579, %r578;
	add.s32 	%r668, %r668, 4;
$L__BB3_138:
	setp.eq.s32 	%p81, %r120, 0;
	@%p81 bra 	$L__BB3_141;
	mul.wide.u32 	%rd214, %r668, 4;
	add.s64 	%rd245, %rd6, %rd214;
	add.s64 	%rd244, %rd9, %rd214;
	neg.s32 	%r676, %r120;
$L__BB3_140:
	.pragma "nounroll";
	ld.local.u32 	%r581, [%rd244];
	ld.global.u32 	%r582, [%rd245];
	mad.lo.s32 	%r678, %r582, %r581, %r678;
	add.s64 	%rd245, %rd245, 4;
	add.s64 	%rd244, %rd244, 4;
	add.s32 	%r676, %r676, 1;
	setp.ne.s32 	%p82, %r676, 0;
	@%p82 bra 	$L__BB3_140;
$L__BB3_141:
	cvt.s64.s32 	%rd246, %r678;
$L__BB3_142:
	ld.param.u64 	%rd225, [_Z9zipKernelPfPiS0_iiS_S0_S0_iS_S0_S0_ii_param_5];
	cvta.to.global.u64 	%rd215, %rd225;
	shl.b64 	%rd216, %rd236, 2;
	add.s64 	%rd217, %rd215, %rd216;
	ld.global.f32 	%f1, [%rd217];
	cvta.to.global.u64 	%rd218, %rd82;
	shl.b64 	%rd219, %rd246, 2;
	add.s64 	%rd220, %rd218, %rd219;
	ld.global.f32 	%f2, [%rd220];
	setp.gt.s32 	%p83, %r145, 9;
	@%p83 bra 	$L__BB3_183;
	setp.gt.s32 	%p96, %r145, 4;
	@%p96 bra 	$L__BB3_175;
	setp.gt.s32 	%p103, %r145, 2;
	@%p103 bra 	$L__BB3_172;
	setp.eq.s32 	%p106, %r145, 1;
	@%p106 bra 	$L__BB3_146;
	bra.uni 	$L__BB3_170;
$L__BB3_146:
	add.f32 	%f148, %f1, %f2;
	bra.uni 	$L__BB3_223;
$L__BB3_147:
	mov.b32 	%r447, 0;
	st.local.u32 	[%rd240+-16], %r447;
$L__BB3_148:
	ld.global.u32 	%r449, [%rd241+-12];
	setp.gt.s32 	%p54, %r449, 1;
	@%p54 bra 	$L__BB3_150;
	mov.b32 	%r450, 0;
	st.local.u32 	[%rd240+-12], %r450;
	bra.uni 	$L__BB3_151;
$L__BB3_150:
	ld.local.u32 	%r451, [%rd239+-12];
	st.local.u32 	[%rd240+-12], %r451;
$L__BB3_151:
	ld.global.u32 	%r452, [%rd241+-8];
	setp.gt.s32 	%p55, %r452, 1;
	@%p55 bra 	$L__BB3_153;
	mov.b32 	%r453, 0;
	st.local.u32 	[%rd240+-8], %r453;
	bra.uni 	$L__BB3_154;
$L__BB3_153:
	ld.local.u32 	%r454, [%rd239+-8];
	st.local.u32 	[%rd240+-8], %r454;
$L__BB3_154:
	ld.global.u32 	%r455, [%rd241+-4];
	setp.gt.s32 	%p56, %r455, 1;
	@%p56 bra 	$L__BB3_156;
	mov.b32 	%r456, 0;
	st.local.u32 	[%rd240+-4], %r456;
	bra.uni 	$L__BB3_157;
$L__BB3_156:
	ld.local.u32 	%r457, [%rd239+-4];
	st.local.u32 	[%rd240+-4], %r457;
$L__BB3_157:
	ld.global.u32 	%r458, [%rd241];
	setp.gt.s32 	%p57, %r458, 1;
	@%p57 bra 	$L__BB3_159;
	mov.b32 	%r459, 0;
	st.local.u32 	[%rd240], %r459;
	bra.uni 	$L__BB3_160;
$L__BB3_159:
	ld.local.u32 	%r460, [%rd239];
	st.local.u32 	[%rd240], %r460;
$L__BB3_160:
	ld.global.u32 	%r461, [%rd241+4];
	setp.gt.s32 	%p58, %r461, 1;
	@%p58 bra 	$L__BB3_162;
	mov.b32 	%r462, 0;
	st.local.u32 	[%rd240+4], %r462;
	bra.uni 	$L__BB3_163;
$L__BB3_162:
	ld.local.u32 	%r463, [%rd239+4];
	st.local.u32 	[%rd240+4], %r463;
$L__BB3_163:
	ld.global.u32 	%r464, [%rd241+8];
	setp.gt.s32 	%p59, %r464, 1;
	@%p59 bra 	$L__BB3_165;
	mov.b32 	%r465, 0;
	st.local.u32 	[%rd240+8], %r465;
	bra.uni 	$L__BB3_166;
$L__BB3_165:
	ld.local.u32 	%r466, [%rd239+8];
	st.local.u32 	[%rd240+8], %r466;
$L__BB3_166:
	ld.global.u32 	%r467, [%rd241+12];
	setp.gt.s32 	%p60, %r467, 1;
	@%p60 bra 	$L__BB3_168;
	mov.b32 	%r468, 0;
	st.local.u32 	[%rd240+12], %r468;
	bra.uni 	$L__BB3_169;
$L__BB3_168:
	ld.local.u32 	%r469, [%rd239+12];
	st.local.u32 	[%rd240+12], %r469;
$L__BB3_169:
	add.s32 	%r664, %r664, 8;
	add.s32 	%r663, %r663, 8;
	add.s64 	%rd241, %rd241, 32;
	add.s64 	%rd240, %rd240, 32;
	add.s64 	%rd239, %rd239, 32;
	setp.eq.s32 	%p61, %r664, 0;
	@%p61 bra 	$L__BB3_101;
	bra.uni 	$L__BB3_76;
$L__BB3_170:
	setp.eq.s32 	%p107, %r145, 2;
	@%p107 bra 	$L__BB3_171;
	bra.uni 	$L__BB3_222;
$L__BB3_171:
	mul.f32 	%f148, %f1, %f2;
	bra.uni 	$L__BB3_223;
$L__BB3_172:
	setp.eq.s32 	%p104, %r145, 3;
	mov.f32 	%f148, %f1;
	@%p104 bra 	$L__BB3_223;
	setp.eq.s32 	%p105, %r145, 4;
	@%p105 bra 	$L__BB3_174;
	bra.uni 	$L__BB3_222;
$L__BB3_174:
	neg.f32 	%f148, %f1;
	bra.uni 	$L__BB3_223;
$L__BB3_175:
	setp.gt.s32 	%p97, %r145, 6;
	@%p97 bra 	$L__BB3_179;
	setp.eq.s32 	%p101, %r145, 5;
	@%p101 bra 	$L__BB3_199;
	setp.eq.s32 	%p102, %r145, 6;
	@%p102 bra 	$L__BB3_178;
	bra.uni 	$L__BB3_222;
$L__BB3_178:
	setp.eq.f32 	%p141, %f1, %f2;
	selp.f32 	%f148, 0f3F800000, 0f00000000, %p141;
	bra.uni 	$L__BB3_223;
$L__BB3_179:
	setp.eq.s32 	%p98, %r145, 7;
	@%p98 bra 	$L__BB3_200;
	setp.eq.s32 	%p99, %r145, 8;
	@%p99 bra 	$L__BB3_203;
	setp.eq.s32 	%p100, %r145, 9;
	@%p100 bra 	$L__BB3_182;
	bra.uni 	$L__BB3_222;
$L__BB3_182:
	setp.gt.f32 	%p139, %f1, 0f00000000;
	selp.f32 	%f148, %f2, 0f00000000, %p139;
	bra.uni 	$L__BB3_223;
$L__BB3_183:
	setp.gt.s32 	%p84, %r145, 13;
	@%p84 bra 	$L__BB3_191;
	setp.gt.s32 	%p91, %r145, 11;
	@%p91 bra 	$L__BB3_188;
	setp.eq.s32 	%p94, %r145, 10;
	@%p94 bra 	$L__BB3_204;
	setp.eq.s32 	%p95, %r145, 11;
	@%p95 bra 	$L__BB3_187;
	bra.uni 	$L__BB3_222;
$L__BB3_187:
	cvt.f64.f32 	%fd18, %f2;
	cvt.f64.f32 	%fd19, %f1;
	add.f64 	%fd20, %fd19, 0d3EB0C6F7A0B5ED8D;
	div.rn.f64 	%fd21, %fd18, %fd20;
	cvt.rn.f32.f64 	%f148, %fd21;
	bra.uni 	$L__BB3_223;
$L__BB3_188:
	setp.eq.s32 	%p92, %r145, 12;
	@%p92 bra 	$L__BB3_211;
	setp.eq.s32 	%p93, %r145, 13;
	@%p93 bra 	$L__BB3_190;
	bra.uni 	$L__BB3_222;
$L__BB3_190:
	rcp.rn.f32 	%f148, %f1;
	bra.uni 	$L__BB3_223;
$L__BB3_191:
	setp.gt.s32 	%p85, %r145, 15;
	@%p85 bra 	$L__BB3_195;
	setp.eq.s32 	%p89, %r145, 14;
	@%p89 bra 	$L__BB3_212;
	setp.eq.s32 	%p90, %r145, 15;
	@%p90 bra 	$L__BB3_194;
	bra.uni 	$L__BB3_222;
$L__BB3_194:
	sub.f32 	%f107, %f1, %f2;
	cvt.f64.f32 	%fd10, %f107;
	setp.lt.f64 	%p132, %fd10, 0d3F847AE147AE147B;
	sub.f32 	%f108, %f2, %f1;
	cvt.f64.f32 	%fd11, %f108;
	setp.lt.f64 	%p133, %fd11, 0d3F847AE147AE147B;
	and.pred  	%p134, %p132, %p133;
	selp.u32 	%r597, 1, 0, %p134;
	cvt.rn.f32.u32 	%f148, %r597;
	bra.uni 	$L__BB3_223;
$L__BB3_195:
	setp.eq.s32 	%p86, %r145, 16;
	@%p86 bra 	$L__BB3_213;
	setp.eq.s32 	%p87, %r145, 17;
	mov.f32 	%f148, 0f3F800000;
	@%p87 bra 	$L__BB3_214;
	setp.eq.s32 	%p88, %r145, 18;
	@%p88 bra 	$L__BB3_198;
	bra.uni 	$L__BB3_222;
$L__BB3_198:
	abs.f32 	%f29, %f1;
	mul.f32 	%f30, %f29, 0f4038AA3B;
	ex2.approx.ftz.f32 	%f31, %f30;
	add.f32 	%f32, %f31, 0f3F800000;
	rcp.approx.ftz.f32 	%f33, %f32;
	fma.rn.f32 	%f34, %f33, 0fC0000000, 0f3F800000;
	setp.ge.f32 	%p108, %f29, 0f41102CB4;
	selp.f32 	%f35, 0f3F800000, %f34, %p108;
	copysign.f32 	%f36, %f1, %f35;
	mul.f32 	%f37, %f1, %f1;
	fma.rn.f32 	%f38, %f37, 0f3C80F082, 0fBD563CAE;
	fma.rn.f32 	%f39, %f38, %f37, 0f3E085941;
	fma.rn.f32 	%f40, %f39, %f37, 0fBEAAA9ED;
	fma.rn.f32 	%f41, %f40, %f37, 0f00000000;
	fma.rn.f32 	%f42, %f41, %f1, %f1;
	setp.ge.f32 	%p109, %f29, 0f3F19999A;
	selp.f32 	%f148, %f36, %f42, %p109;
	bra.uni 	$L__BB3_223;
$L__BB3_199:
	setp.lt.f32 	%p142, %f1, %f2;
	selp.f32 	%f148, 0f3F800000, 0f00000000, %p142;
	bra.uni 	$L__BB3_223;
$L__BB3_200:
	setp.ltu.f32 	%p140, %f1, 0f00000000;
	@%p140 bra 	$L__BB3_202;
	fma.rn.f32 	%f121, %f1, 0fBBBB989D, 0f3F000000;
	cvt.sat.f32.f32 	%f122, %f121;
	mov.f32 	%f123, 0f4B400001;
	mov.f32 	%f124, 0f437C0000;
	fma.rm.f32 	%f125, %f122, %f124, %f123;
	add.f32 	%f126, %f125, 0fCB40007F;
	neg.f32 	%f127, %f126;
	fma.rn.f32 	%f128, %f1, 0fBFB8AA3B, %f127;
	fma.rn.f32 	%f129, %f1, 0fB2A57060, %f128;
	mov.b32 	%r614, %f125;
	shl.b32 	%r615, %r614, 23;
	mov.b32 	%f130, %r615;
	ex2.approx.ftz.f32 	%f131, %f129;
	mul.f32 	%f132, %f131, %f130;
	cvt.f64.f32 	%fd58, %f132;
	add.f64 	%fd59, %fd58, 0d3FF0000000000000;
	rcp.rn.f64 	%fd60, %fd59;
	cvt.rn.f32.f64 	%f148, %fd60;
	bra.uni 	$L__BB3_223;
$L__BB3_202:
	fma.rn.f32 	%f133, %f1, 0f3BBB989D, 0f3F000000;
	cvt.sat.f32.f32 	%f134, %f133;
	mov.f32 	%f135, 0f4B400001;
	mov.f32 	%f136, 0f437C0000;
	fma.rm.f32 	%f137, %f134, %f136, %f135;
	add.f32 	%f138, %f137, 0fCB40007F;
	neg.f32 	%f139, %f138;
	fma.rn.f32 	%f140, %f1, 0f3FB8AA3B, %f139;
	fma.rn.f32 	%f141, %f1, 0f32A57060, %f140;
	mov.b32 	%r616, %f137;
	shl.b32 	%r617, %r616, 23;
	mov.b32 	%f142, %r617;
	ex2.approx.ftz.f32 	%f143, %f141;
	mul.f32 	%f144, %f143, %f142;
	cvt.f64.f32 	%fd61, %f144;
	add.f64 	%fd62, %fd61, 0d3FF0000000000000;
	div.rn.f64 	%fd63, %fd61, %fd62;
	cvt.rn.f32.f64 	%f148, %fd63;
	bra.uni 	$L__BB3_223;
$L__BB3_203:
	cvt.f64.f32 	%fd56, %f1;
	max.f64 	%fd57, %fd56, 0d0000000000000000;
	cvt.rn.f32.f64 	%f148, %fd57;
	bra.uni 	$L__BB3_223;
$L__BB3_204:
	cvt.f64.f32 	%fd22, %f1;
	add.f64 	%fd66, %fd22, 0d3EB0C6F7A0B5ED8D;
	{
	.reg .b32 %temp; 
	mov.b64 	{%temp, %r679}, %fd66;
	}
	{
	.reg .b32 %temp; 
	mov.b64 	{%r680, %temp}, %fd66;
	}
	setp.gt.s32 	%p135, %r679, 1048575;
	mov.b32 	%r681, -1023;
	@%p135 bra 	$L__BB3_206;
	mul.f64 	%fd66, %fd66, 0d4350000000000000;
	{
	.reg .b32 %temp; 
	mov.b64 	{%temp, %r679}, %fd66;
	}
	{
	.reg .b32 %temp; 
	mov.b64 	{%r680, %temp}, %fd66;
	}
	mov.b32 	%r681, -1077;
$L__BB3_206:
	add.s32 	%r602, %r679, -1;
	setp.gt.u32 	%p136, %r602, 2146435070;
	@%p136 bra 	$L__BB3_210;
	shr.u32 	%r605, %r679, 20;
	add.s32 	%r682, %r681, %r605;
	and.b32  	%r606, %r679, 1048575;
	or.b32  	%r607, %r606, 1072693248;
	mov.b64 	%fd67, {%r680, %r607};
	setp.lt.u32 	%p138, %r607, 1073127583;
	@%p138 bra 	$L__BB3_209;
	{
	.reg .b32 %temp; 
	mov.b64 	{%r608, %temp}, %fd67;
	}
	{
	.reg .b32 %temp; 
	mov.b64 	{%temp, %r609}, %fd67;
	}
	add.s32 	%r610, %r609, -1048576;
	mov.b64 	%fd67, {%r608, %r610};
	add.s32 	%r682, %r682, 1;
$L__BB3_209:
	add.f64 	%fd24, %fd67, 0dBFF0000000000000;
	add.f64 	%fd25, %fd67, 0d3FF0000000000000;
	rcp.approx.ftz.f64 	%fd26, %fd25;
	neg.f64 	%fd27, %fd25;
	fma.rn.f64 	%fd28, %fd27, %fd26, 0d3FF0000000000000;
	fma.rn.f64 	%fd29, %fd28, %fd28, %fd28;
	fma.rn.f64 	%fd30, %fd29, %fd26, %fd26;
	mul.f64 	%fd31, %fd24, %fd30;
	fma.rn.f64 	%fd32, %fd24, %fd30, %fd31;
	mul.f64 	%fd33, %fd32, %fd32;
	fma.rn.f64 	%fd34, %fd33, 0d3EB1380B3AE80F1E, 0d3ED0EE258B7A8B04;
	fma.rn.f64 	%fd35, %fd34, %fd33, 0d3EF3B2669F02676F;
	fma.rn.f64 	%fd36, %fd35, %fd33, 0d3F1745CBA9AB0956;
	fma.rn.f64 	%fd37, %fd36, %fd33, 0d3F3C71C72D1B5154;
	fma.rn.f64 	%fd38, %fd37, %fd33, 0d3F624924923BE72D;
	fma.rn.f64 	%fd39, %fd38, %fd33, 0d3F8999999999A3C4;
	fma.rn.f64 	%fd40, %fd39, %fd33, 0d3FB5555555555554;
	sub.f64 	%fd41, %fd24, %fd32;
	add.f64 	%fd42, %fd41, %fd41;
	neg.f64 	%fd43, %fd32;
	fma.rn.f64 	%fd44, %fd43, %fd24, %fd42;
	mul.f64 	%fd45, %fd30, %fd44;
	mul.f64 	%fd46, %fd33, %fd40;
	fma.rn.f64 	%fd47, %fd46, %fd32, %fd45;
	xor.b32  	%r611, %r682, -2147483648;
	mov.b32 	%r612, 1127219200;
	mov.b64 	%fd48, {%r611, %r612};
	mov.b32 	%r613, -2147483648;
	mov.b64 	%fd49, {%r613, %r612};
	sub.f64 	%fd50, %fd48, %fd49;
	fma.rn.f64 	%fd51, %fd50, 0d3FE62E42FEFA39EF, %fd32;
	fma.rn.f64 	%fd52, %fd50, 0dBFE62E42FEFA39EF, %fd51;
	sub.f64 	%fd53, %fd52, %fd32;
	sub.f64 	%fd54, %fd47, %fd53;
	fma.rn.f64 	%fd55, %fd50, 0d3C7ABC9E3B39803F, %fd54;
	add.f64 	%fd7, %fd51, %fd55;
	cvt.rn.f32.f64 	%f148, %fd7;
	bra.uni 	$L__BB3_223;
$L__BB3_210:
	fma.rn.f64 	%fd23, %fd66, 0d7FF0000000000000, 0d7FF0000000000000;
	{
	.reg .b32 %temp; 
	mov.b64 	{%temp, %r603}, %fd66;
	}
	and.b32  	%r604, %r603, 2147483647;
	setp.eq.s32 	%p137, %r604, 0;
	selp.f64 	%fd8, 0dFFF0000000000000, %fd23, %p137;
	cvt.rn.f32.f64 	%f148, %fd8;
	bra.uni 	$L__BB3_223;
$L__BB3_211:
	fma.rn.f32 	%f110, %f1, 0f3BBB989D, 0f3F000000;
	cvt.sat.f32.f32 	%f111, %f110;
	mov.f32 	%f112, 0f4B400001;
	mov.f32 	%f113, 0f437C0000;
	fma.rm.f32 	%f114, %f111, %f113, %f112;
	add.f32 	%f115, %f114, 0fCB40007F;
	neg.f32 	%f116, %f115;
	fma.rn.f32 	%f117, %f1, 0f3FB8AA3B, %f116;
	fma.rn.f32 	%f118, %f1, 0f32A57060, %f117;
	mov.b32 	%r598, %f114;
	shl.b32 	%r599, %r598, 23;
	mov.b32 	%f119, %r599;
	ex2.approx.ftz.f32 	%f120, %f118;
	mul.f32 	%f148, %f120, %f119;
	bra.uni 	$L__BB3_223;
$L__BB3_212:
	mul.f32 	%f109, %f1, %f1;
	cvt.f64.f32 	%fd13, %f109;
	rcp.rn.f64 	%fd14, %fd13;
	neg.f64 	%fd15, %fd14;
	cvt.f64.f32 	%fd16, %f2;
	mul.f64 	%fd17, %fd15, %fd16;
	cvt.rn.f32.f64 	%f148, %fd17;
	bra.uni 	$L__BB3_223;
$L__BB3_213:
	setp.gt.f32 	%p131, %f1, %f2;
	selp.f32 	%f148, %f1, %f2, %p131;
	bra.uni 	$L__BB3_223;
$L__BB3_214:
	mul.f32 	%f44, %f2, 0f3F000000;
	cvt.rzi.f32.f32 	%f45, %f44;
	add.f32 	%f46, %f45, %f45;
	sub.f32 	%f47, %f2, %f46;
	abs.f32 	%f19, %f47;
	abs.f32 	%f20, %f1;
	setp.lt.f32 	%p110, %f20, 0f00800000;
	mul.f32 	%f48, %f20, 0f4B800000;
	selp.f32 	%f49, %f48, %f20, %p110;
	selp.f32 	%f50, 0fC1C00000, 0f00000000, %p110;
	mov.b32 	%r583, %f49;
	add.s32 	%r584, %r583, -1060439283;
	and.b32  	%r585, %r584, -8388608;
	sub.s32 	%r586, %r583, %r585;
	mov.b32 	%f51, %r586;
	cvt.rn.f32.s32 	%f52, %r585;
	fma.rn.f32 	%f53, %f52, 0f34000000, %f50;
	add.f32 	%f54, %f51, 0fBF800000;
	add.f32 	%f55, %f51, 0f3F800000;
	rcp.approx.ftz.f32 	%f56, %f55;
	add.f32 	%f57, %f54, %f54;
	mul.f32 	%f58, %f57, %f56;
	mul.f32 	%f59, %f58, %f58;
	sub.f32 	%f60, %f54, %f58;
	add.f32 	%f61, %f60, %f60;
	neg.f32 	%f62, %f58;
	fma.rn.f32 	%f63, %f62, %f54, %f61;
	mul.rn.f32 	%f64, %f56, %f63;
	fma.rn.f32 	%f65, %f59, 0f3A2C32E4, 0f3B52E7DB;
	fma.rn.f32 	%f66, %f65, %f59, 0f3C93BB73;
	fma.rn.f32 	%f67, %f66, %f59, 0f3DF6384F;
	mul.rn.f32 	%f68, %f67, %f59;
	fma.rn.f32 	%f69, %f58, 0f3FB8AA3B, %f53;
	sub.f32 	%f70, %f53, %f69;
	fma.rn.f32 	%f71, %f58, 0f3FB8AA3B, %f70;
	fma.rn.f32 	%f72, %f64, 0f3FB8AA3B, %f71;
	fma.rn.f32 	%f73, %f58, 0f32A55E34, %f72;
	mul.f32 	%f74, %f68, 0f40400000;
	fma.rn.f32 	%f75, %f74, %f64, %f73;
	fma.rn.f32 	%f76, %f68, %f58, %f75;
	add.rn.f32 	%f77, %f69, %f76;
	neg.f32 	%f78, %f69;
	add.rn.f32 	%f79, %f77, %f78;
	neg.f32 	%f80, %f79;
	add.rn.f32 	%f81, %f76, %f80;
	mul.rn.f32 	%f82, %f77, %f2;
	neg.f32 	%f83, %f82;
	fma.rn.f32 	%f84, %f77, %f2, %f83;
	fma.rn.f32 	%f85, %f81, %f2, %f84;
	cvt.rni.f32.f32 	%f86, %f82;
	sub.f32 	%f87, %f82, %f86;
	add.f32 	%f88, %f87, %f85;
	fma.rn.f32 	%f89, %f88, 0f391FCB8E, 0f3AAF85ED;
	fma.rn.f32 	%f90, %f89, %f88, 0f3C1D9856;
	fma.rn.f32 	%f91, %f90, %f88, 0f3D6357BB;
	fma.rn.f32 	%f92, %f91, %f88, 0f3E75FDEC;
	fma.rn.f32 	%f93, %f92, %f88, 0f3F317218;
	fma.rn.f32 	%f94, %f93, %f88, 0f3F800000;
	cvt.rzi.s32.f32 	%r587, %f86;
	setp.gt.f32 	%p111, %f86, 0f00000000;
	selp.b32 	%r588, 0, -2097152000, %p111;
	add.s32 	%r589, %r588, 2130706432;
	mov.b32 	%f95, %r589;
	mul.f32 	%f96, %f94, %f95;
	shl.b32 	%r590, %r587, 23;
	sub.s32 	%r591, %r590, %r588;
	mov.b32 	%f97, %r591;
	mul.f32 	%f98, %f96, %f97;
	abs.f32 	%f99, %f82;
	setp.gt.f32 	%p112, %f99, 0f43180000;
	setp.lt.f32 	%p113, %f82, 0f00000000;
	selp.f32 	%f100, 0f00000000, 0f7F800000, %p113;
	selp.f32 	%f21, %f100, %f98, %p112;
	setp.eq.f32 	%p114, %f1, 0f3F800000;
	setp.eq.f32 	%p115, %f2, 0f00000000;
	or.pred  	%p116, %p114, %p115;
	@%p116 bra 	$L__BB3_223;
	setp.num.f32 	%p117, %f20, %f20;
	abs.f32 	%f101, %f2;
	setp.num.f32 	%p118, %f101, %f101;
	and.pred  	%p119, %p117, %p118;
	@%p119 bra 	$L__BB3_217;
	add.rn.f32 	%f148, %f1, %f2;
	bra.uni 	$L__BB3_223;
$L__BB3_217:
	setp.neu.f32 	%p120, %f1, 0f00000000;
	setp.neu.f32 	%p121, %f20, 0f7F800000;
	and.pred  	%p122, %p120, %p121;
	@%p122 bra 	$L__BB3_219;
	setp.neu.f32 	%p129, %f19, 0f3F800000;
	add.f32 	%f106, %f1, %f1;
	mov.b32 	%r592, %f106;
	setp.lt.f32 	%p130, %f2, 0f00000000;
	xor.b32  	%r593, %r592, 2139095040;
	selp.b32 	%r594, %r593, %r592, %p130;
	and.b32  	%r595, %r594, 2147483647;
	selp.b32 	%r596, %r595, %r594, %p129;
	mov.b32 	%f148, %r596;
	bra.uni 	$L__BB3_223;
$L__BB3_219:
	setp.eq.f32 	%p123, %f1, 0fBF800000;
	setp.eq.f32 	%p124, %f101, 0f7F800000;
	and.pred  	%p125, %p123, %p124;
	@%p125 bra 	$L__BB3_223;
	setp.geu.f32 	%p126, %f1, 0f00000000;
	mov.f32 	%f148, %f21;
	@%p126 bra 	$L__BB3_223;
	setp.neu.f32 	%p127, %f19, 0f3F800000;
	neg.f32 	%f103, %f21;
	selp.f32 	%f104, %f21, %f103, %p127;
	cvt.rmi.f32.f32 	%f105, %f2;
	setp.neu.f32 	%p128, %f2, %f105;
	selp.f32 	%f148, 0f7FFFFFFF, %f104, %p128;
	bra.uni 	$L__BB3_223;
$L__BB3_222:
	add.f32 	%f148, %f1, %f2;
$L__BB3_223:
	ld.param.u64 	%rd224, [_Z9zipKernelPfPiS0_iiS_S0_S0_iS_S0_S0_ii_param_0];
	cvta.to.global.u64 	%rd221, %rd224;
	shl.b64 	%rd222, %rd228, 2;
	add.s64 	%rd223, %rd221, %rd222;
	st.global.f32 	[%rd223], %f148;
$L__BB3_224:
	ret;

}


// ===== COMPILED SASS (sm_100) =====

	.target	sm_100

	.elftype	@"ET_EXEC"


//--------------------- .note.nv.tkinfo           --------------------------
	.section	.note.nv.tkinfo,"",@"SHT_NOTE"
	.sectionflags	@"SHF_NOTE_NV_TKINFO"
	.tkinfo
        /*0018*/ 	.word	0x00000002
        /*0030*/ 	.string	""
        /*0030*/ 	.string	"ptxas"
        /*0030*/ 	.string	"Cuda compilation tools, release 13.0, V13.0.88"
        /*0030*/ 	.string	"Build cuda_13.0.r13.0/compiler.36424714_0"
        /*0030*/ 	.string	"-arch sm_100 -m 64 "



//--------------------- .note.nv.cuinfo           --------------------------
	.section	.note.nv.cuinfo,"",@"SHT_NOTE"
	.sectionflags	@"SHF_NOTE_NV_CUINFO"
        /*0018*/ 	.short	0x0002
        /*001a*/ 	.short	0x0064
        /*001c*/ 	.short	0x0082
	.zero		2


//--------------------- .nv.info                  --------------------------
	.section	.nv.info,"",@"SHT_CUDA_INFO"
	.align	4


	//----- nvinfo : EIATTR_REGCOUNT
	.align		4
        /*0000*/ 	.byte	0x04, 0x2f
        /*0002*/ 	.short	(.L_1 - .L_0)
	.align		4
.L_0:
        /*0004*/ 	.word	index@(_Z20MatrixMultiplyKernelPfPKiS1_S_S1_S1_S_S1_S1_)
        /*0008*/ 	.word	0x00000019


	//----- nvinfo : EIATTR_FRAME_SIZE
	.align		4
.L_1:
        /*000c*/ 	.byte	0x04, 0x11
        /*000e*/ 	.short	(.L_3 - .L_2)
	.align		4
.L_2:
        /*0010*/ 	.word	index@(_Z20MatrixMultiplyKernelPfPKiS1_S_S1_S1_S_S1_S1_)
        /*0014*/ 	.word	0x00000000


	//----- nvinfo : EIATTR_REGCOUNT
	.align		4
.L_3:
        /*0018*/ 	.byte	0x04, 0x2f
        /*001a*/ 	.short	(.L_5 - .L_4)
	.align		4
.L_4:
        /*001c*/ 	.word	index@(_Z9mapKernelPfPiS0_iS_S0_S0_ii)
        /*0020*/ 	.word	0x0000001f


	//----- nvinfo : EIATTR_FRAME_SIZE
	.align		4
.L_5:
        /*0024*/ 	.byte	0x04, 0x11
        /*0026*/ 	.short	(.L_7 - .L_6)
	.align		4
.L_6:
        /*0028*/ 	.word	index@($__internal_8_$__cuda_sm20_rcp_rn_f32_slowpath)
        /*002c*/ 	.word	0x00000050


	//----- nvinfo : EIATTR_FRAME_SIZE
	.align		4
.L_7:
        /*0030*/ 	.byte	0x04, 0x11
        /*0032*/ 	.short	(.L_9 - .L_8)
	.align		4
.L_8:
        /*0034*/ 	.word	index@($__internal_7_$__cuda_sm20_div_rn_f64_full)
        /*0038*/ 	.word	0x00000050


	//----- nvinfo : EIATTR_FRAME_SIZE
	.align		4
.L_9:
        /*003c*/ 	.byte	0x04, 0x11
        /*003e*/ 	.short	(.L_11 - .L_10)
	.align		4
.L_10:
        /*0040*/ 	.word	index@($__internal_6_$__cuda_sm20_dblrcp_rn_slowpath_v3)
        /*0044*/ 	.word	0x00000050


	//----- nvinfo : EIATTR_FRAME_SIZE
	.align		4
.L_11:
        /*0048*/ 	.byte	0x04, 0x11
        /*004a*/ 	.short	(.L_13 - .L_12)
	.align		4
.L_12:
        /*004c*/ 	.word	index@(_Z9mapKernelPfPiS0_iS_S0_S0_ii)
        /*0050*/ 	.word	0x00000050


	//----- nvinfo : EIATTR_REGCOUNT
	.align		4
.L_13:
        /*0054*/ 	.byte	0x04, 0x2f
        /*0056*/ 	.short	(.L_15 - .L_14)
	.align		4
.L_14:
        /*0058*/ 	.word	index@(_Z12reduceKernelPfPiS0_iS_S0_S0_ifii)
        /*005c*/ 	.word	0x00000020


	//----- nvinfo : EIATTR_FRAME_SIZE
	.align		4
.L_15:
        /*0060*/ 	.byte	0x04, 0x11
        /*0062*/ 	.short	(.L_17 - .L_16)
	.align		4
.L_16:
        /*0064*/ 	.word	index@($__internal_5_$__cuda_sm20_rcp_rn_f32_slowpath)
        /*0068*/ 	.word	0x00000050


	//----- nvinfo : EIATTR_FRAME_SIZE
	.align		4
.L_17:
        /*006c*/ 	.byte	0x04, 0x11
        /*006e*/ 	.short	(.L_19 - .L_18)
	.align		4
.L_18:
        /*0070*/ 	.word	index@($__internal_4_$__cuda_sm20_div_rn_f64_full)
        /*0074*/ 	.word	0x00000050


	//----- nvinfo : EIATTR_FRAME_SIZE
	.align		4
.L_19:
        /*0078*/ 	.byte	0x04, 0x11
        /*007a*/ 	.short	(.L_21 - .L_20)
	.align		4
.L_20:
        /*007c*/ 	.word	index@($__internal_3_$__cuda_sm20_dblrcp_rn_slowpath_v3)
        /*0080*/ 	.word	0x00000050


	//----- nvinfo : EIATTR_FRAME_SIZE
	.align		4
.L_21:
        /*0084*/ 	.byte	0x04, 0x11
        /*0086*/ 	.short	(.L_23 - .L_22)
	.align		4
.L_22:
        /*0088*/ 	.word	index@(_Z12reduceKernelPfPiS0_iS_S0_S0_ifii)
        /*008c*/ 	.word	0x00000050


	//----- nvinfo : EIATTR_REGCOUNT
	.align		4
.L_23:
        /*0090*/ 	.byte	0x04, 0x2f
        /*0092*/ 	.short	(.L_25 - .L_24)
	.align		4
.L_24:
        /*0094*/ 	.word	index@(_Z9zipKernelPfPiS0_iiS_S0_S0_iS_S0_S0_ii)
        /*0098*/ 	.word	0x0000001f


	//----- nvinfo : EIATTR_FRAME_SIZE
	.align		4
.L_25:
        /*009c*/ 	.byte	0x04, 0x11
        /*009e*/ 	.short	(.L_27 - .L_26)
	.align		4
.L_26:
        /*00a0*/ 	.word	index@($__internal_2_$__cuda_sm20_rcp_rn_f32_slowpath)
        /*00a4*/ 	.word	0x00000078


	//----- nvinfo : EIATTR_FRAME_SIZE
	.align		4
.L_27:
        /*00a8*/ 	.byte	0x04, 0x11
        /*00aa*/ 	.short	(.L_29 - .L_28)
	.align		4
.L_28:
        /*00ac*/ 	.word	index@($__internal_1_$__cuda_sm20_div_rn_f64_full)
        /*00b0*/ 	.word	0x00000078


	//----- nvinfo : EIATTR_FRAME_SIZE
	.align		4
.L_29:
        /*00b4*/ 	.byte	0x04, 0x11
        /*00b6*/ 	.short	(.L_31 - .L_30)
	.align		4
.L_30:
        /*00b8*/ 	.word	index@($__internal_0_$__cuda_sm20_dblrcp_rn_slowpath_v3)
        /*00bc*/ 	.word	0x00000078


	//----- nvinfo : EIATTR_FRAME_SIZE
	.align		4
.L_31:
        /*00c0*/ 	.byte	0x04, 0x11
        /*00c2*/ 	.short	(.L_33 - .L_32)
	.align		4
.L_32:
        /*00c4*/ 	.word	index@(_Z9zipKernelPfPiS0_iiS_S0_S0_iS_S0_S0_ii)
        /*00c8*/ 	.word	0x00000078


	//----- nvinfo : EIATTR_MIN_STACK_SIZE
	.align		4
.L_33:
        /*00cc*/ 	.byte	0x04, 0x12
        /*00ce*/ 	.short	(.L_35 - .L_34)
	.align		4
.L_34:
        /*00d0*/ 	.word	index@(_Z9zipKernelPfPiS0_iiS_S0_S0_iS_S0_S0_ii)
        /*00d4*/ 	.word	0x00000078


	//----- nvinfo : EIATTR_MIN_STACK_SIZE
	.align		4
.L_35:
        /*00d8*/ 	.byte	0x04, 0x12
        /*00da*/ 	.short	(.L_37 - .L_36)
	.align		4
.L_36:
        /*00dc*/ 	.word	index@(_Z12reduceKernelPfPiS0_iS_S0_S0_ifii)
        /*00e0*/ 	.word	0x00000050


	//----- nvinfo : EIATTR_MIN_STACK_SIZE
	.align		4
.L_37:
        /*00e4*/ 	.byte	0x04, 0x12
        /*00e6*/ 	.short	(.L_39 - .L_38)
	.align		4
.L_38:
        /*00e8*/ 	.word	index@(_Z9mapKernelPfPiS0_iS_S0_S0_ii)
        /*00ec*/ 	.word	0x00000050


	//----- nvinfo : EIATTR_MIN_STACK_SIZE
	.align		4
.L_39:
        /*00f0*/ 	.byte	0x04, 0x12
        /*00f2*/ 	.short	(.L_41 - .L_40)
	.align		4
.L_40:
        /*00f4*/ 	.word	index@(_Z20MatrixMultiplyKernelPfPKiS1_S_S1_S1_S_S1_S1_)
        /*00f8*/ 	.word	0x00000000
.L_41:


//--------------------- .nv.compat                --------------------------
	.section	.nv.compat,"",@"SHT_CUDA_COMPAT_INFO"
	.align	4
        /*0000*/ 	.byte	0x02, 0x09, 0x00, 0x00, 0x02, 0x02, 0x01, 0x00, 0x02, 0x05, 0x05, 0x00, 0x03, 0x07, 0x01, 0x01
        /*0010*/ 	.byte	0x02, 0x03, 0x00, 0x00, 0x02, 0x06, 0x01, 0x00, 0x04, 0x0b, 0x08, 0x00, 0x01, 0x00, 0x00, 0x00
        /*0020*/ 	.byte	0x00, 0x00, 0x00, 0x00


//--------------------- .nv.info._Z9zipKernelPfPiS0_iiS_S0_S0_iS_S0_S0_ii --------------------------
	.section	.nv.info._Z9zipKernelPfPiS0_iiS_S0_S0_iS_S0_S0_ii,"",@"SHT_CUDA_INFO"
	.sectionflags	@""
	.align	4


	//----- nvinfo : EIATTR_CUDA_API_VERSION
	.align		4
        /*0000*/ 	.byte	0x04, 0x37
        /*0002*/ 	.short	(.L_43 - .L_42)
.L_42:
        /*0004*/ 	.word	0x00000082


	//----- nvinfo : EIATTR_KPARAM_INFO
	.align		4
.L_43:
        /*0008*/ 	.byte	0x04, 0x17
        /*000a*/ 	.short	(.L_45 - .L_44)
.L_44:
        /*000c*/ 	.word	0x00000000
        /*0010*/ 	.short	0x000d
        /*0012*/ 	.short	0x005c
        /*0014*/ 	.byte	0x00, 0xf0, 0x11, 0x00


	//----- nvinfo : EIATTR_KPARAM_INFO
	.align		4
.L_45:
        /*0018*/ 	.byte	0x04, 0x17
        /*001a*/ 	.short	(.L_47 - .L_46)
.L_46:
        /*001c*/ 	.word	0x00000000
        /*0020*/ 	.short	0x000c
        /*0022*/ 	.short	0x0058
        /*0024*/ 	.byte	0x00, 0xf0, 0x11, 0x00


	//----- nvinfo : EIATTR_KPARAM_INFO
	.align		4
.L_47:
        /*0028*/ 	.byte	0x04, 0x17
        /*002a*/ 	.short	(.L_49 - .L_48)
.L_48:
        /*002c*/ 	.word	0x00000000
        /*0030*/ 	.short	0x000b
        /*0032*/ 	.short	0x0050
        /*0034*/ 	.byte	0x00, 0xf5, 0x21, 0x00


	//----- nvinfo : EIATTR_KPARAM_INFO
	.align		4
.L_49:
        /*0038*/ 	.byte	0x04, 0x17
        /*003a*/ 	.short	(.L_51 - .L_50)
.L_50:
        /*003c*/ 	.word	0x00000000
        /*0040*/ 	.short	0x000a
        /*0042*/ 	.short	0x0048
        /*0044*/ 	.byte	0x00, 0xf5, 0x21, 0x00


	//----- nvinfo : EIATTR_KPARAM_INFO
	.align		4
.L_51:
        /*0048*/ 	.byte	0x04, 0x17
        /*004a*/ 	.short	(.L_53 - .L_52)
.L_52:
        /*004c*/ 	.word	0x00000000
        /*0050*/ 	.short	0x0009
        /*0052*/ 	.short	0x0040
        /*0054*/ 	.byte	0x00, 0xf5, 0x21, 0x00


	//----- nvinfo : EIATTR_KPARAM_INFO
	.align		4
.L_53:
        /*0058*/ 	.byte	0x04, 0x17
        /*005a*/ 	.short	(.L_55 - .L_54)
.L_54:
        /*005c*/ 	.word	0x00000000
        /*0060*/ 	.short	0x0008
        /*0062*/ 	.short	0x0038
        /*0064*/ 	.byte	0x00, 0xf0, 0x11, 0x00


	//----- nvinfo : EIATTR_KPARAM_INFO
	.align		4
.L_55:
        /*0068*/ 	.byte	0x04, 0x17
        /*006a*/ 	.short	(.L_57 - .L_56)
.L_56:
        /*006c*/ 	.word	0x00000000
        /*0070*/ 	.short	0x0007
        /*0072*/ 	.short	0x0030
        /*0074*/ 	.byte	0x00, 0xf5, 0x21, 0x00


	//----- nvinfo : EIATTR_KPARAM_INFO
	.align		4
.L_57:
        /*0078*/ 	.byte	0x04, 0x17
        /*007a*/ 	.short	(.L_59 - .L_58)
.L_58:
        /*007c*/ 	.word	0x00000000
        /*0080*/ 	.short	0x0006
        /*0082*/ 	.short	0x0028
        /*0084*/ 	.byte	0x00, 0xf5, 0x21, 0x00


	//----- nvinfo : EIATTR_KPARAM_INFO
	.align		4
.L_59:
        /*0088*/ 	.byte	0x04, 0x17
        /*008a*/ 	.short	(.L_61 - .L_60)
.L_60:
        /*008c*/ 	.word	0x00000000
        /*0090*/ 	.short	0x0005
        /*0092*/ 	.short	0x0020
        /*0094*/ 	.byte	0x00, 0xf5, 0x21, 0x00


	//----- nvinfo : EIATTR_KPARAM_INFO
	.align		4
.L_61:
        /*0098*/ 	.byte	0x04, 0x17
        /*009a*/ 	.short	(.L_63 - .L_62)
.L_62:
        /*009c*/ 	.word	0x00000000
        /*00a0*/ 	.short	0x0004
        /*00a2*/ 	.short	0x001c
        /*00a4*/ 	.byte	0x00, 0xf0, 0x11, 0x00


	//----- nvinfo : EIATTR_KPARAM_INFO
	.align		4
.L_63:
        /*00a8*/ 	.byte	0x04, 0x17
        /*00aa*/ 	.short	(.L_65 - .L_64)
.L_64:
        /*00ac*/ 	.word	0x00000000
        /*00b0*/ 	.short	0x0003
        /*00b2*/ 	.short	0x0018
        /*00b4*/ 	.byte	0x00, 0xf0, 0x11, 0x00


	//----- nvinfo : EIATTR_KPARAM_INFO
	.align		4
.L_65:
        /*00b8*/ 	.byte	0x04, 0x17
        /*00ba*/ 	.short	(.L_67 - .L_66)
.L_66:
        /*00bc*/ 	.word	0x00000000
        /*00c0*/ 	.short	0x0002
        /*00c2*/ 	.short	0x0010
        /*00c4*/ 	.byte	0x00, 0xf5, 0x21, 0x00


	//----- nvinfo : EIATTR_KPARAM_INFO
	.align		4
.L_67:
        /*00c8*/ 	.byte	0x04, 0x17
        /*00ca*/ 	.short	(.L_69 - .L_68)
.L_68:
        /*00cc*/ 	.word	0x00000000
        /*00d0*/ 	.short	0x0001
        /*00d2*/ 	.short	0x0008
        /*00d4*/ 	.byte	0x00, 0xf5, 0x21, 0x00


	//----- nvinfo : EIATTR_KPARAM_INFO
	.align		4
.L_69:
        /*00d8*/ 	.byte	0x04, 0x17
        /*00da*/ 	.short	(.L_71 - .L_70)
.L_70:
        /*00dc*/ 	.word	0x00000000
        /*00e0*/ 	.short	0x0000
        /*00e2*/ 	.short	0x0000
        /*00e4*/ 	.byte	0x00, 0xf5, 0x21, 0x00


	//----- nvinfo : EIATTR_SPARSE_MMA_MASK
	.align		4
.L_71:
        /*00e8*/ 	.byte	0x03, 0x50
        /*00ea*/ 	.short	0x0000


	//----- nvinfo : EIATTR_MAXREG_COUNT
	.align		4
        /*00ec*/ 	.byte	0x03, 0x1b
        /*00ee*/ 	.short	0x00ff


	//----- nvinfo : EIATTR_MERCURY_ISA_VERSION
	.align		4
        /*00f0*/ 	.byte	0x03, 0x5f
        /*00f2*/ 	.short	0x0101


	//----- nvinfo : EIATTR_VRC_CTA_INIT_COUNT
	.align		4
        /*00f4*/ 	.byte	0x02, 0x4a
	.zero		1
	.zero		1


	//----- nvinfo : EIATTR_EXIT_INSTR_OFFSETS
	.align		4
        /*00f8*/ 	.byte	0x04, 0x1c
        /*00fa*/ 	.short	(.L_73 - .L_72)


	//   ....[0]....
.L_72:
        /*00fc*/ 	.word	0x00000080


	//   ....[1]....
        /*0100*/ 	.word	0x000066f0


	//----- nvinfo : EIATTR_INDIRECT_BRANCH_TARGETS
	.align		4
.L_73:
        /*0104*/ 	.byte	0x04, 0x34
        /*0106*/ 	.short	(.L_75 - .L_74)


	//   ....[0]....
.L_74:
        /*0108*/ 	.word	.L_x_246@srel
        /*010c*/ 	.short	0x0
        /*010e*/ 	.short	0x0
        /*0110*/ 	.word	0x3
        /*0114*/ 	.word	.L_x_247@srel
        /*0118*/ 	.word	.L_x_248@srel
        /*011c*/ 	.word	.L_x_45@srel


	//   ....[1]....
        /*0120*/ 	.word	.L_x_250@srel
        /*0124*/ 	.short	0x0
        /*0126*/ 	.short	0x0
        /*0128*/ 	.word	0x4
        /*012c*/ 	.word	.L_x_251@srel
        /*0130*/ 	.word	.L_x_252@srel
        /*0134*/ 	.word	.L_x_253@srel
        /*0138*/ 	.word	.L_x_45@srel


	//   ....[2]....
        /*013c*/ 	.word	.L_x_255@srel
        /*0140*/ 	.short	0x0
        /*0142*/ 	.short	0x0
        /*0144*/ 	.word	0x3
        /*0148*/ 	.word	.L_x_256@srel
        /*014c*/ 	.word	.L_x_257@srel
        /*0150*/ 	.word	.L_x_45@srel


	//   ....[3]....
        /*0154*/ 	.word	.L_x_259@srel
        /*0158*/ 	.short	0x0
        /*015a*/ 	.short	0x0
        /*015c*/ 	.word	0x3
        /*0160*/ 	.word	.L_x_260@srel
        /*0164*/ 	.word	.L_x_261@srel
        /*0168*/ 	.word	.L_x_45@srel


	//   ....[4]....
        /*016c*/ 	.word	.L_x_263@srel
        /*0170*/ 	.short	0x0
        /*0172*/ 	.short	0x0
        /*0174*/ 	.word	0x3
        /*0178*/ 	.word	.L_x_264@srel
        /*017c*/ 	.word	.L_x_265@srel
        /*0180*/ 	.word	.L_x_45@srel


	//----- nvinfo : EIATTR_CRS_STACK_SIZE
	.align		4
.L_75:
        /*0184*/ 	.byte	0x04, 0x1e
        /*0186*/ 	.short	(.L_77 - .L_76)
.L_76:
        /*0188*/ 	.word	0x00000000


	//----- nvinfo : EIATTR_CBANK_PARAM_SIZE
	.align		4
.L_77:
        /*018c*/ 	.byte	0x03, 0x19
        /*018e*/ 	.short	0x0060


	//----- nvinfo : EIATTR_PARAM_CBANK
	.align		4
        /*0190*/ 	.byte	0x04, 0x0a
        /*0192*/ 	.short	(.L_79 - .L_78)
	.align		4
.L_78:
        /*0194*/ 	.word	index@(.nv.constant0._Z9zipKernelPfPiS0_iiS_S0_S0_iS_S0_S0_ii)
        /*0198*/ 	.short	0x0380
        /*019a*/ 	.short	0x0060


	//----- nvinfo : EIATTR_SW_WAR
	.align		4
.L_79:
        /*019c*/ 	.byte	0x04, 0x36
        /*019e*/ 	.short	(.L_81 - .L_80)
.L_80:
        /*01a0*/ 	.word	0x00000008
.L_81:


//--------------------- .nv.info._Z12reduceKernelPfPiS0_iS_S0_S0_ifii --------------------------
	.section	.nv.info._Z12reduceKernelPfPiS0_iS_S0_S0_ifii,"",@"SHT_CUDA_INFO"
	.sectionflags	@""
	.align	4


	//----- nvinfo : EIATTR_CUDA_API_VERSION
	.align		4
        /*0000*/ 	.byte	0x04, 0x37
        /*0002*/ 	.short	(.L_83 - .L_82)
.L_82:
        /*0004*/ 	.word	0x00000082


	//----- nvinfo : EIATTR_KPARAM_INFO
	.align		4
.L_83:
        /*0008*/ 	.byte	0x04, 0x17
        /*000a*/ 	.short	(.L_85 - .L_84)
.L_84:
        /*000c*/ 	.word	0x00000000
        /*0010*/ 	.short	0x000a
        /*0012*/ 	.short	0x0044
        /*0014*/ 	.byte	0x00, 0xf0, 0x11, 0x00


	//----- nvinfo : EIATTR_KPARAM_INFO
	.align		4
.L_85:
        /*0018*/ 	.byte	0x04, 0x17
        /*001a*/ 	.short	(.L_87 - .L_86)
.L_86:
        /*001c*/ 	.word	0x00000000
        /*0020*/ 	.short	0x0009
        /*0022*/ 	.short	0x0040
        /*0024*/ 	.byte	0x00, 0xf0, 0x11, 0x00


	//----- nvinfo : EIATTR_KPARAM_INFO
	.align		4
.L_87:
        /*0028*/ 	.byte	0x04, 0x17
        /*002a*/ 	.short	(.L_89 - .L_88)
.L_88:
        /*002c*/ 	.word	0x00000000
        /*0030*/ 	.short	0x0008
        /*0032*/ 	.short	0x003c
        /*0034*/ 	.byte	0x00, 0xf0, 0x11, 0x00


	//----- nvinfo : EIATTR_KPARAM_INFO
	.align		4
.L_89:
        /*0038*/ 	.byte	0x04, 0x17
        /*003a*/ 	.short	(.L_91 - .L_90)
.L_90:
        /*003c*/ 	.word	0x00000000
        /*0040*/ 	.short	0x0007
        /*0042*/ 	.short	0x0038
        /*0044*/ 	.byte	0x00, 0xf0, 0x11, 0x00


	//----- nvinfo : EIATTR_KPARAM_INFO
	.align		4
.L_91:
        /*0048*/ 	.byte	0x04, 0x17
        /*004a*/ 	.short	(.L_93 - .L_92)
.L_92:
        /*004c*/ 	.word	0x00000000
        /*0050*/ 	.short	0x0006
        /*0052*/ 	.short	0x0030
        /*0054*/ 	.byte	0x00, 0xf5, 0x21, 0x00


	//----- nvinfo : EIATTR_KPARAM_INFO
	.align		4
.L_93:
        /*0058*/ 	.byte	0x04, 0x17
        /*005a*/ 	.short	(.L_95 - .L_94)
.L_94:
        /*005c*/ 	.word	0x00000000
        /*0060*/ 	.short	0x0005
        /*0062*/ 	.short	0x0028
        /*0064*/ 	.byte	0x00, 0xf5, 0x21, 0x00


	//----- nvinfo : EIATTR_KPARAM_INFO
	.align		4
.L_95:
        /*0068*/ 	.byte	0x04, 0x17
        /*006a*/ 	.short	(.L_97 - .L_96)
.L_96:
        /*006c*/ 	.word	0x00000000
        /*0070*/ 	.short	0x0004
        /*0072*/ 	.short	0x0020
        /*0074*/ 	.byte	0x00, 0xf5, 0x21, 0x00


	//----- nvinfo : EIATTR_KPARAM_INFO
	.align		4
.L_97:
        /*0078*/ 	.byte	0x04, 0x17
        /*007a*/ 	.short	(.L_99 - .L_98)
.L_98:
        /*007c*/ 	.word	0x00000000
        /*0080*/ 	.short	0x0003
        /*0082*/ 	.short	0x0018
        /*0084*/ 	.byte	0x00, 0xf0, 0x11, 0x00


	//----- nvinfo : EIATTR_KPARAM_INFO
	.align		4
.L_99:
        /*0088*/ 	.byte	0x04, 0x17
        /*008a*/ 	.short	(.L_101 - .L_100)
.L_100:
        /*008c*/ 	.word	0x00000000
        /*0090*/ 	.short	0x0002
        /*0092*/ 	.short	0x0010
        /*0094*/ 	.byte	0x00, 0xf5, 0x21, 0x00


	//----- nvinfo : EIATTR_KPARAM_INFO
	.align		4
.L_101:
        /*0098*/ 	.byte	0x04, 0x17
        /*009a*/ 	.short	(.L_103 - .L_102)
.L_102:
        /*009c*/ 	.word	0x00000000
        /*00a0*/ 	.short	0x0001
        /*00a2*/ 	.short	0x0008
        /*00a4*/ 	.byte	0x00, 0xf5, 0x21, 0x00


	//----- nvinfo : EIATTR_KPARAM_INFO
	.align		4
.L_103:
        /*00a8*/ 	.byte	0x04, 0x17
        /*00aa*/ 	.short	(.L_105 - .L_104)
.L_104:
        /*00ac*/ 	.word	0x00000000
        /*00b0*/ 	.short	0x0000
        /*00b2*/ 	.short	0x0000
        /*00b4*/ 	.byte	0x00, 0xf5, 0x21, 0x00


	//----- nvinfo : EIATTR_SPARSE_MMA_MASK
	.align		4
.L_105:
        /*00b8*/ 	.byte	0x03, 0x50
        /*00ba*/ 	.short	0x0000


	//----- nvinfo : EIATTR_MAXREG_COUNT
	.align		4
        /*00bc*/ 	.byte	0x03, 0x1b
        /*00be*/ 	.short	0x00ff


	//----- nvinfo : EIATTR_MERCURY_ISA_VERSION
	.align		4
        /*00c0*/ 	.byte	0x03, 0x5f
        /*00c2*/ 	.short	0x0101


	//----- nvinfo : EIATTR_VRC_CTA_INIT_COUNT
	.align		4
        /*00c4*/ 	.byte	0x02, 0x4a
	.zero		1
	.zero		1


	//----- nvinfo : EIATTR_EXIT_INSTR_OFFSETS
	.align		4
        /*00c8*/ 	.byte	0x04, 0x1c
        /*00ca*/ 	.short	(.L_107 - .L_106)


	//   ....[0]....
.L_106:
        /*00cc*/ 	.word	0x00000090


	//   ....[1]....
        /*00d0*/ 	.word	0x00004cb0


	//----- nvinfo : EIATTR_INDIRECT_BRANCH_TARGETS
	.align		4
.L_107:
        /*00d4*/ 	.byte	0x04, 0x34
        /*00d6*/ 	.short	(.L_109 - .L_108)


	//   ....[0]....
.L_108:
        /*00d8*/ 	.word	.L_x_267@srel
        /*00dc*/ 	.short	0x0
        /*00de*/ 	.short	0x0
        /*00e0*/ 	.word	0x3
        /*00e4*/ 	.word	.L_x_268@srel
        /*00e8*/ 	.word	.L_x_269@srel
        /*00ec*/ 	.word	.L_x_106@srel


	//   ....[1]....
        /*00f0*/ 	.word	.L_x_271@srel
        /*00f4*/ 	.short	0x0
        /*00f6*/ 	.short	0x0
        /*00f8*/ 	.word	0x3
        /*00fc*/ 	.word	.L_x_272@srel
        /*0100*/ 	.word	.L_x_273@srel
        /*0104*/ 	.word	.L_x_106@srel


	//   ....[2]....
        /* <DEDUP_REMOVED lines=8> */


	//   ....[3]....
        /*0124*/ 	.word	.L_x_280@srel
        /*0128*/ 	.short	0x0
        /*012a*/ 	.short	0x0
        /*012c*/ 	.word	0x3
        /*0130*/ 	.word	.L_x_281@srel
        /*0134*/ 	.word	.L_x_282@srel
        /*0138*/ 	.word	.L_x_106@srel


	//   ....[4]....
        /*013c*/ 	.word	.L_x_284@srel
        /*0140*/ 	.short	0x0
        /*0142*/ 	.short	0x0
        /*0144*/ 	.word	0x3
        /*0148*/ 	.word	.L_x_285@srel
        /*014c*/ 	.word	.L_x_286@srel
        /*0150*/ 	.word	.L_x_106@srel


	//   ....[5]....
        /*0154*/ 	.word	.L_x_288@srel
        /*0158*/ 	.short	0x0
        /*015a*/ 	.short	0x0
        /*015c*/ 	.word	0x3
        /*0160*/ 	.word	.L_x_289@srel
        /*0164*/ 	.word	.L_x_290@srel
        /*0168*/ 	.word	.L_x_106@srel


	//----- nvinfo : EIATTR_CRS_STACK_SIZE
	.align		4
.L_109:
        /*016c*/ 	.byte	0x04, 0x1e
        /*016e*/ 	.short	(.L_111 - .L_110)
.L_110:
        /*0170*/ 	.word	0x00000000


	//----- nvinfo : EIATTR_CBANK_PARAM_SIZE
	.align		4
.L_111:
        /*0174*/ 	.byte	0x03, 0x19
        /*0176*/ 	.short	0x0048


	//----- nvinfo : EIATTR_PARAM_CBANK
	.align		4
        /*0178*/ 	.byte	0x04, 0x0a
        /*017a*/ 	.short	(.L_113 - .L_112)
	.align		4
.L_112:
        /*017c*/ 	.word	index@(.nv.constant0._Z12reduceKernelPfPiS0_iS_S0_S0_ifii)
        /*0180*/ 	.short	0x0380
        /*0182*/ 	.short	0x0048


	//----- nvinfo : EIATTR_SW_WAR
	.align		4
.L_113:
        /*0184*/ 	.byte	0x04, 0x36
        /*0186*/ 	.short	(.L_115 - .L_114)
.L_114:
        /*0188*/ 	.word	0x00000008
.L_115:


//--------------------- .nv.info._Z9mapKernelPfPiS0_iS_S0_S0_ii --------------------------
	.section	.nv.info._Z9mapKernelPfPiS0_iS_S0_S0_ii,"",@"SHT_CUDA_INFO"
	.sectionflags	@""
	.align	4


	//----- nvinfo : EIATTR_CUDA_API_VERSION
	.align		4
        /*0000*/ 	.byte	0x04, 0x37
        /*0002*/ 	.short	(.L_117 - .L_116)
.L_116:
        /*0004*/ 	.word	0x00000082


	//----- nvinfo : EIATTR_KPARAM_INFO
	.align		4
.L_117:
        /*0008*/ 	.byte	0x04, 0x17
        /*000a*/ 	.short	(.L_119 - .L_118)
.L_118:
        /*000c*/ 	.word	0x00000000
        /*0010*/ 	.short	0x0008
        /*0012*/ 	.short	0x003c
        /*0014*/ 	.byte	0x00, 0xf0, 0x11, 0x00


	//----- nvinfo : EIATTR_KPARAM_INFO
	.align		4
.L_119:
        /*0018*/ 	.byte	0x04, 0x17
        /*001a*/ 	.short	(.L_121 - .L_120)
.L_120:
        /*001c*/ 	.word	0x00000000
        /*0020*/ 	.short	0x0007
        /*0022*/ 	.short	0x0038
        /*0024*/ 	.byte	0x00, 0xf0, 0x11, 0x00


	//----- nvinfo : EIATTR_KPARAM_INFO
	.align		4
.L_121:
        /*0028*/ 	.byte	0x04, 0x17
        /*002a*/ 	.short	(.L_123 - .L_122)
.L_122:
        /*002c*/ 	.word	0x00000000
        /*0030*/ 	.short	0x0006
        /*0032*/ 	.short	0x0030
        /*0034*/ 	.byte	0x00, 0xf5, 0x21, 0x00


	//----- nvinfo : EIATTR_KPARAM_INFO
	.align		4
.L_123:
        /*0038*/ 	.byte	0x04, 0x17
        /*003a*/ 	.short	(.L_125 - .L_124)
.L_124:
        /*003c*/ 	.word	0x00000000
        /*0040*/ 	.short	0x0005
        /*0042*/ 	.short	0x0028
        /*0044*/ 	.byte	0x00, 0xf5, 0x21, 0x00


	//----- nvinfo : EIATTR_KPARAM_INFO
	.align		4
.L_125:
        /*0048*/ 	.byte	0x04, 0x17
        /*004a*/ 	.short	(.L_127 - .L_126)
.L_126:
        /*004c*/ 	.word	0x00000000
        /*0050*/ 	.short	0x0004
        /*0052*/ 	.short	0x0020
        /*0054*/ 	.byte	0x00, 0xf5, 0x21, 0x00


	//----- nvinfo : EIATTR_KPARAM_INFO
	.align		4
.L_127:
        /*0058*/ 	.byte	0x04, 0x17
        /*005a*/ 	.short	(.L_129 - .L_128)
.L_128:
        /*005c*/ 	.word	0x00000000
        /*0060*/ 	.short	0x0003
        /*0062*/ 	.short	0x0018
        /*0064*/ 	.byte	0x00, 0xf0, 0x11, 0x00


	//----- nvinfo : EIATTR_KPARAM_INFO
	.align		4
.L_129:
        /*0068*/ 	.byte	0x04, 0x17
        /*006a*/ 	.short	(.L_131 - .L_130)
.L_130:
        /*006c*/ 	.word	0x00000000
        /*0070*/ 	.short	0x0002
        /*0072*/ 	.short	0x0010
        /*0074*/ 	.byte	0x00, 0xf5, 0x21, 0x00


	//----- nvinfo : EIATTR_KPARAM_INFO
	.align		4
.L_131:
        /*0078*/ 	.byte	0x04, 0x17
        /*007a*/ 	.short	(.L_133 - .L_132)
.L_132:
        /*007c*/ 	.word	0x00000000
        /*0080*/ 	.short	0x0001
        /*0082*/ 	.short	0x0008
        /*0084*/ 	.byte	0x00, 0xf5, 0x21, 0x00


	//----- nvinfo : EIATTR_KPARAM_INFO
	.align		4
.L_133:
        /*0088*/ 	.byte	0x04, 0x17
        /*008a*/ 	.short	(.L_135 - .L_134)
.L_134:
        /*008c*/ 	.word	0x00000000
        /*0090*/ 	.short	0x0000
        /*0092*/ 	.short	0x0000
        /*0094*/ 	.byte	0x00, 0xf5, 0x21, 0x00


	//----- nvinfo : EIATTR_SPARSE_MMA_MASK
	.align		4
.L_135:
        /*0098*/ 	.byte	0x03, 0x50
        /*009a*/ 	.short	0x0000


	//----- nvinfo : EIATTR_MAXREG_COUNT
	.align		4
        /*009c*/ 	.byte	0x03, 0x1b
        /*009e*/ 	.short	0x00ff


	//----- nvinfo : EIATTR_MERCURY_ISA_VERSION
	.align		4
        /*00a0*/ 	.byte	0x03, 0x5f
        /*00a2*/ 	.short	0x0101


	//----- nvinfo : EIATTR_VRC_CTA_INIT_COUNT
	.align		4
        /*00a4*/ 	.byte	0x02, 0x4a
	.zero		1
	.zero		1


	//----- nvinfo : EIATTR_EXIT_INSTR_OFFSETS
	.align		4
        /*00a8*/ 	.byte	0x04, 0x1c
        /*00aa*/ 	.short	(.L_137 - .L_136)


	//   ....[0]....
.L_136:
        /*00ac*/ 	.word	0x00000080


	//   ....[1]....
        /*00b0*/ 	.word	0x000052f0


	//----- nvinfo : EIATTR_INDIRECT_BRANCH_TARGETS
	.align		4
.L_137:
        /*00b4*/ 	.byte	0x04, 0x34
        /*00b6*/ 	.short	(.L_139 - .L_138)


	//   ....[0]....
.L_138:
        /*00b8*/ 	.word	.L_x_292@srel
        /*00bc*/ 	.short	0x0
        /*00be*/ 	.short	0x0
        /*00c0*/ 	.word	0x3
        /*00c4*/ 	.word	.L_x_177@srel
        /*00c8*/ 	.word	.L_x_294@srel
        /*00cc*/ 	.word	.L_x_176@srel


	//   ....[1]....
        /*00d0*/ 	.word	.L_x_296@srel
        /*00d4*/ 	.short	0x0
        /*00d6*/ 	.short	0x0
        /*00d8*/ 	.word	0x3
        /*00dc*/ 	.word	.L_x_297@srel
        /*00e0*/ 	.word	.L_x_298@srel
        /*00e4*/ 	.word	.L_x_176@srel


	//   ....[2]....
        /* <DEDUP_REMOVED lines=8> */


	//   ....[3]....
        /*0104*/ 	.word	.L_x_305@srel
        /*0108*/ 	.short	0x0
        /*010a*/ 	.short	0x0
        /*010c*/ 	.word	0x3
        /*0110*/ 	.word	.L_x_306@srel
        /*0114*/ 	.word	.L_x_307@srel
        /*0118*/ 	.word	.L_x_176@srel


	//   ....[4]....
        /*011c*/ 	.word	.L_x_309@srel
        /*0120*/ 	.short	0x0
        /*0122*/ 	.short	0x0
        /*0124*/ 	.word	0x3
        /*0128*/ 	.word	.L_x_310@srel
        /*012c*/ 	.word	.L_x_311@srel
        /*0130*/ 	.word	.L_x_176@srel


	//   ....[5]....
        /*0134*/ 	.word	.L_x_313@srel
        /*0138*/ 	.short	0x0
        /*013a*/ 	.short	0x0
        /*013c*/ 	.word	0x3
        /*0140*/ 	.word	.L_x_314@srel
        /*0144*/ 	.word	.L_x_315@srel
        /*0148*/ 	.word	.L_x_176@srel


	//   ....[6]....
        /* <DEDUP_REMOVED lines=8> */


	//----- nvinfo : EIATTR_CRS_STACK_SIZE
	.align		4
.L_139:
        /*0168*/ 	.byte	0x04, 0x1e
        /*016a*/ 	.short	(.L_141 - .L_140)
.L_140:
        /*016c*/ 	.word	0x00000000


	//----- nvinfo : EIATTR_CBANK_PARAM_SIZE
	.align		4
.L_141:
        /*0170*/ 	.byte	0x03, 0x19
        /*0172*/ 	.short	0x0040


	//----- nvinfo : EIATTR_PARAM_CBANK
	.align		4
        /*0174*/ 	.byte	0x04, 0x0a
        /*0176*/ 	.short	(.L_143 - .L_142)
	.align		4
.L_142:
        /*0178*/ 	.word	index@(.nv.constant0._Z9mapKernelPfPiS0_iS_S0_S0_ii)
        /*017c*/ 	.short	0x0380
        /*017e*/ 	.short	0x0040


	//----- nvinfo : EIATTR_SW_WAR
	.align		4
.L_143:
        /*0180*/ 	.byte	0x04, 0x36
        /*0182*/ 	.short	(.L_145 - .L_144)
.L_144:
        /*0184*/ 	.word	0x00000008
.L_145:


//--------------------- .nv.info._Z20MatrixMultiplyKernelPfPKiS1_S_S1_S1_S_S1_S1_ --------------------------
	.section	.nv.info._Z20MatrixMultiplyKernelPfPKiS1_S_S1_S1_S_S1_S1_,"",@"SHT_CUDA_INFO"
	.sectionflags	@""
	.align	4


	//----- nvinfo : EIATTR_CUDA_API_VERSION
	.align		4
        /*0000*/ 	.byte	0x04, 0x37
        /*0002*/ 	.short	(.L_147 - .L_146)
.L_146:
        /*0004*/ 	.word	0x00000082


	//----- nvinfo : EIATTR_KPARAM_INFO
	.align		4
.L_147:
        /*0008*/ 	.byte	0x04, 0x17
        /*000a*/ 	.short	(.L_149 - .L_148)
.L_148:
        /*000c*/ 	.word	0x00000000
        /*0010*/ 	.short	0x0008
        /*0012*/ 	.short	0x0040
        /*0014*/ 	.byte	0x00, 0xf5, 0x21, 0x00


	//----- nvinfo : EIATTR_KPARAM_INFO
	.align		4
.L_149:
        /*0018*/ 	.byte	0x04, 0x17
        /*001a*/ 	.short	(.L_151 - .L_150)
.L_150:
        /*001c*/ 	.word	0x00000000
        /*0020*/ 	.short	0x0007
        /*0022*/ 	.short	0x0038
        /*0024*/ 	.byte	0x00, 0xf5, 0x21, 0x00


	//----- nvinfo : EIATTR_KPARAM_INFO
	.align		4
.L_151:
        /*0028*/ 	.byte	0x04, 0x17
        /*002a*/ 	.short	(.L_153 - .L_152)
.L_152:
        /*002c*/ 	.word	0x00000000
        /*0030*/ 	.short	0x0006
        /*0032*/ 	.short	0x0030
        /*0034*/ 	.byte	0x00, 0xf5, 0x21, 0x00


	//----- nvinfo : EIATTR_KPARAM_INFO
	.align		4
.L_153:
        /*0038*/ 	.byte	0x04, 0x17
        /*003a*/ 	.short	(.L_155 - .L_154)
.L_154:
        /*003c*/ 	.word	0x00000000
        /*0040*/ 	.short	0x0005
        /*0042*/ 	.short	0x0028
        /*0044*/ 	.byte	0x00, 0xf5, 0x21, 0x00


	//----- nvinfo : EIATTR_KPARAM_INFO
	.align		4
.L_155:
        /*0048*/ 	.byte	0x04, 0x17
        /*004a*/ 	.short	(.L_157 - .L_156)
.L_156:
        /*004c*/ 	.word	0x00000000
        /*0050*/ 	.short	0x0004
        /*0052*/ 	.short	0x0020
        /*0054*/ 	.byte	0x00, 0xf5, 0x21, 0x00


	//----- nvinfo : EIATTR_KPARAM_INFO
	.align		4
.L_157:
        /*0058*/ 	.byte	0x04, 0x17
        /*005a*/ 	.short	(.L_159 - .L_158)
.L_158:
        /*005c*/ 	.word	0x00000000
        /*0060*/ 	.short	0x0003
        /*0062*/ 	.short	0x0018
        /*0064*/ 	.byte	0x00, 0xf5, 0x21, 0x00


	//----- nvinfo : EIATTR_KPARAM_INFO
	.align		4
.L_159:
        /*0068*/ 	.byte	0x04, 0x17
        /*006a*/ 	.short	(.L_161 - .L_160)
.L_160:
        /*006c*/ 	.word	0x00000000
        /*0070*/ 	.short	0x0002
        /*0072*/ 	.short	0x0010
        /*0074*/ 	.byte	0x00, 0xf5, 0x21, 0x00


	//----- nvinfo : EIATTR_KPARAM_INFO
	.align		4
.L_161:
        /*0078*/ 	.byte	0x04, 0x17
        /*007a*/ 	.short	(.L_163 - .L_162)
.L_162:
        /*007c*/ 	.word	0x00000000
        /*0080*/ 	.short	0x0001
        /*0082*/ 	.short	0x0008
        /*0084*/ 	.byte	0x00, 0xf5, 0x21, 0x00


	//----- nvinfo : EIATTR_KPARAM_INFO
	.align		4
.L_163:
        /*0088*/ 	.byte	0x04, 0x17
        /*008a*/ 	.short	(.L_165 - .L_164)
.L_164:
        /*008c*/ 	.word	0x00000000
        /*0090*/ 	.short	0x0000
        /*0092*/ 	.short	0x0000
        /*0094*/ 	.byte	0x00, 0xf5, 0x21, 0x00


	//----- nvinfo : EIATTR_SPARSE_MMA_MASK
	.align		4
.L_165:
        /*0098*/ 	.byte	0x03, 0x50
        /*009a*/ 	.short	0x0000


	//----- nvinfo : EIATTR_MAXREG_COUNT
	.align		4
        /*009c*/ 	.byte	0x03, 0x1b
        /*009e*/ 	.short	0x00ff


	//----- nvinfo : EIATTR_NUM_BARRIERS
	.align		4
        /*00a0*/ 	.byte	0x02, 0x4c
        /*00a2*/ 	.byte	0x01
	.zero		1


	//----- nvinfo : EIATTR_MERCURY_ISA_VERSION
	.align		4
        /*00a4*/ 	.byte	0x03, 0x5f
        /*00a6*/ 	.short	0x0101


	//----- nvinfo : EIATTR_VRC_CTA_INIT_COUNT
	.align		4
        /*00a8*/ 	.byte	0x02, 0x4a
	.zero		1
	.zero		1


	//----- nvinfo : EIATTR_EXIT_INSTR_OFFSETS
	.align		4
        /*00ac*/ 	.byte	0x04, 0x1c
        /*00ae*/ 	.short	(.L_167 - .L_166)


	//   ....[0]....
.L_166:
        /*00b0*/ 	.word	0x00001580


	//   ....[1]....
        /*00b4*/ 	.word	0x000015b0


	//   ....[2]....
        /*00b8*/ 	.word	0x00001660


	//----- nvinfo : EIATTR_CRS_STACK_SIZE
	.align		4
.L_167:
        /*00bc*/ 	.byte	0x04, 0x1e
        /*00be*/ 	.short	(.L_169 - .L_168)
.L_168:
        /*00c0*/ 	.word	0x00000000


	//----- nvinfo : EIATTR_CBANK_PARAM_SIZE
	.align		4
.L_169:
        /*00c4*/ 	.byte	0x03, 0x19
        /*00c6*/ 	.short	0x0048


	//----- nvinfo : EIATTR_PARAM_CBANK
	.align		4
        /*00c8*/ 	.byte	0x04, 0x0a
        /*00ca*/ 	.short	(.L_171 - .L_170)
	.align		4
.L_170:
        /*00cc*/ 	.word	index@(.nv.constant0._Z20MatrixMultiplyKernelPfPKiS1_S_S1_S1_S_S1_S1_)
        /*00d0*/ 	.short	0x0380
        /*00d2*/ 	.short	0x0048


	//----- nvinfo : EIATTR_SW_WAR
	.align		4
.L_171:
        /*00d4*/ 	.byte	0x04, 0x36
        /*00d6*/ 	.short	(.L_173 - .L_172)
.L_172:
        /*00d8*/ 	.word	0x00000008
.L_173:


//--------------------- .nv.callgraph             --------------------------
	.section	.nv.callgraph,"",@"SHT_CUDA_CALLGRAPH"
	.align	4
	.sectionentsize	8
	.align		4
        /*0000*/ 	.word	0x00000000
	.align		4
        /*0004*/ 	.word	0xffffffff
	.align		4
        /*0008*/ 	.word	0x00000000
	.align		4
        /*000c*/ 	.word	0xfffffffe
	.align		4
        /*0010*/ 	.word	0x00000000
	.align		4
        /*0014*/ 	.word	0xfffffffd
	.align		4
        /*0018*/ 	.word	0x00000000
	.align		4
        /*001c*/ 	.word	0xfffffffc


//--------------------- .nv.constant2._Z9zipKernelPfPiS0_iiS_S0_S0_iS_S0_S0_ii --------------------------
	.section	.nv.constant2._Z9zipKernelPfPiS0_iiS_S0_S0_iS_S0_S0_ii,"a",@progbits
	.sectionflags	@""
	.align	4
.nv.constant2._Z9zipKernelPfPiS0_iiS_S0_S0_iS_S0_S0_ii:
        /*0000*/ 	.byte	0x20, 0x4d, 0x00, 0x00, 0x00, 0x4d, 0x00, 0x00, 0xb0, 0x5f, 0x00, 0x00, 0xd0, 0x4d, 0x00, 0x00
        /*0010*/ 	.byte	0x20, 0x52, 0x00, 0x00, 0xa0, 0x4d, 0x00, 0x00, 0xb0, 0x5f, 0x00, 0x00, 0x30, 0x55, 0x00, 0x00
        /*0020*/ 	.byte	0x60, 0x53, 0x00, 0x00, 0xb0, 0x5f, 0x00, 0x00, 0x10, 0x5c, 0x00, 0x00, 0x20, 0x5b, 0x00, 0x00
        /*0030*/ 	.byte	0xb0, 0x5f, 0x00, 0x00, 0xe0, 0x5d, 0x00, 0x00, 0x40, 0x5d, 0x00, 0x00, 0xb0, 0x5f, 0x00, 0x00


//--------------------- .nv.constant2._Z12reduceKernelPfPiS0_iS_S0_S0_ifii --------------------------
	.section	.nv.constant2._Z12reduceKernelPfPiS0_iS_S0_S0_ifii,"a",@progbits
	.sectionflags	@""
	.align	4
.nv.constant2._Z12reduceKernelPfPiS0_iS_S0_S0_ifii:
        /*0000*/ 	.byte	0x90, 0x31, 0x00, 0x00, 0x70, 0x31, 0x00, 0x00, 0x50, 0x45, 0x00, 0x00, 0xb0, 0x32, 0x00, 0x00
        /*0010*/ 	.byte	0x90, 0x32, 0x00, 0x00, 0x50, 0x45, 0x00, 0x00, 0x60, 0x33, 0x00, 0x00, 0xb0, 0x37, 0x00, 0x00
        /*0020*/ 	.byte	0x30, 0x33, 0x00, 0x00, 0x50, 0x45, 0x00, 0x00, 0xa0, 0x3a, 0x00, 0x00, 0x10, 0x39, 0x00, 0x00
        /*0030*/ 	.byte	0x50, 0x45, 0x00, 0x00, 0x90, 0x41, 0x00, 0x00, 0xa0, 0x40, 0x00, 0x00, 0x50, 0x45, 0x00, 0x00
        /*0040*/ 	.byte	0x60, 0x43, 0x00, 0x00, 0xc0, 0x42, 0x00, 0x00, 0x50, 0x45, 0x00, 0x00


//--------------------- .nv.constant2._Z9mapKernelPfPiS0_iS_S0_S0_ii --------------------------
	.section	.nv.constant2._Z9mapKernelPfPiS0_iS_S0_S0_ii,"a",@progbits
	.sectionflags	@""
	.align	4
.nv.constant2._Z9mapKernelPfPiS0_iS_S0_S0_ii:
        /*0000*/ 	.byte	0xa0, 0x52, 0x00, 0x00, 0x00, 0x3f, 0x00, 0x00, 0x90, 0x52, 0x00, 0x00, 0xc0, 0x3f, 0x00, 0x00
        /*0010*/ 	.byte	0xa0, 0x3f, 0x00, 0x00, 0x90, 0x52, 0x00, 0x00, 0x60, 0x40, 0x00, 0x00, 0xd0, 0x44, 0x00, 0x00
        /*0020*/ 	.byte	0x40, 0x40, 0x00, 0x00, 0x90, 0x52, 0x00, 0x00, 0xe0, 0x46, 0x00, 0x00, 0x30, 0x46, 0x00, 0x00
        /*0030*/ 	.byte	0x90, 0x52, 0x00, 0x00, 0xc0, 0x4d, 0x00, 0x00, 0xd0, 0x4c, 0x00, 0x00, 0x90, 0x52, 0x00, 0x00
        /*0040*/ 	.byte	0x80, 0x4f, 0x00, 0x00, 0xf0, 0x4e, 0x00, 0x00, 0x90, 0x52, 0x00, 0x00, 0x50, 0x52, 0x00, 0x00
        /*0050*/ 	.byte	0x70, 0x52, 0x00, 0x00, 0x20, 0x51, 0x00, 0x00, 0x90, 0x52, 0x00, 0x00


//--------------------- .text._Z9zipKernelPfPiS0_iiS_S0_S0_iS_S0_S0_ii --------------------------
	.section	.text._Z9zipKernelPfPiS0_iiS_S0_S0_iS_S0_S0_ii,"ax",@progbits
	.align	128
        .global         _Z9zipKernelPfPiS0_iiS_S0_S0_iS_S0_S0_ii
        .type           _Z9zipKernelPfPiS0_iiS_S0_S0_iS_S0_S0_ii,@function
        .size           _Z9zipKernelPfPiS0_iiS_S0_S0_iS_S0_S0_ii,(.L_x_324 - _Z9zipKernelPfPiS0_iiS_S0_S0_iS_S0_S0_ii)
        .other          _Z9zipKernelPfPiS0_iiS_S0_S0_iS_S0_S0_ii,@"STO_CUDA_ENTRY STV_DEFAULT"
_Z9zipKernelPfPiS0_iiS_S0_S0_iS_S0_S0_ii:
.text._Z9zipKernelPfPiS0_iiS_S0_S0_iS_S0_S0_ii:
[----:B------:R-:W0:Y:S01]  /*0000*/  LDC R1, c[0x0][0x37c] ;  /* 0x0000df00ff017b82 */ /* 0x000e220000000800 */
[----:B------:R-:W1:Y:S07]  /*0010*/  S2R R0, SR_TID.X ;  /* 0x0000000000007919 */ /* 0x000e6e0000002100 */
[----:B------:R-:W1:Y:S01]  /*0020*/  S2UR UR4, SR_CTAID.X ;  /* 0x00000000000479c3 */ /* 0x000e620000002500 */
[----:B------:R-:W2:Y:S01]  /*0030*/  LDCU UR5, c[0x0][0x398] ;  /* 0x00007300ff0577ac */ /* 0x000ea20008000800 */
[----:B0-----:R-:W-:-:S06]  /*0040*/  VIADD R1, R1, 0xffffff88 ;  /* 0xffffff8801017836 */ /* 0x001fcc0000000000 */
[----:B------:R-:W1:Y:S02]  /*0050*/  LDC R17, c[0x0][0x360] ;  /* 0x0000d800ff117b82 */ /* 0x000e640000000800 */
[----:B-1----:R-:W-:-:S05]  /*0060*/  IMAD R17, R17, UR4, R0 ;  /* 0x0000000411117c24 */ /* 0x002fca000f8e0200 */
[----:B--2---:R-:W-:-:S13]  /*0070*/  ISETP.GE.AND P0, PT, R17, UR5, PT ;  /* 0x0000000511007c0c */ /* 0x004fda000bf06270 */
[----:B------:R-:W-:Y:S05]  /*0080*/  @P0 EXIT ;  /* 0x000000000000094d */ /* 0x000fea0003800000 */
[----:B------:R-:W0:Y:S01]  /*0090*/  LDCU UR6, c[0x0][0x39c] ;  /* 0x00007380ff0677ac */ /* 0x000e220008000800 */
[----:B------:R-:W-:Y:S01]  /*00a0*/  CS2R R4, SRZ ;  /* 0x0000000000047805 */ /* 0x000fe2000001ff00 */
[----:B------:R-:W1:Y:S01]  /*00b0*/  LDCU.64 UR8, c[0x0][0x358] ;  /* 0x00006b00ff0877ac */ /* 0x000e620008000a00 */
[----:B0-----:R-:W-:-:S09]  /*00c0*/  UISETP.GE.AND UP0, UPT, UR6, 0x1, UPT ;  /* 0x000000010600788c */ /* 0x001fd2000bf06270 */
[----:B-1----:R-:W-:Y:S05]  /*00d0*/  BRA.U !UP0, `(.L_x_0) ;  /* 0x0000002508f47547 */ /* 0x002fea000b800000 */
[----:B------:R-:W0:Y:S01]  /*00e0*/  LDCU UR4, c[0x0][0x39c] ;  /* 0x00007380ff0477ac */ /* 0x000e220008000800 */
[----:B------:R-:W-:Y:S02]  /*00f0*/  UISETP.GE.U32.AND UP0, UPT, UR6, 0x8, UPT ;  /* 0x000000080600788c */ /* 0x000fe4000bf06070 */
[----:B------:R-:W-:Y:S01]  /*0100*/  ULOP3.LUT UR7, UR6, 0x7, URZ, 0xc0, !UPT ;  /* 0x0000000706077892 */ /* 0x000fe2000f8ec0ff */
[----:B0-----:R-:W-:-:S06]  /*0110*/  IMAD.U32 R12, RZ, RZ, UR4 ;  /* 0x00000004ff0c7e24 */ /* 0x001fcc000f8e00ff */
[----:B------:R-:W-:Y:S05]  /*0120*/  BRA.U !UP0, `(.L_x_1) ;  /* 0x0000001108247547 */ /* 0x000fea000b800000 */
[----:B------:R-:W0:Y:S01]  /*0130*/  LDC.64 R12, c[0x0][0x388] ;  /* 0x0000e200ff0c7b82 */ /* 0x000e220000000a00 */
[----:B------:R-:W-:Y:S02]  /*0140*/  UIADD3 UR4, UPT, UPT, UR6, -0x4, URZ ;  /* 0xfffffffc06047890 */ /* 0x000fe4000fffe0ff */
[----:B------:R-:W-:-:S04]  /*0150*/  ULOP3.LUT UR5, UR6, 0x7ffffff8, URZ, 0xc0, !UPT ;  /* 0x7ffffff806057892 */ /* 0x000fc8000f8ec0ff */
[----:B------:R-:W-:Y:S01]  /*0160*/  MOV R0, UR4 ;  /* 0x0000000400007c02 */ /* 0x000fe20008000f00 */
[----:B------:R-:W-:-:S12]  /*0170*/  UIADD3 UR5, UPT, UPT, -UR5, URZ, URZ ;  /* 0x000000ff05057290 */ /* 0x000fd8000fffe1ff */
.L_x_2:
[----:B------:R-:W-:-:S04]  /*0180*/  VIADD R2, R0, 0x3 ;  /* 0x0000000300027836 */ /* 0x000fc80000000000 */
[----:B01----:R-:W-:-:S06]  /*0190*/  IMAD.WIDE.U32 R18, R2, 0x4, R12 ;  /* 0x0000000402127825 */ /* 0x003fcc00078e000c */
[----:B------:R-:W2:Y:S01]  /*01a0*/  LDG.E R18, desc[UR8][R18.64] ;  /* 0x0000000812127981 */ /* 0x000ea2000c1e1900 */
[----:B------:R-:W-:-:S04]  /*01b0*/  VIADD R4, R0, 0x2 ;  /* 0x0000000200047836 */ /* 0x000fc80000000000 */
[----:B------:R-:W-:-:S05]  /*01c0*/  IMAD.WIDE.U32 R10, R4, 0x4, R12 ;  /* 0x00000004040a7825 */ /* 0x000fca00078e000c */
[----:B------:R0:W3:Y:S01]  /*01d0*/  LDG.E R3, desc[UR8][R10.64] ;  /* 0x000000080a037981 */ /* 0x0000e2000c1e1900 */
[----:B------:R-:W-:-:S05]  /*01e0*/  IADD3 R6, PT, PT, R0, 0x1, RZ ;  /* 0x0000000100067810 */ /* 0x000fca0007ffe0ff */
[----:B------:R-:W-:-:S05]  /*01f0*/  IMAD.WIDE.U32 R14, R6, 0x4, R12 ;  /* 0x00000004060e7825 */ /* 0x000fca00078e000c */
[----:B------:R-:W4:Y:S01]  /*0200*/  LDG.E R5, desc[UR8][R14.64] ;  /* 0x000000080e057981 */ /* 0x000f22000c1e1900 */
[----:B------:R-:W-:-:S05]  /*0210*/  IMAD.WIDE.U32 R22, R0, 0x4, R12 ;  /* 0x0000000400167825 */ /* 0x000fca00078e000c */
[----:B------:R-:W5:Y:S01]  /*0220*/  LDG.E R7, desc[UR8][R22.64] ;  /* 0x0000000816077981 */ /* 0x000f62000c1e1900 */
[----:B------:R-:W-:-:S04]  /*0230*/  VIADD R8, R0, 0xffffffff ;  /* 0xffffffff00087836 */ /* 0x000fc80000000000 */
[----:B------:R-:W-:-:S05]  /*0240*/  IMAD.WIDE.U32 R24, R8, 0x4, R12 ;  /* 0x0000000408187825 */ /* 0x000fca00078e000c */
[----:B------:R-:W5:Y:S01]  /*0250*/  LDG.E R9, desc[UR8][R24.64] ;  /* 0x0000000818097981 */ /* 0x000f62000c1e1900 */
[----:B0-----:R-:W-:-:S04]  /*0260*/  VIADD R10, R0, 0xfffffffe ;  /* 0xfffffffe000a7836 */ /* 0x001fc80000000000 */
[----:B------:R-:W-:-:S05]  /*0270*/  IMAD.WIDE.U32 R20, R10, 0x4, R12 ;  /* 0x000000040a147825 */ /* 0x000fca00078e000c */
[----:B------:R0:W5:Y:S02]  /*0280*/  LDG.E R11, desc[UR8][R20.64] ;  /* 0x00000008140b7981 */ /* 0x000164000c1e1900 */
[----:B0-----:R-:W-:Y:S02]  /*0290*/  IABS R21, R17 ;  /* 0x0000001100157213 */ /* 0x001fe40000000000 */
[----:B--2---:R-:W-:-:S04]  /*02a0*/  IABS R16, R18 ;  /* 0x0000001200107213 */ /* 0x004fc80000000000 */
[----:B------:R-:W0:Y:S08]  /*02b0*/  I2F.RP R26, R16 ;  /* 0x00000010001a7306 */ /* 0x000e300000209400 */
[----:B0-----:R-:W0:Y:S02]  /*02c0*/  MUFU.RCP R26, R26 ;  /* 0x0000001a001a7308 */ /* 0x001e240000001000 */
[----:B0-----:R-:W-:-:S06]  /*02d0*/  IADD3 R14, PT, PT, R26, 0xffffffe, RZ ;  /* 0x0ffffffe1a0e7810 */ /* 0x001fcc0007ffe0ff */
[----:B------:R0:W1:Y:S01]  /*02e0*/  F2I.FTZ.U32.TRUNC.NTZ R15, R14 ;  /* 0x0000000e000f7305 */ /* 0x000062000021f000 */
[----:B---3--:R-:W-:-:S07]  /*02f0*/  IABS R19, R3 ;  /* 0x0000000300137213 */ /* 0x008fce0000000000 */
[----:B------:R-:W2:Y:S01]  /*0300*/  I2F.RP R22, R19 ;  /* 0x0000001300167306 */ /* 0x000ea20000209400 */
[----:B0-----:R-:W-:Y:S02]  /*0310*/  IMAD.MOV.U32 R14, RZ, RZ, RZ ;  /* 0x000000ffff0e7224 */ /* 0x001fe400078e00ff */
[----:B-1----:R-:W-:-:S04]  /*0320*/  IMAD.MOV R23, RZ, RZ, -R15 ;  /* 0x000000ffff177224 */ /* 0x002fc800078e0a0f */
[----:B------:R-:W-:Y:S01]  /*0330*/  IMAD R23, R23, R16, RZ ;  /* 0x0000001017177224 */ /* 0x000fe200078e02ff */
[----:B------:R-:W-:-:S03]  /*0340*/  IABS R20, R18 ;  /* 0x0000001200147213 */ /* 0x000fc60000000000 */
[----:B------:R-:W-:Y:S01]  /*0350*/  IMAD.HI.U32 R15, R15, R23, R14 ;  /* 0x000000170f0f7227 */ /* 0x000fe200078e000e */
[----:B------:R-:W-:Y:S01]  /*0360*/  IADD3 R20, PT, PT, RZ, -R20, RZ ;  /* 0x80000014ff147210 */ /* 0x000fe20007ffe0ff */
[----:B--2---:R-:W0:Y:S04]  /*0370*/  MUFU.RCP R22, R22 ;  /* 0x0000001600167308 */ /* 0x004e280000001000 */
[----:B------:R-:W-:-:S04]  /*0380*/  IMAD.HI.U32 R14, R15, R21, RZ ;  /* 0x000000150f0e7227 */ /* 0x000fc800078e00ff */
[----:B------:R-:W-:-:S05]  /*0390*/  IMAD R21, R14, R20, R21 ;  /* 0x000000140e157224 */ /* 0x000fca00078e0215 */
[----:B------:R-:W-:Y:S01]  /*03a0*/  ISETP.GT.U32.AND P1, PT, R16, R21, PT ;  /* 0x000000151000720c */ /* 0x000fe20003f24070 */
[----:B0-----:R-:W-:-:S12]  /*03b0*/  VIADD R15, R22, 0xffffffe ;  /* 0x0ffffffe160f7836 */ /* 0x001fd80000000000 */
[----:B------:R-:W-:Y:S01]  /*03c0*/  @!P1 IMAD.IADD R21, R21, 0x1, -R16 ;  /* 0x0000000115159824 */ /* 0x000fe200078e0a10 */
[----:B------:R-:W0:Y:S04]  /*03d0*/  F2I.FTZ.U32.TRUNC.NTZ R15, R15 ;  /* 0x0000000f000f7305 */ /* 0x000e28000021f000 */
[----:B------:R-:W-:Y:S02]  /*03e0*/  ISETP.GE.U32.AND P0, PT, R21, R16, PT ;  /* 0x000000101500720c */ /* 0x000fe40003f06070 */
[----:B------:R-:W-:Y:S02]  /*03f0*/  @!P1 IADD3 R14, PT, PT, R14, 0x1, RZ ;  /* 0x000000010e0e9810 */ /* 0x000fe40007ffe0ff */
[----:B------:R-:W-:Y:S02]  /*0400*/  LOP3.LUT R16, R17, R18, RZ, 0x3c, !PT ;  /* 0x0000001211107212 */ /* 0x000fe400078e3cff */
[----:B------:R-:W-:-:S02]  /*0410*/  ISETP.NE.AND P1, PT, R18, RZ, PT ;  /* 0x000000ff1200720c */ /* 0x000fc40003f25270 */
[----:B------:R-:W-:Y:S01]  /*0420*/  ISETP.GE.AND P2, PT, R16, RZ, PT ;  /* 0x000000ff1000720c */ /* 0x000fe20003f46270 */
[----:B0-----:R-:W-:-:S04]  /*0430*/  IMAD.MOV R20, RZ, RZ, -R15 ;  /* 0x000000ffff147224 */ /* 0x001fc800078e0a0f */
[----:B------:R-:W-:-:S05]  /*0440*/  @P0 VIADD R14, R14, 0x1 ;  /* 0x000000010e0e0836 */ /* 0x000fca0000000000 */
[----:B------:R-:W-:Y:S01]  /*0450*/  MOV R16, R14 ;  /* 0x0000000e00107202 */ /* 0x000fe20000000f00 */
[----:B------:R-:W-:Y:S01]  /*0460*/  IMAD.MOV.U32 R14, RZ, RZ, R20 ;  /* 0x000000ffff0e7224 */ /* 0x000fe200078e0014 */
[----:B----4-:R-:W-:-:S03]  /*0470*/  IABS R21, R5 ;  /* 0x0000000500157213 */ /* 0x010fc60000000000 */
[----:B------:R-:W-:Y:S02]  /*0480*/  IMAD R23, R14, R19, RZ ;  /* 0x000000130e177224 */ /* 0x000fe400078e02ff */
[----:B------:R-:W-:Y:S01]  /*0490*/  HFMA2 R14, -RZ, RZ, 0, 0 ;  /* 0x00000000ff0e7431 */ /* 0x000fe200000001ff */
[----:B------:R-:W0:Y:S01]  /*04a0*/  I2F.RP R22, R21 ;  /* 0x0000001500167306 */ /* 0x000e220000209400 */
[----:B------:R-:W-:Y:S01]  /*04b0*/  @!P2 IMAD.MOV R16, RZ, RZ, -R16 ;  /* 0x000000ffff10a224 */ /* 0x000fe200078e0a10 */
[----:B------:R-:W-:Y:S02]  /*04c0*/  @!P1 LOP3.LUT R16, RZ, R18, RZ, 0x33, !PT ;  /* 0x00000012ff109212 */ /* 0x000fe400078e33ff */
[----:B------:R-:W-:Y:S01]  /*04d0*/  IABS R20, R3 ;  /* 0x0000000300147213 */ /* 0x000fe20000000000 */
[----:B------:R-:W-:Y:S01]  /*04e0*/  IMAD.HI.U32 R14, R15, R23, R14 ;  /* 0x000000170f0e7227 */ /* 0x000fe200078e000e */
[----:B------:R-:W-:-:S03]  /*04f0*/  IABS R15, R16 ;  /* 0x00000010000f7213 */ /* 0x000fc60000000000 */
[----:B------:R-:W-:Y:S02]  /*0500*/  IMAD.MOV R23, RZ, RZ, -R20 ;  /* 0x000000ffff177224 */ /* 0x000fe400078e0a14 */
[----:B------:R-:W-:Y:S01]  /*0510*/  IMAD.HI.U32 R20, R14, R15, RZ ;  /* 0x0000000f0e147227 */ /* 0x000fe200078e00ff */
[----:B0-----:R-:W0:Y:S03]  /*0520*/  MUFU.RCP R22, R22 ;  /* 0x0000001600167308 */ /* 0x001e260000001000 */
[----:B------:R-:W-:-:S05]  /*0530*/  IMAD R14, R20, R23, R15 ;  /* 0x00000017140e7224 */ /* 0x000fca00078e020f */
[----:B------:R-:W-:Y:S01]  /*0540*/  ISETP.GT.U32.AND P1, PT, R19, R14, PT ;  /* 0x0000000e1300720c */ /* 0x000fe20003f24070 */
[----:B0-----:R-:W-:-:S12]  /*0550*/  VIADD R15, R22, 0xffffffe ;  /* 0x0ffffffe160f7836 */ /* 0x001fd80000000000 */
[-C--:B------:R-:W-:Y:S01]  /*0560*/  @!P1 IADD3 R14, PT, PT, R14, -R19.reuse, RZ ;  /* 0x800000130e0e9210 */ /* 0x080fe20007ffe0ff */
[----:B------:R-:W0:Y:S03]  /*0570*/  F2I.FTZ.U32.TRUNC.NTZ R15, R15 ;  /* 0x0000000f000f7305 */ /* 0x000e26000021f000 */
[----:B------:R-:W-:Y:S02]  /*0580*/  ISETP.GE.U32.AND P0, PT, R14, R19, PT ;  /* 0x000000130e00720c */ /* 0x000fe40003f06070 */
[----:B-----5:R-:W-:Y:S02]  /*0590*/  IABS R19, R7 ;  /* 0x0000000700137213 */ /* 0x020fe40000000000 */
[----:B------:R-:W-:Y:S02]  /*05a0*/  LOP3.LUT R14, R16, R3, RZ, 0x3c, !PT ;  /* 0x00000003100e7212 */ /* 0x000fe400078e3cff */
[----:B------:R-:W1:Y:S01]  /*05b0*/  I2F.RP R22, R19 ;  /* 0x0000001300167306 */ /* 0x000e620000209400 */
[----:B------:R-:W-:Y:S01]  /*05c0*/  @!P1 VIADD R20, R20, 0x1 ;  /* 0x0000000114149836 */ /* 0x000fe20000000000 */
[----:B------:R-:W-:-:S02]  /*05d0*/  ISETP.GE.AND P2, PT, R14, RZ, PT ;  /* 0x000000ff0e00720c */ /* 0x000fc40003f46270 */
[----:B------:R-:W-:Y:S01]  /*05e0*/  ISETP.NE.AND P1, PT, R3, RZ, PT ;  /* 0x000000ff0300720c */ /* 0x000fe20003f25270 */
[----:B0-----:R-:W-:Y:S02]  /*05f0*/  IMAD.MOV R14, RZ, RZ, -R15 ;  /* 0x000000ffff0e7224 */ /* 0x001fe400078e0a0f */
[----:B------:R-:W-:Y:S02]  /*0600*/  @P0 IADD3 R20, PT, PT, R20, 0x1, RZ ;  /* 0x0000000114140810 */ /* 0x000fe40007ffe0ff */
[----:B------:R-:W-:Y:S02]  /*0610*/  IMAD R23, R14, R21, RZ ;  /* 0x000000150e177224 */ /* 0x000fe400078e02ff */
[----:B------:R-:W-:-:S04]  /*0620*/  IMAD.MOV.U32 R14, RZ, RZ, RZ ;  /* 0x000000ffff0e7224 */ /* 0x000fc800078e00ff */
[----:B------:R-:W-:Y:S01]  /*0630*/  @!P2 IMAD.MOV R20, RZ, RZ, -R20 ;  /* 0x000000ffff14a224 */ /* 0x000fe200078e0a14 */
[----:B-1----:R-:W0:Y:S01]  /*0640*/  MUFU.RCP R22, R22 ;  /* 0x0000001600167308 */ /* 0x002e220000001000 */
[----:B------:R-:W-:Y:S01]  /*0650*/  @!P1 LOP3.LUT R20, RZ, R3, RZ, 0x33, !PT ;  /* 0x00000003ff149212 */ /* 0x000fe200078e33ff */
[----:B------:R-:W-:Y:S01]  /*0660*/  IMAD.HI.U32 R14, R15, R23, R14 ;  /* 0x000000170f0e7227 */ /* 0x000fe200078e000e */
[----:B------:R-:W-:Y:S02]  /*0670*/  IABS R23, R5 ;  /* 0x0000000500177213 */ /* 0x000fe40000000000 */
[----:B------:R-:W-:Y:S02]  /*0680*/  IABS R15, R20 ;  /* 0x00000014000f7213 */ /* 0x000fe40000000000 */
[----:B------:R-:W-:-:S03]  /*0690*/  IADD3 R23, PT, PT, RZ, -R23, RZ ;  /* 0x80000017ff177210 */ /* 0x000fc60007ffe0ff */
[----:B------:R-:W-:-:S04]  /*06a0*/  IMAD.HI.U32 R24, R14, R15, RZ ;  /* 0x0000000f0e187227 */ /* 0x000fc800078e00ff */
[----:B------:R-:W-:Y:S02]  /*06b0*/  IMAD R14, R24, R23, R15 ;  /* 0x00000017180e7224 */ /* 0x000fe400078e020f */
[----:B0-----:R-:W-:-:S03]  /*06c0*/  VIADD R15, R22, 0xffffffe ;  /* 0x0ffffffe160f7836 */ /* 0x001fc60000000000 */
[----:B------:R-:W-:-:S03]  /*06d0*/  ISETP.GT.U32.AND P1, PT, R21, R14, PT ;  /* 0x0000000e1500720c */ /* 0x000fc60003f24070 */
[----:B------:R-:W0:Y:S10]  /*06e0*/  F2I.FTZ.U32.TRUNC.NTZ R15, R15 ;  /* 0x0000000f000f7305 */ /* 0x000e34000021f000 */
[----:B------:R-:W-:-:S05]  /*06f0*/  @!P1 IMAD.IADD R14, R14, 0x1, -R21 ;  /* 0x000000010e0e9824 */ /* 0x000fca00078e0a15 */
[----:B------:R-:W-:Y:S02]  /*0700*/  ISETP.GE.U32.AND P0, PT, R14, R21, PT ;  /* 0x000000150e00720c */ /* 0x000fe40003f06070 */
[----:B0-----:R-:W-:Y:S02]  /*0710*/  IADD3 R22, PT, PT, RZ, -R15, RZ ;  /* 0x8000000fff167210 */ /* 0x001fe40007ffe0ff */
[----:B------:R-:W-:-:S03]  /*0720*/  LOP3.LUT R14, R20, R5, RZ, 0x3c, !PT ;  /* 0x00000005140e7212 */ /* 0x000fc600078e3cff */
[----:B------:R-:W-:Y:S01]  /*0730*/  IMAD R21, R22, R19, RZ ;  /* 0x0000001316157224 */ /* 0x000fe200078e02ff */
[----:B------:R-:W-:Y:S01]  /*0740*/  ISETP.GE.AND P2, PT, R14, RZ, PT ;  /* 0x000000ff0e00720c */ /* 0x000fe20003f46270 */
[----:B------:R-:W-:-:S04]  /*0750*/  IMAD.MOV.U32 R14, RZ, RZ, RZ ;  /* 0x000000ffff0e7224 */ /* 0x000fc800078e00ff */
[----:B------:R-:W-:Y:S01]  /*0760*/  IMAD.HI.U32 R14, R15, R21, R14 ;  /* 0x000000150f0e7227 */ /* 0x000fe200078e000e */
[----:B------:R-:W-:-:S03]  /*0770*/  IABS R21, R9 ;  /* 0x0000000900157213 */ /* 0x000fc60000000000 */
[----:B------:R-:W-:Y:S01]  /*0780*/  @!P1 VIADD R24, R24, 0x1 ;  /* 0x0000000118189836 */ /* 0x000fe20000000000 */
[----:B------:R-:W0:Y:S01]  /*0790*/  I2F.RP R23, R21 ;  /* 0x0000001500177306 */ /* 0x000e220000209400 */
[----:B------:R-:W-:-:S03]  /*07a0*/  ISETP.NE.AND P1, PT, R5, RZ, PT ;  /* 0x000000ff0500720c */ /* 0x000fc60003f25270 */
[----:B------:R-:W-:-:S05]  /*07b0*/  @P0 IADD3 R24, PT, PT, R24, 0x1, RZ ;  /* 0x0000000118180810 */ /* 0x000fca0007ffe0ff */
[----:B------:R-:W-:Y:S01]  /*07c0*/  @!P2 IMAD.MOV R24, RZ, RZ, -R24 ;  /* 0x000000ffff18a224 */ /* 0x000fe200078e0a18 */
[----:B------:R-:W-:-:S04]  /*07d0*/  IABS R22, R7 ;  /* 0x0000000700167213 */ /* 0x000fc80000000000 */
[----:B------:R-:W-:Y:S01]  /*07e0*/  @!P1 LOP3.LUT R24, RZ, R5, RZ, 0x33, !PT ;  /* 0x00000005ff189212 */ /* 0x000fe200078e33ff */
[----:B0-----:R-:W0:Y:S03]  /*07f0*/  MUFU.RCP R23, R23 ;  /* 0x0000001700177308 */ /* 0x001e260000001000 */
[----:B------:R-:W-:Y:S01]  /*0800*/  IABS R15, R24 ;  /* 0x00000018000f7213 */ /* 0x000fe20000000000 */
[----:B------:R-:W-:-:S04]  /*0810*/  IMAD.MOV R25, RZ, RZ, -R22 ;  /* 0x000000ffff197224 */ /* 0x000fc800078e0a16 */
[----:B------:R-:W-:-:S04]  /*0820*/  IMAD.HI.U32 R22, R14, R15, RZ ;  /* 0x0000000f0e167227 */ /* 0x000fc800078e00ff */
[----:B------:R-:W-:Y:S01]  /*0830*/  IMAD R14, R22, R25, R15 ;  /* 0x00000019160e7224 */ /* 0x000fe200078e020f */
[----:B0-----:R-:W-:-:S04]  /*0840*/  IADD3 R15, PT, PT, R23, 0xffffffe, RZ ;  /* 0x0ffffffe170f7810 */ /* 0x001fc80007ffe0ff */
[----:B------:R-:W-:Y:S02]  /*0850*/  ISETP.GT.U32.AND P1, PT, R19, R14, PT ;  /* 0x0000000e1300720c */ /* 0x000fe40003f24070 */
[----:B------:R-:W0:Y:S11]  /*0860*/  F2I.FTZ.U32.TRUNC.NTZ R15, R15 ;  /* 0x0000000f000f7305 */ /* 0x000e36000021f000 */
[----:B------:R-:W-:-:S05]  /*0870*/  @!P1 IMAD.IADD R14, R14, 0x1, -R19 ;  /* 0x000000010e0e9824 */ /* 0x000fca00078e0a13 */
[----:B------:R-:W-:Y:S01]  /*0880*/  ISETP.GE.U32.AND P0, PT, R14, R19, PT ;  /* 0x000000130e00720c */ /* 0x000fe20003f06070 */
[----:B0-----:R-:W-:Y:S01]  /*0890*/  IMAD.MOV R19, RZ, RZ, -R15 ;  /* 0x000000ffff137224 */ /* 0x001fe200078e0a0f */
[----:B------:R-:W-:-:S04]  /*08a0*/  LOP3.LUT R14, R24, R7, RZ, 0x3c, !PT ;  /* 0x00000007180e7212 */ /* 0x000fc800078e3cff */
[----:B------:R-:W-:Y:S01]  /*08b0*/  ISETP.GE.AND P2, PT, R14, RZ, PT ;  /* 0x000000ff0e00720c */ /* 0x000fe20003f46270 */
[----:B------:R-:W-:Y:S01]  /*08c0*/  IMAD.MOV.U32 R14, RZ, RZ, R19 ;  /* 0x000000ffff0e7224 */ /* 0x000fe200078e0013 */
[----:B------:R-:W-:-:S03]  /*08d0*/  IABS R23, R11 ;  /* 0x0000000b00177213 */ /* 0x000fc60000000000 */
[----:B------:R-:W-:Y:S01]  /*08e0*/  IMAD R19, R14, R21, RZ ;  /* 0x000000150e137224 */ /* 0x000fe200078e02ff */
[----:B------:R-:W-:Y:S02]  /*08f0*/  MOV R14, RZ ;  /* 0x000000ff000e7202 */ /* 0x000fe40000000f00 */
[----:B------:R-:W-:Y:S02]  /*0900*/  @!P1 IADD3 R22, PT, PT, R22, 0x1, RZ ;  /* 0x0000000116169810 */ /* 0x000fe40007ffe0ff */
[----:B------:R-:W-:Y:S01]  /*0910*/  ISETP.NE.AND P1, PT, R7, RZ, PT ;  /* 0x000000ff0700720c */ /* 0x000fe20003f25270 */
[----:B------:R-:W-:Y:S02]  /*0920*/  IMAD.HI.U32 R14, R15, R19, R14 ;  /* 0x000000130f0e7227 */ /* 0x000fe400078e000e */
[----:B------:R-:W0:Y:S02]  /*0930*/  I2F.RP R19, R23 ;  /* 0x0000001700137306 */ /* 0x000e240000209400 */
[----:B------:R-:W-:-:S04]  /*0940*/  @P0 VIADD R22, R22, 0x1 ;  /* 0x0000000116160836 */ /* 0x000fc80000000000 */
[----:B------:R-:W-:-:S04]  /*0950*/  @!P2 IMAD.MOV R22, RZ, RZ, -R22 ;  /* 0x000000ffff16a224 */ /* 0x000fc800078e0a16 */
[----:B------:R-:W-:Y:S02]  /*0960*/  @!P1 LOP3.LUT R22, RZ, R7, RZ, 0x33, !PT ;  /* 0x00000007ff169212 */ /* 0x000fe400078e33ff */
[----:B------:R-:W-:Y:S02]  /*0970*/  IABS R25, R9 ;  /* 0x0000000900197213 */ /* 0x000fe40000000000 */
[----:B------:R-:W-:Y:S01]  /*0980*/  IABS R15, R22 ;  /* 0x00000016000f7213 */ /* 0x000fe20000000000 */
[----:B0-----:R-:W0:Y:S02]  /*0990*/  MUFU.RCP R19, R19 ;  /* 0x0000001300137308 */ /* 0x001e240000001000 */
[----:B------:R-:W-:Y:S02]  /*09a0*/  IMAD.MOV R25, RZ, RZ, -R25 ;  /* 0x000000ffff197224 */ /* 0x000fe400078e0a19 */
[----:B------:R-:W-:-:S04]  /*09b0*/  IMAD.HI.U32 R26, R14, R15, RZ ;  /* 0x0000000f0e1a7227 */ /* 0x000fc800078e00ff */
[----:B------:R-:W-:-:S05]  /*09c0*/  IMAD R14, R26, R25, R15 ;  /* 0x000000191a0e7224 */ /* 0x000fca00078e020f */
[----:B------:R-:W-:Y:S01]  /*09d0*/  ISETP.GT.U32.AND P1, PT, R21, R14, PT ;  /* 0x0000000e1500720c */ /* 0x000fe20003f24070 */
[----:B0-----:R-:W-:-:S06]  /*09e0*/  VIADD R15, R19, 0xffffffe ;  /* 0x0ffffffe130f7836 */ /* 0x001fcc0000000000 */
[----:B------:R-:W0:Y:S06]  /*09f0*/  F2I.FTZ.U32.TRUNC.NTZ R15, R15 ;  /* 0x0000000f000f7305 */ /* 0x000e2c000021f000 */
[----:B------:R-:W-:-:S04]  /*0a00*/  @!P1 IADD3 R14, PT, PT, R14, -R21, RZ ;  /* 0x800000150e0e9210 */ /* 0x000fc80007ffe0ff */
[----:B------:R-:W-:Y:S02]  /*0a10*/  ISETP.GE.U32.AND P0, PT, R14, R21, PT ;  /* 0x000000150e00720c */ /* 0x000fe40003f06070 */
[----:B------:R-:W-:Y:S01]  /*0a20*/  LOP3.LUT R14, R22, R9, RZ, 0x3c, !PT ;  /* 0x00000009160e7212 */ /* 0x000fe200078e3cff */
[----:B------:R-:W-:-:S03]  /*0a30*/  IMAD.MOV R21, RZ, RZ, -R16 ;  /* 0x000000ffff157224 */ /* 0x000fc600078e0a10 */
[----:B------:R-:W-:Y:S01]  /*0a40*/  ISETP.GE.AND P2, PT, R14, RZ, PT ;  /* 0x000000ff0e00720c */ /* 0x000fe20003f46270 */
[----:B0-----:R-:W-:Y:S02]  /*0a50*/  IMAD.MOV R14, RZ, RZ, -R15 ;  /* 0x000000ffff0e7224 */ /* 0x001fe400078e0a0f */
[----:B------:R-:W-:Y:S02]  /*0a60*/  IMAD R21, R18, R21, R17 ;  /* 0x0000001512157224 */ /* 0x000fe400078e0211 */
[----:B------:R-:W-:Y:S02]  /*0a70*/  IMAD R17, R14, R23, RZ ;  /* 0x000000170e117224 */ /* 0x000fe400078e02ff */
[----:B------:R-:W-:-:S04]  /*0a80*/  IMAD.MOV.U32 R14, RZ, RZ, RZ ;  /* 0x000000ffff0e7224 */ /* 0x000fc800078e00ff */
[----:B------:R-:W-:Y:S01]  /*0a90*/  IMAD.HI.U32 R14, R15, R17, R14 ;  /* 0x000000110f0e7227 */ /* 0x000fe200078e000e */
[----:B------:R-:W-:-:S05]  /*0aa0*/  IABS R17, R11 ;  /* 0x0000000b00117213 */ /* 0x000fca0000000000 */
[----:B------:R-:W-:Y:S01]  /*0ab0*/  IMAD.MOV R28, RZ, RZ, -R17 ;  /* 0x000000ffff1c7224 */ /* 0x000fe200078e0a11 */
[----:B------:R-:W-:-:S05]  /*0ac0*/  IADD3 R17, PT, PT, R0, -0x3, RZ ;  /* 0xfffffffd00117810 */ /* 0x000fca0007ffe0ff */
[----:B------:R-:W-:-:S06]  /*0ad0*/  IMAD.WIDE.U32 R18, R17, 0x4, R12 ;  /* 0x0000000411127825 */ /* 0x000fcc00078e000c */
[----:B------:R0:W2:Y:S01]  /*0ae0*/  LDG.E R18, desc[UR8][R18.64] ;  /* 0x0000000812127981 */ /* 0x0000a2000c1e1900 */
[----:B------:R-:W-:Y:S01]  /*0af0*/  @!P1 VIADD R26, R26, 0x1 ;  /* 0x000000011a1a9836 */ /* 0x000fe20000000000 */
[----:B------:R-:W-:-:S04]  /*0b00*/  ISETP.NE.AND P1, PT, R9, RZ, PT ;  /* 0x000000ff0900720c */ /* 0x000fc80003f25270 */
[----:B------:R-:W-:-:S04]  /*0b10*/  @P0 IADD3 R26, PT, PT, R26, 0x1, RZ ;  /* 0x000000011a1a0810 */ /* 0x000fc80007ffe0ff */
[----:B------:R-:W-:-:S05]  /*0b20*/  @!P2 IADD3 R26, PT, PT, -R26, RZ, RZ ;  /* 0x000000ff1a1aa210 */ /* 0x000fca0007ffe1ff */
[----:B------:R-:W-:-:S04]  /*0b30*/  @!P1 LOP3.LUT R26, RZ, R9, RZ, 0x33, !PT ;  /* 0x00000009ff1a9212 */ /* 0x000fc800078e33ff */
[----:B------:R-:W-:-:S05]  /*0b40*/  IABS R15, R26 ;  /* 0x0000001a000f7213 */ /* 0x000fca0000000000 */
[----:B------:R-:W-:-:S04]  /*0b50*/  IMAD.HI.U32 R14, R14, R15, RZ ;  /* 0x0000000f0e0e7227 */ /* 0x000fc800078e00ff */
[----:B------:R-:W-:-:S05]  /*0b60*/  IMAD R28, R14, R28, R15 ;  /* 0x0000001c0e1c7224 */ /* 0x000fca00078e020f */
[----:B------:R-:W-:-:S13]  /*0b70*/  ISETP.GT.U32.AND P1, PT, R23, R28, PT ;  /* 0x0000001c1700720c */ /* 0x000fda0003f24070 */
[----:B------:R-:W-:-:S05]  /*0b80*/  @!P1 IMAD.IADD R28, R28, 0x1, -R23 ;  /* 0x000000011c1c9824 */ /* 0x000fca00078e0a17 */
[----:B------:R-:W-:Y:S01]  /*0b90*/  ISETP.GE.U32.AND P0, PT, R28, R23, PT ;  /* 0x000000171c00720c */ /* 0x000fe20003f06070 */
[----:B------:R-:W-:Y:S01]  /*0ba0*/  @!P1 VIADD R14, R14, 0x1 ;  /* 0x000000010e0e9836 */ /* 0x000fe20000000000 */
[----:B------:R-:W-:-:S04]  /*0bb0*/  LOP3.LUT R25, R26, R11, RZ, 0x3c, !PT ;  /* 0x0000000b1a197212 */ /* 0x000fc800078e3cff */
[----:B------:R-:W-:Y:S01]  /*0bc0*/  ISETP.GE.AND P2, PT, R25, RZ, PT ;  /* 0x000000ff1900720c */ /* 0x000fe20003f46270 */
[----:B------:R-:W-:-:S06]  /*0bd0*/  IMAD.MOV R25, RZ, RZ, -R20 ;  /* 0x000000ffff197224 */ /* 0x000fcc00078e0a14 */
[----:B------:R-:W-:-:S04]  /*0be0*/  @P0 VIADD R14, R14, 0x1 ;  /* 0x000000010e0e0836 */ /* 0x000fc80000000000 */
[----:B0-----:R-:W-:Y:S01]  /*0bf0*/  IMAD.MOV.U32 R19, RZ, RZ, R14 ;  /* 0x000000ffff137224 */ /* 0x001fe200078e000e */
[----:B------:R-:W-:Y:S01]  /*0c00*/  LEA R2, R2, R1, 0x2 ;  /* 0x0000000102027211 */ /* 0x000fe200078e10ff */
[----:B------:R-:W-:-:S04]  /*0c10*/  IMAD R16, R3, R25, R16 ;  /* 0x0000001903107224 */ /* 0x000fc800078e0210 */
[----:B------:R0:W-:Y:S02]  /*0c20*/  STL [R2], R21 ;  /* 0x0000001502007387 */ /* 0x0001e40000100800 */
[----:B0-----:R-:W-:Y:S01]  /*0c30*/  VIADD R21, R0, 0xfffffffc ;  /* 0xfffffffc00157836 */ /* 0x001fe20000000000 */
[----:B--2---:R-:W-:-:S04]  /*0c40*/  IABS R23, R18 ;  /* 0x0000001200177213 */ /* 0x004fc80000000000 */
[----:B------:R-:W0:Y:S08]  /*0c50*/  I2F.RP R27, R23 ;  /* 0x00000017001b7306 */ /* 0x000e300000209400 */
[----:B0-----:R-:W0:Y:S02]  /*0c60*/  MUFU.RCP R27, R27 ;  /* 0x0000001b001b7308 */ /* 0x001e240000001000 */
[----:B0-----:R-:W-:-:S06]  /*0c70*/  VIADD R15, R27, 0xffffffe ;  /* 0x0ffffffe1b0f7836 */ /* 0x001fcc0000000000 */
[----:B------:R-:W0:Y:S02]  /*0c80*/  F2I.FTZ.U32.TRUNC.NTZ R15, R15 ;  /* 0x0000000f000f7305 */ /* 0x000e24000021f000 */
[----:B0-----:R-:W-:-:S04]  /*0c90*/  IADD3 R28, PT, PT, RZ, -R15, RZ ;  /* 0x8000000fff1c7210 */ /* 0x001fc80007ffe0ff */
[----:B------:R-:W-:-:S05]  /*0ca0*/  MOV R14, R28 ;  /* 0x0000001c000e7202 */ /* 0x000fca0000000f00 */
[----:B------:R-:W-:Y:S02]  /*0cb0*/  IMAD R3, R14, R23, RZ ;  /* 0x000000170e037224 */ /* 0x000fe400078e02ff */
[----:B------:R-:W-:-:S04]  /*0cc0*/  IMAD.MOV.U32 R14, RZ, RZ, RZ ;  /* 0x000000ffff0e7224 */ /* 0x000fc800078e00ff */
[----:B------:R-:W-:Y:S01]  /*0cd0*/  IMAD.HI.U32 R2, R15, R3, R14 ;  /* 0x000000030f027227 */ /* 0x000fe200078e000e */
[----:B------:R-:W-:-:S04]  /*0ce0*/  IABS R14, R18 ;  /* 0x00000012000e7213 */ /* 0x000fc80000000000 */
[----:B------:R-:W-:Y:S01]  /*0cf0*/  IADD3 R28, PT, PT, RZ, -R14, RZ ;  /* 0x8000000eff1c7210 */ /* 0x000fe20007ffe0ff */
[----:B------:R-:W-:-:S06]  /*0d00*/  IMAD.WIDE.U32 R14, R21, 0x4, R12 ;  /* 0x00000004150e7825 */ /* 0x000fcc00078e000c */
[----:B------:R0:W2:Y:S01]  /*0d10*/  LDG.E R14, desc[UR8][R14.64] ;  /* 0x000000080e0e7981 */ /* 0x0000a2000c1e1900 */
[----:B------:R-:W-:Y:S01]  /*0d20*/  ISETP.NE.AND P1, PT, R11, RZ, PT ;  /* 0x000000ff0b00720c */ /* 0x000fe20003f25270 */
[----:B------:R-:W-:-:S12]  /*0d30*/  @!P2 IMAD.MOV R19, RZ, RZ, -R19 ;  /* 0x000000ffff13a224 */ /* 0x000fd800078e0a13 */
        /* <DEDUP_REMOVED lines=9> */
[----:B------:R-:W-:Y:S02]  /*0dd0*/  ISETP.GE.AND P2, PT, R27, RZ, PT ;  /* 0x000000ff1b00720c */ /* 0x000fe40003f46270 */
[----:B------:R-:W-:-:S05]  /*0de0*/  ISETP.NE.AND P1, PT, R18, RZ, PT ;  /* 0x000000ff1200720c */ /* 0x000fca0003f25270 */
[----:B------:R-:W-:-:S04]  /*0df0*/  @P0 IADD3 R2, PT, PT, R2, 0x1, RZ ;  /* 0x0000000102020810 */ /* 0x000fc80007ffe0ff */
[----:B0-----:R-:W-:Y:S01]  /*0e00*/  MOV R15, R2 ;  /* 0x00000002000f7202 */ /* 0x001fe20000000f00 */
[----:B------:R-:W-:Y:S02]  /*0e10*/  IMAD R25, R4, 0x4, R1 ;  /* 0x0000000404197824 */ /* 0x000fe400078e0201 */
[----:B------:R-:W-:Y:S02]  /*0e20*/  IMAD.MOV R4, RZ, RZ, -R24 ;  /* 0x000000ffff047224 */ /* 0x000fe400078e0a18 */
[----:B------:R-:W-:Y:S01]  /*0e30*/  @!P2 IMAD.MOV R15, RZ, RZ, -R15 ;  /* 0x000000ffff0fa224 */ /* 0x000fe200078e0a0f */
[----:B------:R-:W-:Y:S01]  /*0e40*/  @!P1 LOP3.LUT R15, RZ, R18, RZ, 0x33, !PT ;  /* 0x00000012ff0f9212 */ /* 0x000fe200078e33ff */
[----:B------:R-:W-:Y:S01]  /*0e50*/  IMAD R5, R5, R4, R20 ;  /* 0x0000000405057224 */ /* 0x000fe200078e0214 */
[----:B------:R0:W-:Y:S01]  /*0e60*/  STL [R25], R16 ;  /* 0x0000001019007387 */ /* 0x0001e20000100800 */
[--C-:B------:R-:W-:Y:S02]  /*0e70*/  IMAD R6, R6, 0x4, R1.reuse ;  /* 0x0000000406067824 */ /* 0x100fe400078e0201 */
[----:B------:R-:W-:-:S02]  /*0e80*/  IMAD R8, R8, 0x4, R1 ;  /* 0x0000000408087824 */ /* 0x000fc400078e0201 */
[----:B------:R-:W-:Y:S02]  /*0e90*/  IMAD R10, R10, 0x4, R1 ;  /* 0x000000040a0a7824 */ /* 0x000fe400078e0201 */
[----:B0-----:R-:W-:Y:S01]  /*0ea0*/  IMAD.MOV R16, RZ, RZ, -R15 ;  /* 0x000000ffff107224 */ /* 0x001fe200078e0a0f */
[----:B------:R1:W-:Y:S01]  /*0eb0*/  STL [R6], R5 ;  /* 0x0000000506007387 */ /* 0x0003e20000100800 */
[----:B------:R-:W-:Y:S02]  /*0ec0*/  IMAD R21, R21, 0x4, R1 ;  /* 0x0000000415157824 */ /* 0x000fe400078e0201 */
[----:B------:R-:W-:Y:S01]  /*0ed0*/  IMAD R18, R18, R16, R19 ;  /* 0x0000001012127224 */ /* 0x000fe200078e0213 */
[----:B------:R-:W-:-:S04]  /*0ee0*/  UIADD3 UR5, UPT, UPT, UR5, 0x8, URZ ;  /* 0x0000000805057890 */ /* 0x000fc8000fffe0ff */
[----:B------:R-:W-:Y:S01]  /*0ef0*/  UISETP.NE.AND UP0, UPT, UR5, URZ, UPT ;  /* 0x000000ff0500728c */ /* 0x000fe2000bf05270 */
[----:B--2---:R-:W-:-:S04]  /*0f00*/  IABS R23, R14 ;  /* 0x0000000e00177213 */ /* 0x004fc80000000000 */
[----:B------:R-:W0:Y:S08]  /*0f10*/  I2F.RP R28, R23 ;  /* 0x00000017001c7306 */ /* 0x000e300000209400 */
[----:B0-----:R-:W0:Y:S02]  /*0f20*/  MUFU.RCP R28, R28 ;  /* 0x0000001c001c7308 */ /* 0x001e240000001000 */
[----:B0-----:R-:W-:-:S06]  /*0f30*/  IADD3 R3, PT, PT, R28, 0xffffffe, RZ ;  /* 0x0ffffffe1c037810 */ /* 0x001fcc0007ffe0ff */
[----:B------:R-:W0:Y:S02]  /*0f40*/  F2I.FTZ.U32.TRUNC.NTZ R3, R3 ;  /* 0x0000000300037305 */ /* 0x000e24000021f000 */
[----:B0-----:R-:W-:-:S04]  /*0f50*/  IMAD.MOV R27, RZ, RZ, -R3 ;  /* 0x000000ffff1b7224 */ /* 0x001fc800078e0a03 */
[----:B------:R-:W-:-:S04]  /*0f60*/  IMAD.MOV.U32 R2, RZ, RZ, R27 ;  /* 0x000000ffff027224 */ /* 0x000fc800078e001b */
[----:B------:R-:W-:Y:S02]  /*0f70*/  IMAD R27, R2, R23, RZ ;  /* 0x00000017021b7224 */ /* 0x000fe400078e02ff */
[----:B------:R-:W-:Y:S01]  /*0f80*/  HFMA2 R2, -RZ, RZ, 0, 0 ;  /* 0x00000000ff027431 */ /* 0x000fe200000001ff */
[----:B------:R-:W-:-:S04]  /*0f90*/  IABS R4, R14 ;  /* 0x0000000e00047213 */ /* 0x000fc80000000000 */
[----:B------:R-:W-:Y:S01]  /*0fa0*/  IMAD.HI.U32 R2, R3, R27, R2 ;  /* 0x0000001b03027227 */ /* 0x000fe200078e0002 */
[----:B------:R-:W-:-:S03]  /*0fb0*/  IABS R3, R15 ;  /* 0x0000000f00037213 */ /* 0x000fc60000000000 */
[----:B------:R-:W-:Y:S02]  /*0fc0*/  IMAD.MOV R4, RZ, RZ, -R4 ;  /* 0x000000ffff047224 */ /* 0x000fe400078e0a04 */
[----:B------:R-:W-:-:S04]  /*0fd0*/  IMAD.HI.U32 R2, R2, R3, RZ ;  /* 0x0000000302027227 */ /* 0x000fc800078e00ff */
[----:B------:R-:W-:-:S05]  /*0fe0*/  IMAD R4, R2, R4, R3 ;  /* 0x0000000402047224 */ /* 0x000fca00078e0203 */
[----:B------:R-:W-:Y:S02]  /*0ff0*/  ISETP.GT.U32.AND P1, PT, R23, R4, PT ;  /* 0x000000041700720c */ /* 0x000fe40003f24070 */
[----:B------:R-:W-:-:S11]  /*1000*/  LOP3.LUT R3, R15, R14, RZ, 0x3c, !PT ;  /* 0x0000000e0f037212 */ /* 0x000fd600078e3cff */
[----:B------:R-:W-:Y:S01]  /*1010*/  @!P1 IMAD.IADD R4, R4, 0x1, -R23 ;  /* 0x0000000104049824 */ /* 0x000fe200078e0a17 */
[----:B------:R-:W-:-:S04]  /*1020*/  ISETP.GE.AND P2, PT, R3, RZ, PT ;  /* 0x000000ff0300720c */ /* 0x000fc80003f46270 */
[----:B------:R-:W-:Y:S02]  /*1030*/  ISETP.GE.U32.AND P0, PT, R4, R23, PT ;  /* 0x000000170400720c */ /* 0x000fe40003f06070 */
[----:B------:R-:W-:Y:S02]  /*1040*/  @!P1 IADD3 R2, PT, PT, R2, 0x1, RZ ;  /* 0x0000000102029810 */ /* 0x000fe40007ffe0ff */
[----:B------:R-:W-:Y:S02]  /*1050*/  ISETP.NE.AND P1, PT, R14, RZ, PT ;  /* 0x000000ff0e00720c */ /* 0x000fe40003f25270 */
[----:B------:R-:W-:Y:S02]  /*1060*/  IADD3 R3, PT, PT, -R22, RZ, RZ ;  /* 0x000000ff16037210 */ /* 0x000fe40007ffe1ff */
[----:B------:R-:W-:-:S05]  /*1070*/  IADD3 R4, PT, PT, -R19, RZ, RZ ;  /* 0x000000ff13047210 */ /* 0x000fca0007ffe1ff */
[----:B------:R-:W-:Y:S02]  /*1080*/  @P0 VIADD R2, R2, 0x1 ;  /* 0x0000000102020836 */ /* 0x000fe40000000000 */
[----:B------:R-:W-:Y:S02]  /*1090*/  IMAD R7, R7, R3, R24 ;  /* 0x0000000307077224 */ /* 0x000fe400078e0218 */
[----:B------:R-:W-:Y:S01]  /*10a0*/  @!P2 IMAD.MOV R2, RZ, RZ, -R2 ;  /* 0x000000ffff02a224 */ /* 0x000fe200078e0a02 */
[----:B------:R-:W-:Y:S01]  /*10b0*/  @!P1 LOP3.LUT R2, RZ, R14, RZ, 0x33, !PT ;  /* 0x0000000eff029212 */ /* 0x000fe200078e33ff */
[--C-:B------:R-:W-:Y:S02]  /*10c0*/  IMAD.MOV R3, RZ, RZ, -R26.reuse ;  /* 0x000000ffff037224 */ /* 0x100fe400078e0a1a */
[----:B------:R-:W-:Y:S01]  /*10d0*/  IMAD R11, R11, R4, R26 ;  /* 0x000000040b0b7224 */ /* 0x000fe200078e021a */
[----:B------:R-:W-:Y:S01]  /*10e0*/  LEA R4, R0, R1, 0x2 ;  /* 0x0000000100047211 */ /* 0x000fe200078e10ff */
[----:B------:R-:W-:-:S02]  /*10f0*/  IMAD.MOV R20, RZ, RZ, -R2 ;  /* 0x000000ffff147224 */ /* 0x000fc400078e0a02 */
[----:B------:R-:W-:Y:S01]  /*1100*/  IMAD R9, R9, R3, R22 ;  /* 0x0000000309097224 */ /* 0x000fe200078e0216 */
[----:B------:R-:W-:Y:S01]  /*1110*/  LEA R3, R17, R1, 0x2 ;  /* 0x0000000111037211 */ /* 0x000fe200078e10ff */
[----:B------:R-:W-:Y:S01]  /*1120*/  IMAD R14, R14, R20, R15 ;  /* 0x000000140e0e7224 */ /* 0x000fe200078e020f */
[----:B------:R1:W-:Y:S04]  /*1130*/  STL [R4], R7 ;  /* 0x0000000704007387 */ /* 0x0003e80000100800 */
[----:B------:R1:W-:Y:S04]  /*1140*/  STL [R8], R9 ;  /* 0x0000000908007387 */ /* 0x0003e80000100800 */
[----:B------:R1:W-:Y:S04]  /*1150*/  STL [R10], R11 ;  /* 0x0000000b0a007387 */ /* 0x0003e80000100800 */
[----:B------:R1:W-:Y:S04]  /*1160*/  STL [R3], R18 ;  /* 0x0000001203007387 */ /* 0x0003e80000100800 */
[----:B------:R1:W-:Y:S01]  /*1170*/  STL [R21], R14 ;  /* 0x0000000e15007387 */ /* 0x0003e20000100800 */
[----:B------:R-:W-:Y:S01]  /*1180*/  VIADD R0, R0, 0xfffffff8 ;  /* 0xfffffff800007836 */ /* 0x000fe20000000000 */
[----:B------:R-:W-:Y:S01]  /*1190*/  MOV R17, R2 ;  /* 0x0000000200117202 */ /* 0x000fe20000000f00 */
[----:B------:R-:W-:Y:S06]  /*11a0*/  BRA.U UP0, `(.L_x_2) ;  /* 0xffffffed00f47547 */ /* 0x000fec000b83ffff */
[----:B------:R-:W-:-:S07]  /*11b0*/  VIADD R12, R0, 0x4 ;  /* 0x00000004000c7836 */ /* 0x000fce0000000000 */
.L_x_1:
[----:B------:R-:W-:-:S09]  /*11c0*/  UISETP.NE.AND UP0, UPT, UR7, URZ, UPT ;  /* 0x000000ff0700728c */ /* 0x000fd2000bf05270 */
[----:B------:R-:W-:Y:S05]  /*11d0*/  BRA.U !UP0, `(.L_x_3) ;  /* 0x0000000d08b87547 */ /* 0x000fea000b800000 */
[----:B------:R-:W0:Y:S01]  /*11e0*/  LDCU UR4, c[0x0][0x39c] ;  /* 0x00007380ff0477ac */ /* 0x000e220008000800 */
[----:B------:R-:W-:Y:S02]  /*11f0*/  UISETP.GE.U32.AND UP1, UPT, UR7, 0x4, UPT ;  /* 0x000000040700788c */ /* 0x000fe4000bf26070 */
[----:B0-----:R-:W-:-:S04]  /*1200*/  ULOP3.LUT UR5, UR4, 0x3, URZ, 0xc0, !UPT ;  /* 0x0000000304057892 */ /* 0x001fc8000f8ec0ff */
[----:B------:R-:W-:-:S03]  /*1210*/  UISETP.NE.AND UP2, UPT, UR5, URZ, UPT ;  /* 0x000000ff0500728c */ /* 0x000fc6000bf45270 */
[----:B------:R-:W-:Y:S08]  /*1220*/  BRA.U !UP1, `(.L_x_4) ;  /* 0x00000009090c7547 */ /* 0x000ff0000b800000 */
[----:B-1----:R-:W0:Y:S01]  /*1230*/  LDC.64 R20, c[0x0][0x388] ;  /* 0x0000e200ff147b82 */ /* 0x002e220000000a00 */
[----:B------:R-:W-:-:S04]  /*1240*/  VIADD R0, R12, 0xffffffff ;  /* 0xffffffff0c007836 */ /* 0x000fc80000000000 */
[----:B0-----:R-:W-:-:S05]  /*1250*/  IMAD.WIDE.U32 R2, R0, 0x4, R20 ;  /* 0x0000000400027825 */ /* 0x001fca00078e0014 */
[----:B------:R-:W2:Y:S01]  /*1260*/  LDG.E R6, desc[UR8][R2.64] ;  /* 0x0000000802067981 */ /* 0x000ea2000c1e1900 */
[----:B------:R-:W-:-:S05]  /*1270*/  IADD3 R4, PT, PT, R12, -0x2, RZ ;  /* 0xfffffffe0c047810 */ /* 0x000fca0007ffe0ff */
[----:B------:R-:W-:-:S05]  /*1280*/  IMAD.WIDE.U32 R14, R4, 0x4, R20 ;  /* 0x00000004040e7825 */ /* 0x000fca00078e0014 */
[----:B------:R0:W3:Y:S01]  /*1290*/  LDG.E R5, desc[UR8][R14.64] ;  /* 0x000000080e057981 */ /* 0x0000e2000c1e1900 */
[----:B------:R-:W-:-:S04]  /*12a0*/  VIADD R8, R12, 0xfffffffd ;  /* 0xfffffffd0c087836 */ /* 0x000fc80000000000 */
[----:B------:R-:W-:-:S05]  /*12b0*/  IMAD.WIDE.U32 R18, R8, 0x4, R20 ;  /* 0x0000000408127825 */ /* 0x000fca00078e0014 */
[----:B------:R-:W4:Y:S01]  /*12c0*/  LDG.E R7, desc[UR8][R18.64] ;  /* 0x0000000812077981 */ /* 0x000f22000c1e1900 */
[----:B------:R-:W-:-:S04]  /*12d0*/  VIADD R10, R12, 0xfffffffc ;  /* 0xfffffffc0c0a7836 */ /* 0x000fc80000000000 */
[----:B------:R-:W-:-:S05]  /*12e0*/  IMAD.WIDE.U32 R20, R10, 0x4, R20 ;  /* 0x000000040a147825 */ /* 0x000fca00078e0014 */
[----:B------:R-:W5:Y:S01]  /*12f0*/  LDG.E R9, desc[UR8][R20.64] ;  /* 0x0000000814097981 */ /* 0x000f62000c1e1900 */
[----:B0-----:R-:W-:Y:S01]  /*1300*/  IABS R14, R17 ;  /* 0x00000011000e7213 */ /* 0x001fe20000000000 */
[----:B------:R-:W-:Y:S01]  /*1310*/  IMAD R4, R4, 0x4, R1 ;  /* 0x0000000404047824 */ /* 0x000fe200078e0201 */
[----:B------:R-:W-:Y:S02]  /*1320*/  LEA R8, R8, R1, 0x2 ;  /* 0x0000000108087211 */ /* 0x000fe400078e10ff */
[-C--:B--2---:R-:W-:Y:S02]  /*1330*/  IABS R12, R6.reuse ;  /* 0x00000006000c7213 */ /* 0x084fe40000000000 */
[----:B------:R-:W-:Y:S02]  /*1340*/  IABS R16, R6 ;  /* 0x0000000600107213 */ /* 0x000fe40000000000 */
[----:B------:R-:W0:Y:S01]  /*1350*/  I2F.RP R13, R12 ;  /* 0x0000000c000d7306 */ /* 0x000e220000209400 */
[----:B---3--:R-:W-:-:S07]  /*1360*/  IABS R11, R5 ;  /* 0x00000005000b7213 */ /* 0x008fce0000000000 */
[----:B0-----:R-:W0:Y:S01]  /*1370*/  MUFU.RCP R13, R13 ;  /* 0x0000000d000d7308 */ /* 0x001e220000001000 */
[----:B----4-:R-:W-:-:S04]  /*1380*/  IABS R18, R7 ;  /* 0x0000000700127213 */ /* 0x010fc80000000000 */
[----:B------:R-:W-:Y:S02]  /*1390*/  IADD3 R18, PT, PT, RZ, -R18, RZ ;  /* 0x80000012ff127210 */ /* 0x000fe40007ffe0ff */
[----:B0-----:R-:W-:Y:S02]  /*13a0*/  IADD3 R2, PT, PT, R13, 0xffffffe, RZ ;  /* 0x0ffffffe0d027810 */ /* 0x001fe40007ffe0ff */
[----:B------:R-:W0:Y:S08]  /*13b0*/  I2F.RP R13, R11 ;  /* 0x0000000b000d7306 */ /* 0x000e300000209400 */
[----:B------:R1:W2:Y:S08]  /*13c0*/  F2I.FTZ.U32.TRUNC.NTZ R3, R2 ;  /* 0x0000000200037305 */ /* 0x0002b0000021f000 */
[----:B0-----:R-:W0:Y:S01]  /*13d0*/  MUFU.RCP R13, R13 ;  /* 0x0000000d000d7308 */ /* 0x001e220000001000 */
[----:B-1----:R-:W-:-:S02]  /*13e0*/  IMAD.MOV.U32 R2, RZ, RZ, RZ ;  /* 0x000000ffff027224 */ /* 0x002fc400078e00ff */
[----:B--2---:R-:W-:-:S04]  /*13f0*/  IMAD.MOV R15, RZ, RZ, -R3 ;  /* 0x000000ffff0f7224 */ /* 0x004fc800078e0a03 */
[----:B------:R-:W-:-:S04]  /*1400*/  IMAD R15, R15, R12, RZ ;  /* 0x0000000c0f0f7224 */ /* 0x000fc800078e02ff */
[----:B------:R-:W-:Y:S01]  /*1410*/  IMAD.HI.U32 R3, R3, R15, R2 ;  /* 0x0000000f03037227 */ /* 0x000fe200078e0002 */
[----:B------:R-:W-:Y:S02]  /*1420*/  IADD3 R15, PT, PT, RZ, -R16, RZ ;  /* 0x80000010ff0f7210 */ /* 0x000fe40007ffe0ff */
[----:B------:R-:W-:-:S03]  /*1430*/  IABS R16, R5 ;  /* 0x0000000500107213 */ /* 0x000fc60000000000 */
[----:B------:R-:W-:Y:S01]  /*1440*/  IMAD.HI.U32 R2, R3, R14, RZ ;  /* 0x0000000e03027227 */ /* 0x000fe200078e00ff */
[----:B------:R-:W-:-:S03]  /*1450*/  IADD3 R16, PT, PT, RZ, -R16, RZ ;  /* 0x80000010ff107210 */ /* 0x000fc60007ffe0ff */
[----:B------:R-:W-:Y:S02]  /*1460*/  IMAD R3, R2, R15, R14 ;  /* 0x0000000f02037224 */ /* 0x000fe400078e020e */
[----:B0-----:R-:W-:Y:S01]  /*1470*/  VIADD R14, R13, 0xffffffe ;  /* 0x0ffffffe0d0e7836 */ /* 0x001fe20000000000 */
[----:B------:R-:W-:Y:S02]  /*1480*/  IABS R13, R7 ;  /* 0x00000007000d7213 */ /* 0x000fe40000000000 */
[----:B------:R-:W-:Y:S02]  /*1490*/  ISETP.GT.U32.AND P1, PT, R12, R3, PT ;  /* 0x000000030c00720c */ /* 0x000fe40003f24070 */
[----:B------:R-:W0:Y:S11]  /*14a0*/  I2F.RP R15, R13 ;  /* 0x0000000d000f7306 */ /* 0x000e360000209400 */
[----:B------:R-:W-:Y:S01]  /*14b0*/  @!P1 IMAD.IADD R3, R3, 0x1, -R12 ;  /* 0x0000000103039824 */ /* 0x000fe200078e0a0c */
[----:B------:R-:W-:-:S02]  /*14c0*/  @!P1 IADD3 R2, PT, PT, R2, 0x1, RZ ;  /* 0x0000000102029810 */ /* 0x000fc40007ffe0ff */
[----:B------:R-:W-:Y:S01]  /*14d0*/  ISETP.NE.AND P1, PT, R6, RZ, PT ;  /* 0x000000ff0600720c */ /* 0x000fe20003f25270 */
[----:B0-----:R-:W-:Y:S01]  /*14e0*/  MUFU.RCP R15, R15 ;  /* 0x0000000f000f7308 */ /* 0x001fe20000001000 */
[----:B------:R-:W-:Y:S02]  /*14f0*/  ISETP.GE.U32.AND P0, PT, R3, R12, PT ;  /* 0x0000000c0300720c */ /* 0x000fe40003f06070 */
[----:B------:R-:W-:-:S04]  /*1500*/  LOP3.LUT R12, R17, R6, RZ, 0x3c, !PT ;  /* 0x00000006110c7212 */ /* 0x000fc800078e3cff */
[----:B------:R-:W-:Y:S01]  /*1510*/  ISETP.GE.AND P2, PT, R12, RZ, PT ;  /* 0x000000ff0c00720c */ /* 0x000fe20003f46270 */
[----:B------:R-:W0:Y:S06]  /*1520*/  F2I.FTZ.U32.TRUNC.NTZ R3, R14 ;  /* 0x0000000e00037305 */ /* 0x000e2c000021f000 */
[----:B------:R-:W-:-:S04]  /*1530*/  @P0 VIADD R2, R2, 0x1 ;  /* 0x0000000102020836 */ /* 0x000fc80000000000 */
[----:B------:R-:W-:-:S04]  /*1540*/  IMAD.MOV.U32 R12, RZ, RZ, R2 ;  /* 0x000000ffff0c7224 */ /* 0x000fc800078e0002 */
[----:B------:R-:W-:Y:S01]  /*1550*/  @!P2 IMAD.MOV R12, RZ, RZ, -R12 ;  /* 0x000000ffff0ca224 */ /* 0x000fe200078e0a0c */
[----:B0-----:R-:W-:Y:S02]  /*1560*/  IADD3 R2, PT, PT, RZ, -R3, RZ ;  /* 0x80000003ff027210 */ /* 0x001fe40007ffe0ff */
[----:B------:R-:W-:-:S03]  /*1570*/  @!P1 LOP3.LUT R12, RZ, R6, RZ, 0x33, !PT ;  /* 0x00000006ff0c9212 */ /* 0x000fc600078e33ff */
[----:B------:R-:W-:Y:S01]  /*1580*/  IMAD R19, R2, R11, RZ ;  /* 0x0000000b02137224 */ /* 0x000fe200078e02ff */
[----:B------:R-:W-:Y:S01]  /*1590*/  IABS R14, R12 ;  /* 0x0000000c000e7213 */ /* 0x000fe20000000000 */
[----:B------:R-:W-:-:S04]  /*15a0*/  IMAD.MOV.U32 R2, RZ, RZ, RZ ;  /* 0x000000ffff027224 */ /* 0x000fc800078e00ff */
[----:B------:R-:W-:-:S04]  /*15b0*/  IMAD.HI.U32 R2, R3, R19, R2 ;  /* 0x0000001303027227 */ /* 0x000fc800078e0002 */
[----:B------:R-:W-:-:S04]  /*15c0*/  IMAD.MOV.U32 R3, RZ, RZ, R14 ;  /* 0x000000ffff037224 */ /* 0x000fc800078e000e */
[----:B------:R-:W-:-:S04]  /*15d0*/  IMAD.HI.U32 R14, R2, R3, RZ ;  /* 0x00000003020e7227 */ /* 0x000fc800078e00ff */
[----:B------:R-:W-:Y:S01]  /*15e0*/  IMAD R2, R14, R16, R3 ;  /* 0x000000100e027224 */ /* 0x000fe200078e0203 */
[----:B------:R-:W-:-:S04]  /*15f0*/  IADD3 R3, PT, PT, R15, 0xffffffe, RZ ;  /* 0x0ffffffe0f037810 */ /* 0x000fc80007ffe0ff */
[----:B------:R-:W-:Y:S02]  /*1600*/  ISETP.GT.U32.AND P1, PT, R11, R2, PT ;  /* 0x000000020b00720c */ /* 0x000fe40003f24070 */
[----:B------:R-:W0:Y:S11]  /*1610*/  F2I.FTZ.U32.TRUNC.NTZ R3, R3 ;  /* 0x0000000300037305 */ /* 0x000e36000021f000 */
[----:B------:R-:W-:-:S02]  /*1620*/  @!P1 IMAD.IADD R2, R2, 0x1, -R11 ;  /* 0x0000000102029824 */ /* 0x000fc400078e0a0b */
[----:B------:R-:W-:Y:S01]  /*1630*/  @!P1 VIADD R14, R14, 0x1 ;  /* 0x000000010e0e9836 */ /* 0x000fe20000000000 */
[----:B------:R-:W-:Y:S02]  /*1640*/  ISETP.NE.AND P1, PT, R5, RZ, PT ;  /* 0x000000ff0500720c */ /* 0x000fe40003f25270 */
[----:B------:R-:W-:Y:S02]  /*1650*/  ISETP.GE.U32.AND P0, PT, R2, R11, PT ;  /* 0x0000000b0200720c */ /* 0x000fe40003f06070 */
[----:B------:R-:W-:Y:S02]  /*1660*/  LOP3.LUT R2, R12, R5, RZ, 0x3c, !PT ;  /* 0x000000050c027212 */ /* 0x000fe400078e3cff */
[----:B-----5:R-:W-:Y:S02]  /*1670*/  IABS R11, R9 ;  /* 0x00000009000b7213 */ /* 0x020fe40000000000 */
[----:B------:R-:W-:Y:S02]  /*1680*/  ISETP.GE.AND P2, PT, R2, RZ, PT ;  /* 0x000000ff0200720c */ /* 0x000fe40003f46270 */
[----:B0-----:R-:W-:-:S05]  /*1690*/  IADD3 R2, PT, PT, RZ, -R3, RZ ;  /* 0x80000003ff027210 */ /* 0x001fca0007ffe0ff */
[----:B------:R-:W-:Y:S02]  /*16a0*/  IMAD R15, R2, R13, RZ ;  /* 0x0000000d020f7224 */ /* 0x000fe400078e02ff */
[----:B------:R-:W-:Y:S02]  /*16b0*/  IMAD.MOV.U32 R2, RZ, RZ, RZ ;  /* 0x000000ffff027224 */ /* 0x000fe400078e00ff */
[----:B------:R-:W-:Y:S02]  /*16c0*/  @P0 VIADD R14, R14, 0x1 ;  /* 0x000000010e0e0836 */ /* 0x000fe40000000000 */
[----:B------:R-:W-:Y:S02]  /*16d0*/  IMAD.HI.U32 R2, R3, R15, R2 ;  /* 0x0000000f03027227 */ /* 0x000fe400078e0002 */
[----:B------:R-:W0:Y:S02]  /*16e0*/  I2F.RP R15, R11 ;  /* 0x0000000b000f7306 */ /* 0x000e240000209400 */
[----:B------:R-:W-:Y:S01]  /*16f0*/  @!P2 IMAD.MOV R14, RZ, RZ, -R14 ;  /* 0x000000ffff0ea224 */ /* 0x000fe200078e0a0e */
[----:B------:R-:W-:-:S04]  /*1700*/  @!P1 LOP3.LUT R14, RZ, R5, RZ, 0x33, !PT ;  /* 0x00000005ff0e9212 */ /* 0x000fc800078e33ff */
[----:B------:R-:W-:-:S05]  /*1710*/  IABS R16, R14 ;  /* 0x0000000e00107213 */ /* 0x000fca0000000000 */
[----:B------:R-:W-:Y:S01]  /*1720*/  IMAD.MOV.U32 R3, RZ, RZ, R16 ;  /* 0x000000ffff037224 */ /* 0x000fe200078e0010 */
[----:B0-----:R-:W0:Y:S03]  /*1730*/  MUFU.RCP R15, R15 ;  /* 0x0000000f000f7308 */ /* 0x001e260000001000 */
[----:B------:R-:W-:-:S04]  /*1740*/  IMAD.HI.U32 R16, R2, R3, RZ ;  /* 0x0000000302107227 */ /* 0x000fc800078e00ff */
[----:B------:R-:W-:Y:S01]  /*1750*/  IMAD R2, R16, R18, R3 ;  /* 0x0000001210027224 */ /* 0x000fe200078e0203 */
[----:B------:R-:W-:-:S04]  /*1760*/  IABS R18, R9 ;  /* 0x0000000900127213 */ /* 0x000fc80000000000 */
[----:B------:R-:W-:Y:S01]  /*1770*/  ISETP.GT.U32.AND P1, PT, R13, R2, PT ;  /* 0x000000020d00720c */ /* 0x000fe20003f24070 */
[----:B------:R-:W-:Y:S01]  /*1780*/  IMAD.MOV R18, RZ, RZ, -R18 ;  /* 0x000000ffff127224 */ /* 0x000fe200078e0a12 */
[----:B0-----:R-:W-:-:S11]  /*1790*/  IADD3 R3, PT, PT, R15, 0xffffffe, RZ ;  /* 0x0ffffffe0f037810 */ /* 0x001fd60007ffe0ff */
[----:B------:R-:W-:Y:S01]  /*17a0*/  @!P1 IMAD.IADD R2, R2, 0x1, -R13 ;  /* 0x0000000102029824 */ /* 0x000fe200078e0a0d */
[----:B------:R-:W0:Y:S01]  /*17b0*/  F2I.FTZ.U32.TRUNC.NTZ R3, R3 ;  /* 0x0000000300037305 */ /* 0x000e22000021f000 */
[----:B------:R-:W-:Y:S01]  /*17c0*/  @!P1 VIADD R16, R16, 0x1 ;  /* 0x0000000110109836 */ /* 0x000fe20000000000 */
[----:B------:R-:W-:Y:S02]  /*17d0*/  ISETP.NE.AND P1, PT, R7, RZ, PT ;  /* 0x000000ff0700720c */ /* 0x000fe40003f25270 */
[----:B------:R-:W-:Y:S02]  /*17e0*/  ISETP.GE.U32.AND P0, PT, R2, R13, PT ;  /* 0x0000000d0200720c */ /* 0x000fe40003f06070 */
[----:B------:R-:W-:-:S04]  /*17f0*/  LOP3.LUT R2, R14, R7, RZ, 0x3c, !PT ;  /* 0x000000070e027212 */ /* 0x000fc800078e3cff */
[----:B------:R-:W-:Y:S02]  /*1800*/  ISETP.GE.AND P2, PT, R2, RZ, PT ;  /* 0x000000ff0200720c */ /* 0x000fe40003f46270 */
[----:B0-----:R-:W-:-:S05]  /*1810*/  IADD3 R2, PT, PT, RZ, -R3, RZ ;  /* 0x80000003ff027210 */ /* 0x001fca0007ffe0ff */
[----:B------:R-:W-:Y:S02]  /*1820*/  @P0 VIADD R16, R16, 0x1 ;  /* 0x0000000110100836 */ /* 0x000fe40000000000 */
[----:B------:R-:W-:Y:S02]  /*1830*/  IMAD R13, R2, R11, RZ ;  /* 0x0000000b020d7224 */ /* 0x000fe400078e02ff */
[----:B------:R-:W-:Y:S02]  /*1840*/  HFMA2 R2, -RZ, RZ, 0, 0 ;  /* 0x00000000ff027431 */ /* 0x000fe400000001ff */
[----:B------:R-:W-:Y:S01]  /*1850*/  @!P2 IMAD.MOV R16, RZ, RZ, -R16 ;  /* 0x000000ffff10a224 */ /* 0x000fe200078e0a10 */
[----:B------:R-:W-:-:S04]  /*1860*/  @!P1 LOP3.LUT R16, RZ, R7, RZ, 0x33, !PT ;  /* 0x00000007ff109212 */ /* 0x000fc800078e33ff */
[----:B------:R-:W-:Y:S01]  /*1870*/  IABS R15, R16 ;  /* 0x00000010000f7213 */ /* 0x000fe20000000000 */
[----:B------:R-:W-:-:S04]  /*1880*/  IMAD.HI.U32 R2, R3, R13, R2 ;  /* 0x0000000d03027227 */ /* 0x000fc800078e0002 */
[----:B------:R-:W-:Y:S02]  /*1890*/  IMAD.MOV.U32 R3, RZ, RZ, R15 ;  /* 0x000000ffff037224 */ /* 0x000fe400078e000f */
[----:B------:R-:W-:Y:S02]  /*18a0*/  IMAD.MOV R13, RZ, RZ, -R16 ;  /* 0x000000ffff0d7224 */ /* 0x000fe400078e0a10 */
[----:B------:R-:W-:-:S04]  /*18b0*/  IMAD.HI.U32 R2, R2, R3, RZ ;  /* 0x0000000302027227 */ /* 0x000fc800078e00ff */
[----:B------:R-:W-:Y:S01]  /*18c0*/  IMAD R18, R2, R18, R3 ;  /* 0x0000001202127224 */ /* 0x000fe200078e0203 */
[----:B------:R-:W-:Y:S01]  /*18d0*/  LOP3.LUT R3, R16, R9, RZ, 0x3c, !PT ;  /* 0x0000000910037212 */ /* 0x000fe200078e3cff */
[----:B------:R-:W-:-:S03]  /*18e0*/  IMAD R7, R7, R13, R14 ;  /* 0x0000000d07077224 */ /* 0x000fc600078e020e */
[----:B------:R-:W-:Y:S02]  /*18f0*/  ISETP.GT.U32.AND P1, PT, R11, R18, PT ;  /* 0x000000120b00720c */ /* 0x000fe40003f24070 */
[----:B------:R-:W-:Y:S02]  /*1900*/  ISETP.GE.AND P2, PT, R3, RZ, PT ;  /* 0x000000ff0300720c */ /* 0x000fe40003f46270 */
[----:B------:R-:W-:-:S05]  /*1910*/  IADD3 R3, PT, PT, -R12, RZ, RZ ;  /* 0x000000ff0c037210 */ /* 0x000fca0007ffe1ff */
[----:B------:R-:W-:Y:S02]  /*1920*/  IMAD R6, R6, R3, R17 ;  /* 0x0000000306067224 */ /* 0x000fe400078e0211 */
[----:B------:R-:W-:Y:S02]  /*1930*/  IMAD R3, R0, 0x4, R1 ;  /* 0x0000000400037824 */ /* 0x000fe400078e0201 */
[----:B------:R-:W-:Y:S01]  /*1940*/  @!P1 IMAD.IADD R18, R18, 0x1, -R11 ;  /* 0x0000000112129824 */ /* 0x000fe200078e0a0b */
[----:B------:R-:W-:Y:S01]  /*1950*/  @!P1 IADD3 R2, PT, PT, R2, 0x1, RZ ;  /* 0x0000000102029810 */ /* 0x000fe20007ffe0ff */
[----:B------:R-:W-:Y:S01]  /*1960*/  IMAD R0, R10, 0x4, R1 ;  /* 0x000000040a007824 */ /* 0x000fe200078e0201 */
[----:B------:R-:W-:Y:S01]  /*1970*/  ISETP.NE.AND P1, PT, R9, RZ, PT ;  /* 0x000000ff0900720c */ /* 0x000fe20003f25270 */
[----:B------:R0:W-:Y:S01]  /*1980*/  STL [R3], R6 ;  /* 0x0000000603007387 */ /* 0x0001e20000100800 */
[----:B------:R-:W-:Y:S01]  /*1990*/  ISETP.GE.U32.AND P0, PT, R18, R11, PT ;  /* 0x0000000b1200720c */ /* 0x000fe20003f06070 */
[----:B------:R-:W-:-:S04]  /*19a0*/  IMAD.MOV R11, RZ, RZ, -R14 ;  /* 0x000000ffff0b7224 */ /* 0x000fc800078e0a0e */
[----:B------:R-:W-:Y:S02]  /*19b0*/  IMAD R5, R5, R11, R12 ;  /* 0x0000000b05057224 */ /* 0x000fe400078e020c */
[----:B------:R-:W-:-:S03]  /*19c0*/  IMAD.MOV.U32 R12, RZ, RZ, R10 ;  /* 0x000000ffff0c7224 */ /* 0x000fc600078e000a */
[----:B------:R0:W-:Y:S03]  /*19d0*/  STL [R4], R5 ;  /* 0x0000000504007387 */ /* 0x0001e60000100800 */
[----:B------:R-:W-:Y:S01]  /*19e0*/  @P0 VIADD R2, R2, 0x1 ;  /* 0x0000000102020836 */ /* 0x000fe20000000000 */
[----:B------:R0:W-:Y:S03]  /*19f0*/  STL [R8], R7 ;  /* 0x0000000708007387 */ /* 0x0001e60000100800 */
[----:B------:R-:W-:Y:S01]  /*1a00*/  @!P2 IMAD.MOV R2, RZ, RZ, -R2 ;  /* 0x000000ffff02a224 */ /* 0x000fe200078e0a02 */
[----:B------:R-:W-:-:S04]  /*1a10*/  @!P1 LOP3.LUT R2, RZ, R9, RZ, 0x33, !PT ;  /* 0x00000009ff029212 */ /* 0x000fc800078e33ff */
[----:B------:R-:W-:Y:S02]  /*1a20*/  IADD3 R15, PT, PT, -R2, RZ, RZ ;  /* 0x000000ff020f7210 */ /* 0x000fe40007ffe1ff */
[----:B------:R-:W-:-:S03]  /*1a30*/  MOV R17, R2 ;  /* 0x0000000200117202 */ /* 0x000fc60000000f00 */
[----:B------:R-:W-:-:S05]  /*1a40*/  IMAD R9, R9, R15, R16 ;  /* 0x0000000f09097224 */ /* 0x000fca00078e0210 */
[----:B------:R0:W-:Y:S02]  /*1a50*/  STL [R0], R9 ;  /* 0x0000000900007387 */ /* 0x0001e40000100800 */
.L_x_4:
[----:B------:R-:W-:Y:S05]  /*1a60*/  BRA.U !UP2, `(.L_x_3) ;  /* 0x000000050a947547 */ /* 0x000fea000b800000 */
[----:B------:R-:W-:Y:S02]  /*1a70*/  UISETP.NE.AND UP1, UPT, UR5, 0x1, UPT ;  /* 0x000000010500788c */ /* 0x000fe4000bf25270 */
[----:B------:R-:W-:-:S04]  /*1a80*/  ULOP3.LUT UR4, UR4, 0x1, URZ, 0xc0, !UPT ;  /* 0x0000000104047892 */ /* 0x000fc8000f8ec0ff */
[----:B------:R-:W-:-:S03]  /*1a90*/  UISETP.NE.U32.AND UP2, UPT, UR4, 0x1, UPT ;  /* 0x000000010400788c */ /* 0x000fc6000bf45070 */
[----:B------:R-:W-:Y:S08]  /*1aa0*/  BRA.U !UP1, `(.L_x_5) ;  /* 0x0000000509107547 */ /* 0x000ff0000b800000 */
[----:B-1----:R-:W1:Y:S01]  /*1ab0*/  LDC.64 R10, c[0x0][0x388] ;  /* 0x0000e200ff0a7b82 */ /* 0x002e620000000a00 */
[----:B0-----:R-:W-:-:S04]  /*1ac0*/  VIADD R0, R12, 0xffffffff ;  /* 0xffffffff0c007836 */ /* 0x001fc80000000000 */
[----:B-1----:R-:W-:-:S05]  /*1ad0*/  IMAD.WIDE.U32 R8, R0, 0x4, R10 ;  /* 0x0000000400087825 */ /* 0x002fca00078e000a */
[----:B------:R0:W2:Y:S01]  /*1ae0*/  LDG.E R2, desc[UR8][R8.64] ;  /* 0x0000000808027981 */ /* 0x0000a2000c1e1900 */
[----:B------:R-:W-:-:S04]  /*1af0*/  VIADD R4, R12, 0xfffffffe ;  /* 0xfffffffe0c047836 */ /* 0x000fc80000000000 */
[----:B------:R-:W-:-:S05]  /*1b00*/  IMAD.WIDE.U32 R10, R4, 0x4, R10 ;  /* 0x00000004040a7825 */ /* 0x000fca00078e000a */
[----:B------:R1:W3:Y:S01]  /*1b10*/  LDG.E R3, desc[UR8][R10.64] ;  /* 0x000000080a037981 */ /* 0x0002e2000c1e1900 */
[----:B0-----:R-:W-:Y:S02]  /*1b20*/  IABS R8, R17 ;  /* 0x0000001100087213 */ /* 0x001fe40000000000 */
[-C--:B--2---:R-:W-:Y:S02]  /*1b30*/  IABS R14, R2.reuse ;  /* 0x00000002000e7213 */ /* 0x084fe40000000000 */
[----:B-1----:R-:W-:Y:S02]  /*1b40*/  IABS R10, R2 ;  /* 0x00000002000a7213 */ /* 0x002fe40000000000 */
[----:B------:R-:W0:Y:S02]  /*1b50*/  I2F.RP R12, R14 ;  /* 0x0000000e000c7306 */ /* 0x000e240000209400 */
[----:B------:R-:W-:Y:S02]  /*1b60*/  IADD3 R11, PT, PT, RZ, -R10, RZ ;  /* 0x8000000aff0b7210 */ /* 0x000fe40007ffe0ff */
[----:B---3--:R-:W-:-:S04]  /*1b70*/  IABS R5, R3 ;  /* 0x0000000300057213 */ /* 0x008fc80000000000 */
[----:B0-----:R-:W0:Y:S02]  /*1b80*/  MUFU.RCP R12, R12 ;  /* 0x0000000c000c7308 */ /* 0x001e240000001000 */
[----:B0-----:R-:W-:-:S06]  /*1b90*/  IADD3 R6, PT, PT, R12, 0xffffffe, RZ ;  /* 0x0ffffffe0c067810 */ /* 0x001fcc0007ffe0ff */
[----:B------:R0:W1:Y:S02]  /*1ba0*/  F2I.FTZ.U32.TRUNC.NTZ R7, R6 ;  /* 0x0000000600077305 */ /* 0x000064000021f000 */
[----:B0-----:R-:W-:Y:S02]  /*1bb0*/  IMAD.MOV.U32 R6, RZ, RZ, RZ ;  /* 0x000000ffff067224 */ /* 0x001fe400078e00ff */
[----:B-1----:R-:W-:-:S04]  /*1bc0*/  IMAD.MOV R9, RZ, RZ, -R7 ;  /* 0x000000ffff097224 */ /* 0x002fc800078e0a07 */
[----:B------:R-:W-:-:S04]  /*1bd0*/  IMAD R9, R9, R14, RZ ;  /* 0x0000000e09097224 */ /* 0x000fc800078e02ff */
[----:B------:R-:W-:Y:S02]  /*1be0*/  IMAD.HI.U32 R7, R7, R9, R6 ;  /* 0x0000000907077227 */ /* 0x000fe400078e0006 */
[----:B------:R-:W0:Y:S04]  /*1bf0*/  I2F.RP R9, R5 ;  /* 0x0000000500097306 */ /* 0x000e280000209400 */
[----:B------:R-:W-:-:S04]  /*1c00*/  IMAD.HI.U32 R6, R7, R8, RZ ;  /* 0x0000000807067227 */ /* 0x000fc800078e00ff */
[----:B------:R-:W-:Y:S01]  /*1c10*/  IMAD R7, R6, R11, R8 ;  /* 0x0000000b06077224 */ /* 0x000fe200078e0208 */
[----:B------:R-:W-:Y:S02]  /*1c20*/  LOP3.LUT R8, R17, R2, RZ, 0x3c, !PT ;  /* 0x0000000211087212 */ /* 0x000fe400078e3cff */
[----:B------:R-:W-:Y:S02]  /*1c30*/  IABS R11, R3 ;  /* 0x00000003000b7213 */ /* 0x000fe40000000000 */
[----:B------:R-:W-:Y:S01]  /*1c40*/  ISETP.GT.U32.AND P1, PT, R14, R7, PT ;  /* 0x000000070e00720c */ /* 0x000fe20003f24070 */
[----:B0-----:R-:W0:Y:S01]  /*1c50*/  MUFU.RCP R9, R9 ;  /* 0x0000000900097308 */ /* 0x001e220000001000 */
[----:B------:R-:W-:Y:S01]  /*1c60*/  ISETP.GE.AND P2, PT, R8, RZ, PT ;  /* 0x000000ff0800720c */ /* 0x000fe20003f46270 */
[----:B------:R-:W-:-:S10]  /*1c70*/  IMAD.MOV R11, RZ, RZ, -R11 ;  /* 0x000000ffff0b7224 */ /* 0x000fd400078e0a0b */
[----:B------:R-:W-:Y:S01]  /*1c80*/  @!P1 IMAD.IADD R7, R7, 0x1, -R14 ;  /* 0x0000000107079824 */ /* 0x000fe200078e0a0e */
[----:B------:R-:W-:Y:S02]  /*1c90*/  @!P1 IADD3 R6, PT, PT, R6, 0x1, RZ ;  /* 0x0000000106069810 */ /* 0x000fe40007ffe0ff */
[----:B------:R-:W-:Y:S02]  /*1ca0*/  ISETP.NE.AND P1, PT, R2, RZ, PT ;  /* 0x000000ff0200720c */ /* 0x000fe40003f25270 */
[----:B------:R-:W-:Y:S01]  /*1cb0*/  ISETP.GE.U32.AND P0, PT, R7, R14, PT ;  /* 0x0000000e0700720c */ /* 0x000fe20003f06070 */
[----:B0-----:R-:W-:-:S04]  /*1cc0*/  VIADD R10, R9, 0xffffffe ;  /* 0x0ffffffe090a7836 */ /* 0x001fc80000000000 */
[----:B------:R-:W0:Y:S08]  /*1cd0*/  F2I.FTZ.U32.TRUNC.NTZ R7, R10 ;  /* 0x0000000a00077305 */ /* 0x000e30000021f000 */
[----:B------:R-:W-:-:S04]  /*1ce0*/  @P0 VIADD R6, R6, 0x1 ;  /* 0x0000000106060836 */ /* 0x000fc80000000000 */
[----:B------:R-:W-:Y:S01]  /*1cf0*/  IMAD.MOV.U32 R12, RZ, RZ, R6 ;  /* 0x000000ffff0c7224 */ /* 0x000fe200078e0006 */
[----:B0-----:R-:W-:-:S03]  /*1d00*/  IADD3 R6, PT, PT, RZ, -R7, RZ ;  /* 0x80000007ff067210 */ /* 0x001fc60007ffe0ff */
[----:B------:R-:W-:Y:S01]  /*1d10*/  @!P2 IMAD.MOV R12, RZ, RZ, -R12 ;  /* 0x000000ffff0ca224 */ /* 0x000fe200078e0a0c */
[----:B------:R-:W-:Y:S01]  /*1d20*/  @!P1 LOP3.LUT R12, RZ, R2, RZ, 0x33, !PT ;  /* 0x00000002ff0c9212 */ /* 0x000fe200078e33ff */
[----:B------:R-:W-:Y:S02]  /*1d30*/  IMAD R9, R6, R5, RZ ;  /* 0x0000000506097224 */ /* 0x000fe400078e02ff */
[----:B------:R-:W-:Y:S01]  /*1d40*/  HFMA2 R6, -RZ, RZ, 0, 0 ;  /* 0x00000000ff067431 */ /* 0x000fe200000001ff */
[----:B------:R-:W-:-:S04]  /*1d50*/  IABS R8, R12 ;  /* 0x0000000c00087213 */ /* 0x000fc80000000000 */
[----:B------:R-:W-:-:S04]  /*1d60*/  IMAD.HI.U32 R6, R7, R9, R6 ;  /* 0x0000000907067227 */ /* 0x000fc800078e0006 */
[----:B------:R-:W-:Y:S02]  /*1d70*/  IMAD.MOV.U32 R7, RZ, RZ, R8 ;  /* 0x000000ffff077224 */ /* 0x000fe400078e0008 */
[----:B------:R-:W-:Y:S02]  /*1d80*/  IMAD.MOV.U32 R8, RZ, RZ, R11 ;  /* 0x000000ffff087224 */ /* 0x000fe400078e000b */
[----:B------:R-:W-:-:S04]  /*1d90*/  IMAD.HI.U32 R6, R6, R7, RZ ;  /* 0x0000000706067227 */ /* 0x000fc800078e00ff */
[----:B------:R-:W-:Y:S02]  /*1da0*/  IMAD R8, R6, R8, R7 ;  /* 0x0000000806087224 */ /* 0x000fe400078e0207 */
[----:B------:R-:W-:-:S03]  /*1db0*/  IMAD.MOV R7, RZ, RZ, -R12 ;  /* 0x000000ffff077224 */ /* 0x000fc600078e0a0c */
[----:B------:R-:W-:Y:S01]  /*1dc0*/  ISETP.GT.U32.AND P1, PT, R5, R8, PT ;  /* 0x000000080500720c */ /* 0x000fe20003f24070 */
[----:B------:R-:W-:-:S12]  /*1dd0*/  IMAD R2, R2, R7, R17 ;  /* 0x0000000702027224 */ /* 0x000fd800078e0211 */
[-C--:B------:R-:W-:Y:S01]  /*1de0*/  @!P1 IADD3 R8, PT, PT, R8, -R5.reuse, RZ ;  /* 0x8000000508089210 */ /* 0x080fe20007ffe0ff */
[----:B------:R-:W-:Y:S01]  /*1df0*/  @!P1 VIADD R6, R6, 0x1 ;  /* 0x0000000106069836 */ /* 0x000fe20000000000 */
[----:B------:R-:W-:Y:S02]  /*1e00*/  ISETP.NE.AND P1, PT, R3, RZ, PT ;  /* 0x000000ff0300720c */ /* 0x000fe40003f25270 */
[----:B------:R-:W-:Y:S02]  /*1e10*/  ISETP.GE.U32.AND P0, PT, R8, R5, PT ;  /* 0x000000050800720c */ /* 0x000fe40003f06070 */
[----:B------:R-:W-:-:S04]  /*1e20*/  LOP3.LUT R5, R12, R3, RZ, 0x3c, !PT ;  /* 0x000000030c057212 */ /* 0x000fc800078e3cff */
[----:B------:R-:W-:Y:S02]  /*1e30*/  ISETP.GE.AND P2, PT, R5, RZ, PT ;  /* 0x000000ff0500720c */ /* 0x000fe40003f46270 */
[----:B------:R-:W-:Y:S01]  /*1e40*/  LEA R5, R0, R1, 0x2 ;  /* 0x0000000100057211 */ /* 0x000fe200078e10ff */
[----:B------:R-:W-:-:S04]  /*1e50*/  IMAD R0, R4, 0x4, R1 ;  /* 0x0000000404007824 */ /* 0x000fc800078e0201 */
[----:B------:R-:W-:Y:S01]  /*1e60*/  @P0 VIADD R6, R6, 0x1 ;  /* 0x0000000106060836 */ /* 0x000fe20000000000 */
[----:B------:R2:W-:Y:S05]  /*1e70*/  STL [R5], R2 ;  /* 0x0000000205007387 */ /* 0x0005ea0000100800 */
[----:B------:R-:W-:Y:S02]  /*1e80*/  @!P2 IADD3 R6, PT, PT, -R6, RZ, RZ ;  /* 0x000000ff0606a210 */ /* 0x000fe40007ffe1ff */
[----:B------:R-:W-:-:S04]  /*1e90*/  @!P1 LOP3.LUT R6, RZ, R3, RZ, 0x33, !PT ;  /* 0x00000003ff069212 */ /* 0x000fc800078e33ff */
[----:B------:R-:W-:Y:S01]  /*1ea0*/  MOV R17, R6 ;  /* 0x0000000600117202 */ /* 0x000fe20000000f00 */
[----:B------:R-:W-:-:S04]  /*1eb0*/  IMAD.MOV R8, RZ, RZ, -R6 ;  /* 0x000000ffff087224 */ /* 0x000fc800078e0a06 */
[----:B------:R-:W-:Y:S02]  /*1ec0*/  IMAD R3, R3, R8, R12 ;  /* 0x0000000803037224 */ /* 0x000fe400078e020c */
[----:B------:R-:W-:-:S03]  /*1ed0*/  IMAD.MOV.U32 R12, RZ, RZ, R4 ;  /* 0x000000ffff0c7224 */ /* 0x000fc600078e0004 */
[----:B------:R2:W-:Y:S04]  /*1ee0*/  STL [R0], R3 ;  /* 0x0000000300007387 */ /* 0x0005e80000100800 */
.L_x_5:
[----:B------:R-:W-:Y:S05]  /*1ef0*/  BRA.U UP2, `(.L_x_3) ;  /* 0x0000000102707547 */ /* 0x000fea000b800000 */
[----:B012---:R-:W0:Y:S01]  /*1f00*/  LDC.64 R2, c[0x0][0x388] ;  /* 0x0000e200ff027b82 */ /* 0x007e220000000a00 */
[----:B------:R-:W-:-:S04]  /*1f10*/  VIADD R12, R12, 0xffffffff ;  /* 0xffffffff0c0c7836 */ /* 0x000fc80000000000 */
[----:B0-----:R-:W-:-:S06]  /*1f20*/  IMAD.WIDE.U32 R2, R12, 0x4, R2 ;  /* 0x000000040c027825 */ /* 0x001fcc00078e0002 */
[----:B------:R0:W2:Y:S01]  /*1f30*/  LDG.E R3, desc[UR8][R2.64] ;  /* 0x0000000802037981 */ /* 0x0000a2000c1e1900 */
[----:B------:R-:W-:Y:S02]  /*1f40*/  ISETP.GE.AND P2, PT, R17, RZ, PT ;  /* 0x000000ff1100720c */ /* 0x000fe40003f46270 */
[----:B0-----:R-:W-:Y:S02]  /*1f50*/  IABS R2, R17 ;  /* 0x0000001100027213 */ /* 0x001fe40000000000 */
[-C--:B--2---:R-:W-:Y:S02]  /*1f60*/  IABS R6, R3.reuse ;  /* 0x0000000300067213 */ /* 0x084fe40000000000 */
[----:B------:R-:W-:Y:S02]  /*1f70*/  IABS R8, R3 ;  /* 0x0000000300087213 */ /* 0x000fe40000000000 */
[----:B------:R-:W0:Y:S08]  /*1f80*/  I2F.RP R0, R6 ;  /* 0x0000000600007306 */ /* 0x000e300000209400 */
[----:B0-----:R-:W0:Y:S02]  /*1f90*/  MUFU.RCP R0, R0 ;  /* 0x0000000000007308 */ /* 0x001e240000001000 */
[----:B0-----:R-:W-:-:S02]  /*1fa0*/  VIADD R4, R0, 0xffffffe ;  /* 0x0ffffffe00047836 */ /* 0x001fc40000000000 */
[----:B------:R-:W-:-:S04]  /*1fb0*/  IMAD.MOV R0, RZ, RZ, -R8 ;  /* 0x000000ffff007224 */ /* 0x000fc800078e0a08 */
[----:B------:R0:W1:Y:S02]  /*1fc0*/  F2I.FTZ.U32.TRUNC.NTZ R5, R4 ;  /* 0x0000000400057305 */ /* 0x000064000021f000 */
[----:B0-----:R-:W-:Y:S01]  /*1fd0*/  IMAD.MOV.U32 R4, RZ, RZ, RZ ;  /* 0x000000ffff047224 */ /* 0x001fe200078e00ff */
[----:B-1----:R-:W-:-:S05]  /*1fe0*/  IADD3 R7, PT, PT, RZ, -R5, RZ ;  /* 0x80000005ff077210 */ /* 0x002fca0007ffe0ff */
[----:B------:R-:W-:-:S04]  /*1ff0*/  IMAD R7, R7, R6, RZ ;  /* 0x0000000607077224 */ /* 0x000fc800078e02ff */
[----:B------:R-:W-:-:S06]  /*2000*/  IMAD.HI.U32 R5, R5, R7, R4 ;  /* 0x0000000705057227 */ /* 0x000fcc00078e0004 */
[----:B------:R-:W-:-:S04]  /*2010*/  IMAD.HI.U32 R5, R5, R2, RZ ;  /* 0x0000000205057227 */ /* 0x000fc800078e00ff */
[----:B------:R-:W-:Y:S01]  /*2020*/  IMAD R5, R5, R0, R2 ;  /* 0x0000000005057224 */ /* 0x000fe200078e0202 */
[----:B------:R-:W-:-:S04]  /*2030*/  LEA R0, R12, R1, 0x2 ;  /* 0x000000010c007211 */ /* 0x000fc800078e10ff */
[----:B------:R-:W-:-:S13]  /*2040*/  ISETP.GT.U32.AND P0, PT, R6, R5, PT ;  /* 0x000000050600720c */ /* 0x000fda0003f04070 */
[----:B------:R-:W-:Y:S02]  /*2050*/  @!P0 IADD3 R5, PT, PT, R5, -R6, RZ ;  /* 0x8000000605058210 */ /* 0x000fe40007ffe0ff */
[----:B------:R-:W-:Y:S02]  /*2060*/  ISETP.NE.AND P0, PT, R3, RZ, PT ;  /* 0x000000ff0300720c */ /* 0x000fe40003f05270 */
[----:B------:R-:W-:-:S13]  /*2070*/  ISETP.GT.U32.AND P1, PT, R6, R5, PT ;  /* 0x000000050600720c */ /* 0x000fda0003f24070 */
[----:B------:R-:W-:-:S04]  /*2080*/  @!P1 IMAD.IADD R5, R5, 0x1, -R6 ;  /* 0x0000000105059824 */ /* 0x000fc800078e0a06 */
[----:B------:R-:W-:Y:S01]  /*2090*/  @!P2 IMAD.MOV R5, RZ, RZ, -R5 ;  /* 0x000000ffff05a224 */ /* 0x000fe200078e0a05 */
[----:B------:R-:W-:-:S05]  /*20a0*/  @!P0 LOP3.LUT R5, RZ, R3, RZ, 0x33, !PT ;  /* 0x00000003ff058212 */ /* 0x000fca00078e33ff */
[----:B------:R3:W-:Y:S02]  /*20b0*/  STL [R0], R5 ;  /* 0x0000000500007387 */ /* 0x0007e40000100800 */
.L_x_3:
[----:B------:R-:W4:Y:S01]  /*20c0*/  LDCU UR6, c[0x0][0x39c] ;  /* 0x00007380ff0677ac */ /* 0x000f220008000800 */
[----:B0-23--:R-:W-:Y:S02]  /*20d0*/  IMAD.MOV.U32 R0, RZ, RZ, RZ ;  /* 0x000000ffff007224 */ /* 0x00dfe400078e00ff */
[----:B-1----:R-:W-:Y:S01]  /*20e0*/  IMAD.MOV.U32 R21, RZ, RZ, RZ ;  /* 0x000000ffff157224 */ /* 0x002fe200078e00ff */
[----:B----4-:R-:W-:Y:S02]  /*20f0*/  UISETP.GE.U32.AND UP2, UPT, UR6, 0x10, UPT ;  /* 0x000000100600788c */ /* 0x010fe4000bf46070 */
[----:B------:R-:W-:-:S04]  /*2100*/  ULOP3.LUT UR10, UR6, 0xf, URZ, 0xc0, !UPT ;  /* 0x0000000f060a7892 */ /* 0x000fc8000f8ec0ff */
[----:B------:R-:W-:-:S03]  /*2110*/  UISETP.NE.AND UP1, UPT, UR10, URZ, UPT ;  /* 0x000000ff0a00728c */ /* 0x000fc6000bf25270 */
[----:B------:R-:W-:Y:S08]  /*2120*/  BRA.U !UP2, `(.L_x_6) ;  /* 0x000000010ae07547 */ /* 0x000ff0000b800000 */
[----:B------:R-:W0:Y:S01]  /*2130*/  LDCU.64 UR4, c[0x0][0x390] ;  /* 0x00007200ff0477ac */ /* 0x000e220008000a00 */
[----:B------:R-:W-:Y:S01]  /*2140*/  IADD3 R14, PT, PT, R1, 0x20, RZ ;  /* 0x00000020010e7810 */ /* 0x000fe20007ffe0ff */
[----:B------:R-:W-:Y:S01]  /*2150*/  IMAD.MOV.U32 R21, RZ, RZ, RZ ;  /* 0x000000ffff157224 */ /* 0x000fe200078e00ff */
[----:B------:R-:W-:-:S04]  /*2160*/  ULOP3.LUT UR11, UR6, 0x7ffffff0, URZ, 0xc0, !UPT ;  /* 0x7ffffff0060b7892 */ /* 0x000fc8000f8ec0ff */
[----:B------:R-:W-:Y:S02]  /*2170*/  UIADD3 UR12, UPT, UPT, -UR11, URZ, URZ ;  /* 0x000000ff0b0c7290 */ /* 0x000fe4000fffe1ff */
[----:B------:R-:W-:Y:S01]  /*2180*/  IMAD.U32 R0, RZ, RZ, UR11 ;  /* 0x0000000bff007e24 */ /* 0x000fe2000f8e00ff */
[----:B0-----:R-:W-:-:S04]  /*2190*/  UIADD3 UR4, UP2, UPT, UR4, 0x20, URZ ;  /* 0x0000002004047890 */ /* 0x001fc8000ff5e0ff */
[----:B------:R-:W-:Y:S02]  /*21a0*/  UIADD3.X UR5, UPT, UPT, URZ, UR5, URZ, UP2, !UPT ;  /* 0x00000005ff057290 */ /* 0x000fe400097fe4ff */
[----:B------:R-:W-:-:S04]  /*21b0*/  MOV R2, UR4 ;  /* 0x0000000400027c02 */ /* 0x000fc80008000f00 */
[----:B------:R-:W-:-:S07]  /*21c0*/  IMAD.U32 R3, RZ, RZ, UR5 ;  /* 0x00000005ff037e24 */ /* 0x000fce000f8e00ff */
.L_x_7:
[----:B------:R-:W2:Y:S04]  /*21d0*/  LDL.64 R10, [R14+-0x20] ;  /* 0xffffe0000e0a7983 */ /* 0x000ea80000100a00 */
[----:B------:R-:W2:Y:S04]  /*21e0*/  LDG.E R20, desc[UR8][R2.64+-0x20] ;  /* 0xffffe00802147981 */ /* 0x000ea8000c1e1900 */
[----:B------:R-:W3:Y:S04]  /*21f0*/  LDG.E R22, desc[UR8][R2.64+-0x1c] ;  /* 0xffffe40802167981 */ /* 0x000ee8000c1e1900 */
[----:B------:R-:W4:Y:S04]  /*2200*/  LDL.64 R12, [R14+-0x18] ;  /* 0xffffe8000e0c7983 */ /* 0x000f280000100a00 */
[----:B------:R-:W4:Y:S04]  /*2210*/  LDG.E R23, desc[UR8][R2.64+-0x18] ;  /* 0xffffe80802177981 */ /* 0x000f28000c1e1900 */
[----:B------:R-:W5:Y:S04]  /*2220*/  LDG.E R24, desc[UR8][R2.64+-0x14] ;  /* 0xffffec0802187981 */ /* 0x000f68000c1e1900 */
[----:B------:R-:W5:Y:S04]  /*2230*/  LDL.64 R8, [R14+-0x10] ;  /* 0xfffff0000e087983 */ /* 0x000f680000100a00 */
[----:B------:R-:W5:Y:S04]  /*2240*/  LDG.E R19, desc[UR8][R2.64+-0x10] ;  /* 0xfffff00802137981 */ /* 0x000f68000c1e1900 */
[----:B------:R-:W5:Y:S04]  /*2250*/  LDG.E R18, desc[UR8][R2.64+-0xc] ;  /* 0xfffff40802127981 */ /* 0x000f68000c1e1900 */
[----:B------:R-:W5:Y:S04]  /*2260*/  LDL.64 R4, [R14+-0x8] ;  /* 0xfffff8000e047983 */ /* 0x000f680000100a00 */
[----:B------:R-:W5:Y:S04]  /*2270*/  LDG.E R15, desc[UR8][R2.64+-0x8] ;  /* 0xfffff808020f7981 */ /* 0x000f68000c1e1900 */
[----:B------:R-:W5:Y:S04]  /*2280*/  LDG.E R16, desc[UR8][R2.64+-0x4] ;  /* 0xfffffc0802107981 */ /* 0x000f68000c1e1900 */
[----:B------:R-:W5:Y:S04]  /*2290*/  LDL.64 R6, [R14] ;  /* 0x000000000e067983 */ /* 0x000f680000100a00 */
[----:B------:R-:W5:Y:S01]  /*22a0*/  LDG.E R17, desc[UR8][R2.64] ;  /* 0x0000000802117981 */ /* 0x000f62000c1e1900 */
[----:B--2---:R-:W-:-:S03]  /*22b0*/  IMAD R10, R10, R20, R21 ;  /* 0x000000140a0a7224 */ /* 0x004fc600078e0215 */
[----:B------:R-:W2:Y:S01]  /*22c0*/  LDG.E R20, desc[UR8][R2.64+0x4] ;  /* 0x0000040802147981 */ /* 0x000ea2000c1e1900 */
[----:B---3--:R-:W-:-:S03]  /*22d0*/  IMAD R22, R11, R22, R10 ;  /* 0x000000160b167224 */ /* 0x008fc600078e020a */
[----:B------:R-:W3:Y:S04]  /*22e0*/  LDL.64 R10, [R14+0x8] ;  /* 0x000008000e0a7983 */ /* 0x000ee80000100a00 */
[----:B------:R-:W3:Y:S01]  /*22f0*/  LDG.E R21, desc[UR8][R2.64+0x8] ;  /* 0x0000080802157981 */ /* 0x000ee2000c1e1900 */
[----:B----4-:R-:W-:-:S03]  /*2300*/  IMAD R12, R12, R23, R22 ;  /* 0x000000170c0c7224 */ /* 0x010fc600078e0216 */
[----:B------:R-:W4:Y:S01]  /*2310*/  LDG.E R22, desc[UR8][R2.64+0xc] ;  /* 0x00000c0802167981 */ /* 0x000f22000c1e1900 */
[----:B-----5:R-:W-:-:S03]  /*2320*/  IMAD R24, R13, R24, R12 ;  /* 0x000000180d187224 */ /* 0x020fc600078e020c */
[----:B------:R-:W5:Y:S04]  /*2330*/  LDL.64 R12, [R14+0x10] ;  /* 0x000010000e0c7983 */ /* 0x000f680000100a00 */
[----:B------:R-:W5:Y:S01]  /*2340*/  LDG.E R23, desc[UR8][R2.64+0x10] ;  /* 0x0000100802177981 */ /* 0x000f62000c1e1900 */
[----:B------:R-:W-:-:S03]  /*2350*/  IMAD R8, R8, R19, R24 ;  /* 0x0000001308087224 */ /* 0x000fc600078e0218 */
[----:B------:R-:W5:Y:S01]  /*2360*/  LDG.E R24, desc[UR8][R2.64+0x14] ;  /* 0x0000140802187981 */ /* 0x000f62000c1e1900 */
[----:B------:R-:W-:-:S03]  /*2370*/  IMAD R25, R9, R18, R8 ;  /* 0x0000001209197224 */ /* 0x000fc600078e0208 */
[----:B------:R0:W5:Y:S04]  /*2380*/  LDL.64 R8, [R14+0x18] ;  /* 0x000018000e087983 */ /* 0x0001680000100a00 */
[----:B------:R-:W5:Y:S04]  /*2390*/  LDG.E R19, desc[UR8][R2.64+0x18] ;  /* 0x0000180802137981 */ /* 0x000f68000c1e1900 */
[----:B------:R1:W5:Y:S01]  /*23a0*/  LDG.E R18, desc[UR8][R2.64+0x1c] ;  /* 0x00001c0802127981 */ /* 0x000362000c1e1900 */
[----:B------:R-:W-:Y:S01]  /*23b0*/  IMAD R4, R4, R15, R25 ;  /* 0x0000000f04047224 */ /* 0x000fe200078e0219 */
[----:B------:R-:W-:Y:S01]  /*23c0*/  UIADD3 UR12, UPT, UPT, UR12, 0x10, URZ ;  /* 0x000000100c0c7890 */ /* 0x000fe2000fffe0ff */
[----:B0-----:R-:W-:-:S02]  /*23d0*/  IADD3 R14, PT, PT, R14, 0x40, RZ ;  /* 0x000000400e0e7810 */ /* 0x001fc40007ffe0ff */
[----:B------:R-:W-:Y:S01]  /*23e0*/  IMAD R4, R5, R16, R4 ;  /* 0x0000001005047224 */ /* 0x000fe200078e0204 */
[----:B------:R-:W-:-:S03]  /*23f0*/  UISETP.NE.AND UP2, UPT, UR12, URZ, UPT ;  /* 0x000000ff0c00728c */ /* 0x000fc6000bf45270 */
[----:B------:R-:W-:Y:S01]  /*2400*/  IMAD R4, R6, R17, R4 ;  /* 0x0000001106047224 */ /* 0x000fe200078e0204 */
[----:B-1----:R-:W-:-:S05]  /*2410*/  IADD3 R2, P0, PT, R2, 0x40, RZ ;  /* 0x0000004002027810 */ /* 0x002fca0007f1e0ff */
[----:B------:R-:W-:Y:S02]  /*2420*/  IMAD.X R3, RZ, RZ, R3, P0 ;  /* 0x000000ffff037224 */ /* 0x000fe400000e0603 */
[----:B--2---:R-:W-:-:S04]  /*2430*/  IMAD R4, R7, R20, R4 ;  /* 0x0000001407047224 */ /* 0x004fc800078e0204 */
[----:B---3--:R-:W-:-:S04]  /*2440*/  IMAD R4, R10, R21, R4 ;  /* 0x000000150a047224 */ /* 0x008fc800078e0204 */
[----:B----4-:R-:W-:-:S04]  /*2450*/  IMAD R4, R11, R22, R4 ;  /* 0x000000160b047224 */ /* 0x010fc800078e0204 */
[----:B-----5:R-:W-:-:S04]  /*2460*/  IMAD R4, R12, R23, R4 ;  /* 0x000000170c047224 */ /* 0x020fc800078e0204 */
[----:B------:R-:W-:-:S04]  /*2470*/  IMAD R4, R13, R24, R4 ;  /* 0x000000180d047224 */ /* 0x000fc800078e0204 */
[----:B------:R-:W-:-:S04]  /*2480*/  IMAD R4, R8, R19, R4 ;  /* 0x0000001308047224 */ /* 0x000fc800078e0204 */
[----:B------:R-:W-:Y:S01]  /*2490*/  IMAD R21, R9, R18, R4 ;  /* 0x0000001209157224 */ /* 0x000fe200078e0204 */
[----:B------:R-:W-:Y:S06]  /*24a0*/  BRA.U UP2, `(.L_x_7) ;  /* 0xfffffffd02487547 */ /* 0x000fec000b83ffff */
.L_x_6:
[----:B------:R-:W-:Y:S05]  /*24b0*/  BRA.U !UP1, `(.L_x_8) ;  /* 0x0000000109f47547 */ /* 0x000fea000b800000 */
[----:B------:R-:W-:-:S09]  /*24c0*/  UISETP.GE.U32.AND UP1, UPT, UR10, 0x8, UPT ;  /* 0x000000080a00788c */ /* 0x000fd2000bf26070 */
[----:B------:R-:W-:Y:S05]  /*24d0*/  BRA.U !UP1, `(.L_x_9) ;  /* 0x0000000109607547 */ /* 0x000fea000b800000 */
[----:B------:R-:W0:Y:S01]  /*24e0*/  LDC.64 R10, c[0x0][0x390] ;  /* 0x0000e400ff0a7b82 */ /* 0x000e220000000a00 */
[----:B------:R-:W-:-:S05]  /*24f0*/  IMAD R12, R0, 0x4, R1 ;  /* 0x00000004000c7824 */ /* 0x000fca00078e0201 */
[----:B------:R-:W2:Y:S04]  /*2500*/  LDL.64 R8, [R12] ;  /* 0x000000000c087983 */ /* 0x000ea80000100a00 */
[----:B------:R-:W3:Y:S04]  /*2510*/  LDL.64 R4, [R12+0x8] ;  /* 0x000008000c047983 */ /* 0x000ee80000100a00 */
[----:B------:R-:W4:Y:S04]  /*2520*/  LDL.64 R2, [R12+0x10] ;  /* 0x000010000c027983 */ /* 0x000f280000100a00 */
[----:B------:R-:W5:Y:S01]  /*2530*/  LDL.64 R6, [R12+0x18] ;  /* 0x000018000c067983 */ /* 0x000f620000100a00 */
[----:B0-----:R-:W-:-:S05]  /*2540*/  IMAD.WIDE.U32 R10, R0, 0x4, R10 ;  /* 0x00000004000a7825 */ /* 0x001fca00078e000a */
[----:B------:R-:W2:Y:S04]  /*2550*/  LDG.E R13, desc[UR8][R10.64] ;  /* 0x000000080a0d7981 */ /* 0x000ea8000c1e1900 */
[----:B------:R-:W3:Y:S04]  /*2560*/  LDG.E R14, desc[UR8][R10.64+0x4] ;  /* 0x000004080a0e7981 */ /* 0x000ee8000c1e1900 */
[----:B------:R-:W4:Y:S04]  /*2570*/  LDG.E R15, desc[UR8][R10.64+0x8] ;  /* 0x000008080a0f7981 */ /* 0x000f28000c1e1900 */
[----:B------:R-:W5:Y:S04]  /*2580*/  LDG.E R16, desc[UR8][R10.64+0xc] ;  /* 0x00000c080a107981 */ /* 0x000f68000c1e1900 */
[----:B------:R-:W5:Y:S04]  /*2590*/  LDG.E R17, desc[UR8][R10.64+0x10] ;  /* 0x000010080a117981 */ /* 0x000f68000c1e1900 */
[----:B------:R-:W5:Y:S04]  /*25a0*/  LDG.E R18, desc[UR8][R10.64+0x14] ;  /* 0x000014080a127981 */ /* 0x000f68000c1e1900 */
[----:B------:R-:W5:Y:S04]  /*25b0*/  LDG.E R19, desc[UR8][R10.64+0x18] ;  /* 0x000018080a137981 */ /* 0x000f68000c1e1900 */
[----:B------:R-:W5:Y:S01]  /*25c0*/  LDG.E R20, desc[UR8][R10.64+0x1c] ;  /* 0x00001c080a147981 */ /* 0x000f62000c1e1900 */
[----:B------:R-:W-:-:S02]  /*25d0*/  VIADD R0, R0, 0x8 ;  /* 0x0000000800007836 */ /* 0x000fc40000000000 */
[----:B--2---:R-:W-:-:S04]  /*25e0*/  IMAD R8, R8, R13, R21 ;  /* 0x0000000d08087224 */ /* 0x004fc800078e0215 */
[----:B---3--:R-:W-:-:S04]  /*25f0*/  IMAD R9, R14, R9, R8 ;  /* 0x000000090e097224 */ /* 0x008fc800078e0208 */
[----:B----4-:R-:W-:-:S04]  /*2600*/  IMAD R4, R4, R15, R9 ;  /* 0x0000000f04047224 */ /* 0x010fc800078e0209 */
[----:B-----5:R-:W-:-:S04]  /*2610*/  IMAD R5, R16, R5, R4 ;  /* 0x0000000510057224 */ /* 0x020fc800078e0204 */
[----:B------:R-:W-:-:S04]  /*2620*/  IMAD R2, R2, R17, R5 ;  /* 0x0000001102027224 */ /* 0x000fc800078e0205 */
[----:B------:R-:W-:-:S04]  /*2630*/  IMAD R3, R18, R3, R2 ;  /* 0x0000000312037224 */ /* 0x000fc800078e0202 */
[----:B------:R-:W-:-:S04]  /*2640*/  IMAD R6, R6, R19, R3 ;  /* 0x0000001306067224 */ /* 0x000fc800078e0203 */
[----:B------:R-:W-:-:S07]  /*2650*/  IMAD R21, R20, R7, R6 ;  /* 0x0000000714157224 */ /* 0x000fce00078e0206 */
.L_x_9:
[----:B------:R-:W-:Y:S05]  /*2660*/  BRA.U !UP0, `(.L_x_8) ;  /* 0x0000000108887547 */ /* 0x000fea000b800000 */
[----:B------:R-:W-:Y:S02]  /*2670*/  UISETP.GE.U32.AND UP0, UPT, UR7, 0x4, UPT ;  /* 0x000000040700788c */ /* 0x000fe4000bf06070 */
[----:B------:R-:W-:-:S04]  /*2680*/  ULOP3.LUT UR4, UR6, 0x3, URZ, 0xc0, !UPT ;  /* 0x0000000306047892 */ /* 0x000fc8000f8ec0ff */
[----:B------:R-:W-:-:S03]  /*2690*/  UISETP.NE.AND UP1, UPT, UR4, URZ, UPT ;  /* 0x000000ff0400728c */ /* 0x000fc6000bf25270 */
[----:B------:R-:W-:Y:S08]  /*26a0*/  BRA.U !UP0, `(.L_x_10) ;  /* 0x0000000108387547 */ /* 0x000ff0000b800000 */
[----:B------:R-:W0:Y:S01]  /*26b0*/  LDC.64 R2, c[0x0][0x390] ;  /* 0x0000e400ff027b82 */ /* 0x000e220000000a00 */
[----:B------:R-:W-:-:S05]  /*26c0*/  LEA R4, R0, R1, 0x2 ;  /* 0x0000000100047211 */ /* 0x000fca00078e10ff */
[----:B------:R-:W2:Y:S04]  /*26d0*/  LDL.64 R6, [R4] ;  /* 0x0000000004067983 */ /* 0x000ea80000100a00 */
[----:B------:R-:W3:Y:S01]  /*26e0*/  LDL.64 R10, [R4+0x8] ;  /* 0x00000800040a7983 */ /* 0x000ee20000100a00 */
[----:B0-----:R-:W-:-:S05]  /*26f0*/  IMAD.WIDE.U32 R2, R0, 0x4, R2 ;  /* 0x0000000400027825 */ /* 0x001fca00078e0002 */
[----:B------:R-:W2:Y:S04]  /*2700*/  LDG.E R5, desc[UR8][R2.64] ;  /* 0x0000000802057981 */ /* 0x000ea8000c1e1900 */
[----:B------:R-:W4:Y:S04]  /*2710*/  LDG.E R8, desc[UR8][R2.64+0x4] ;  /* 0x0000040802087981 */ /* 0x000f28000c1e1900 */
[----:B------:R-:W3:Y:S04]  /*2720*/  LDG.E R9, desc[UR8][R2.64+0x8] ;  /* 0x0000080802097981 */ /* 0x000ee8000c1e1900 */
[----:B------:R-:W5:Y:S01]  /*2730*/  LDG.E R12, desc[UR8][R2.64+0xc] ;  /* 0x00000c08020c7981 */ /* 0x000f62000c1e1900 */
[----:B------:R-:W-:-:S02]  /*2740*/  VIADD R0, R0, 0x4 ;  /* 0x0000000400007836 */ /* 0x000fc40000000000 */
[----:B--2---:R-:W-:-:S04]  /*2750*/  IMAD R6, R6, R5, R21 ;  /* 0x0000000506067224 */ /* 0x004fc800078e0215 */
[----:B----4-:R-:W-:-:S04]  /*2760*/  IMAD R7, R8, R7, R6 ;  /* 0x0000000708077224 */ /* 0x010fc800078e0206 */
[----:B---3--:R-:W-:-:S04]  /*2770*/  IMAD R10, R10, R9, R7 ;  /* 0x000000090a0a7224 */ /* 0x008fc800078e0207 */
[----:B-----5:R-:W-:-:S07]  /*2780*/  IMAD R21, R12, R11, R10 ;  /* 0x0000000b0c157224 */ /* 0x020fce00078e020a */
.L_x_10:
[----:B------:R-:W-:Y:S05]  /*2790*/  BRA.U !UP1, `(.L_x_8) ;  /* 0x00000001093c7547 */ /* 0x000fea000b800000 */
[----:B------:R-:W0:Y:S01]  /*27a0*/  LDC.64 R2, c[0x0][0x390] ;  /* 0x0000e400ff027b82 */ /* 0x000e220000000a00 */
[C---:B------:R-:W-:Y:S01]  /*27b0*/  IMAD R4, R0.reuse, 0x4, R1 ;  /* 0x0000000400047824 */ /* 0x040fe200078e0201 */
[----:B------:R-:W-:Y:S01]  /*27c0*/  UIADD3 UR4, UPT, UPT, -UR4, URZ, URZ ;  /* 0x000000ff04047290 */ /* 0x000fe2000fffe1ff */
[----:B0-----:R-:W-:-:S04]  /*27d0*/  IMAD.WIDE.U32 R2, R0, 0x4, R2 ;  /* 0x0000000400027825 */ /* 0x001fc800078e0002 */
[----:B------:R-:W-:-:S07]  /*27e0*/  IMAD.MOV.U32 R5, RZ, RZ, R2 ;  /* 0x000000ffff057224 */ /* 0x000fce00078e0002 */
.L_x_11:
[----:B------:R-:W-:Y:S01]  /*27f0*/  MOV R2, R5 ;  /* 0x0000000500027202 */ /* 0x000fe20000000f00 */
[----:B------:R0:W2:Y:S05]  /*2800*/  LDL R0, [R4] ;  /* 0x0000000004007983 */ /* 0x0000aa0000100800 */
[----:B------:R1:W2:Y:S01]  /*2810*/  LDG.E R2, desc[UR8][R2.64] ;  /* 0x0000000802027981 */ /* 0x0002a2000c1e1900 */
[----:B------:R-:W-:Y:S01]  /*2820*/  UIADD3 UR4, UPT, UPT, UR4, 0x1, URZ ;  /* 0x0000000104047890 */ /* 0x000fe2000fffe0ff */
[----:B------:R-:W-:Y:S01]  /*2830*/  IADD3 R5, P0, PT, R5, 0x4, RZ ;  /* 0x0000000405057810 */ /* 0x000fe20007f1e0ff */
[----:B0-----:R-:W-:Y:S02]  /*2840*/  VIADD R4, R4, 0x4 ;  /* 0x0000000404047836 */ /* 0x001fe40000000000 */
[----:B------:R-:W-:-:S02]  /*2850*/  UISETP.NE.AND UP0, UPT, UR4, URZ, UPT ;  /* 0x000000ff0400728c */ /* 0x000fc4000bf05270 */
[----:B-1----:R-:W-:Y:S02]  /*2860*/  IMAD.X R3, RZ, RZ, R3, P0 ;  /* 0x000000ffff037224 */ /* 0x002fe400000e0603 */
[----:B--2---:R-:W-:-:S05]  /*2870*/  IMAD R21, R0, R2, R21 ;  /* 0x0000000200157224 */ /* 0x004fca00078e0215 */
[----:B------:R-:W-:Y:S05]  /*2880*/  BRA.U UP0, `(.L_x_11) ;  /* 0xfffffffd00d87547 */ /* 0x000fea000b83ffff */
.L_x_8:
[----:B------:R-:W-:Y:S02]  /*2890*/  SHF.R.S32.HI R5, RZ, 0x1f, R21 ;  /* 0x0000001fff057819 */ /* 0x000fe40000011415 */
[----:B------:R-:W-:-:S07]  /*28a0*/  MOV R4, R21 ;  /* 0x0000001500047202 */ /* 0x000fce0000000f00 */
.L_x_0:
[----:B------:R-:W0:Y:S01]  /*28b0*/  LDC R0, c[0x0][0x3b8] ;  /* 0x0000ee00ff007b82 */ /* 0x000e220000000800 */
[----:B------:R-:W-:Y:S02]  /*28c0*/  CS2R R2, SRZ ;  /* 0x0000000000027805 */ /* 0x000fe4000001ff00 */
[----:B0-----:R-:W-:-:S13]  /*28d0*/  ISETP.GE.AND P0, PT, R0, 0x1, PT ;  /* 0x000000010000780c */ /* 0x001fda0003f06270 */
[----:B------:R-:W-:Y:S05]  /*28e0*/  @!P0 BRA `(.L_x_12) ;  /* 0x0000001000288947 */ /* 0x000fea0003800000 */
[C---:B------:R-:W-:Y:S01]  /*28f0*/  ISETP.GE.U32.AND P1, PT, R0.reuse, 0x8, PT ;  /* 0x000000080000780c */ /* 0x040fe20003f26070 */
[----:B------:R-:W-:Y:S01]  /*2900*/  IMAD.MOV.U32 R3, RZ, RZ, RZ ;  /* 0x000000ffff037224 */ /* 0x000fe200078e00ff */
[C---:B------:R-:W-:Y:S02]  /*2910*/  LOP3.LUT R16, R0.reuse, 0x7, RZ, 0xc0, !PT ;  /* 0x0000000700107812 */ /* 0x040fe400078ec0ff */
[----:B------:R-:W-:Y:S02]  /*2920*/  IADD3 R2, PT, PT, -R0, UR6, RZ ;  /* 0x0000000600027c10 */ /* 0x000fe4000fffe1ff */
[----:B------:R-:W-:-:S07]  /*2930*/  ISETP.NE.AND P0, PT, R16, RZ, PT ;  /* 0x000000ff1000720c */ /* 0x000fce0003f05270 */
[----:B------:R-:W-:Y:S06]  /*2940*/  @!P1 BRA `(.L_x_13) ;  /* 0x0000000000f09947 */ /* 0x000fec0003800000 */
[----:B------:R-:W0:Y:S01]  /*2950*/  LDCU.64 UR4, c[0x0][0x3a8] ;  /* 0x00007500ff0477ac */ /* 0x000e220008000a00 */
[----:B------:R-:W-:Y:S01]  /*2960*/  LOP3.LUT R3, R0, 0x7ffffff8, RZ, 0xc0, !PT ;  /* 0x7ffffff800037812 */ /* 0x000fe200078ec0ff */
[----:B------:R-:W-:Y:S01]  /*2970*/  IMAD R10, R2, 0x4, R1 ;  /* 0x00000004020a7824 */ /* 0x000fe200078e0201 */
[----:B------:R-:W-:Y:S01]  /*2980*/  MOV R0, R2 ;  /* 0x0000000200007202 */ /* 0x000fe20000000f00 */
[----:B------:R-:W-:Y:S02]  /*2990*/  VIADD R8, R1, 0x38 ;  /* 0x0000003801087836 */ /* 0x000fe40000000000 */
[----:B------:R-:W-:Y:S02]  /*29a0*/  VIADD R10, R10, 0x10 ;  /* 0x000000100a0a7836 */ /* 0x000fe40000000000 */
[----:B------:R-:W-:Y:S01]  /*29b0*/  IMAD.MOV R9, RZ, RZ, -R3 ;  /* 0x000000ffff097224 */ /* 0x000fe200078e0a03 */
[----:B0-----:R-:W-:-:S04]  /*29c0*/  UIADD3 UR4, UP0, UPT, UR4, 0x10, URZ ;  /* 0x0000001004047890 */ /* 0x001fc8000ff1e0ff */
[----:B------:R-:W-:Y:S02]  /*29d0*/  UIADD3.X UR5, UPT, UPT, URZ, UR5, URZ, UP0, !UPT ;  /* 0x00000005ff057290 */ /* 0x000fe400087fe4ff */
[----:B------:R-:W-:-:S04]  /*29e0*/  MOV R6, UR4 ;  /* 0x0000000400067c02 */ /* 0x000fc80008000f00 */
[----:B------:R-:W-:-:S07]  /*29f0*/  IMAD.U32 R7, RZ, RZ, UR5 ;  /* 0x00000005ff077e24 */ /* 0x000fce000f8e00ff */
.L_x_14:
[----:B------:R-:W2:Y:S04]  /*2a00*/  LDG.E R11, desc[UR8][R6.64+-0x10] ;  /* 0xfffff008060b7981 */ /* 0x000ea8000c1e1900 */
[----:B------:R-:W3:Y:S01]  /*2a10*/  LDG.E R12, desc[UR8][R6.64+-0xc] ;  /* 0xfffff408060c7981 */ /* 0x000ee2000c1e1900 */
[----:B--2---:R-:W-:-:S13]  /*2a20*/  ISETP.GE.AND P1, PT, R11, 0x2, PT ;  /* 0x000000020b00780c */ /* 0x004fda0003f26270 */
[----:B------:R-:W-:-:S06]  /*2a30*/  @P1 IMAD R11, R0, 0x4, R1 ;  /* 0x00000004000b1824 */ /* 0x000fcc00078e0201 */
[----:B------:R-:W2:Y:S01]  /*2a40*/  @P1 LDL R11, [R11] ;  /* 0x000000000b0b1983 */ /* 0x000ea20000100800 */
[----:B---3--:R-:W-:-:S03]  /*2a50*/  ISETP.GT.AND P2, PT, R12, 0x1, PT ;  /* 0x000000010c00780c */ /* 0x008fc60003f44270 */
[----:B------:R-:W3:Y:S10]  /*2a60*/  LDG.E R12, desc[UR8][R6.64+-0x8] ;  /* 0xfffff808060c7981 */ /* 0x000ef4000c1e1900 */
[----:B------:R-:W-:Y:S04]  /*2a70*/  @!P2 STL [R8+-0xc], RZ ;  /* 0xfffff4ff0800a387 */ /* 0x000fe80000100800 */
[----:B--2---:R0:W-:Y:S04]  /*2a80*/  @P1 STL [R8+-0x10], R11 ;  /* 0xfffff00b08001387 */ /* 0x0041e80000100800 */
[----:B------:R-:W-:Y:S04]  /*2a90*/  @!P1 STL [R8+-0x10], RZ ;  /* 0xfffff0ff08009387 */ /* 0x000fe80000100800 */
[----:B------:R-:W2:Y:S01]  /*2aa0*/  @P2 LDL R13, [R10+-0xc] ;  /* 0xfffff4000a0d2983 */ /* 0x000ea20000100800 */
[----:B---3--:R-:W-:-:S03]  /*2ab0*/  ISETP.GT.AND P1, PT, R12, 0x1, PT ;  /* 0x000000010c00780c */ /* 0x008fc60003f24270 */
[----:B------:R-:W3:Y:S10]  /*2ac0*/  LDG.E R12, desc[UR8][R6.64+-0x4] ;  /* 0xfffffc08060c7981 */ /* 0x000ef4000c1e1900 */
[----:B------:R-:W-:Y:S04]  /*2ad0*/  @!P1 STL [R8+-0x8], RZ ;  /* 0xfffff8ff08009387 */ /* 0x000fe80000100800 */
[----:B--2---:R1:W-:Y:S04]  /*2ae0*/  @P2 STL [R8+-0xc], R13 ;  /* 0xfffff40d08002387 */ /* 0x0043e80000100800 */
[----:B------:R-:W2:Y:S01]  /*2af0*/  @P1 LDL R15, [R10+-0x8] ;  /* 0xfffff8000a0f1983 */ /* 0x000ea20000100800 */
[----:B---3--:R-:W-:-:S03]  /*2b00*/  ISETP.GT.AND P2, PT, R12, 0x1, PT ;  /* 0x000000010c00780c */ /* 0x008fc60003f44270 */
[----:B------:R-:W3:Y:S10]  /*2b10*/  LDG.E R12, desc[UR8][R6.64] ;  /* 0x00000008060c7981 */ /* 0x000ef4000c1e1900 */
[----:B------:R-:W-:Y:S04]  /*2b20*/  @!P2 STL [R8+-0x4], RZ ;  /* 0xfffffcff0800a387 */ /* 0x000fe80000100800 */
[----:B--2---:R2:W-:Y:S04]  /*2b30*/  @P1 STL [R8+-0x8], R15 ;  /* 0xfffff80f08001387 */ /* 0x0045e80000100800 */
[----:B0-----:R-:W4:Y:S01]  /*2b40*/  @P2 LDL R11, [R10+-0x4] ;  /* 0xfffffc000a0b2983 */ /* 0x001f220000100800 */
[----:B---3--:R-:W-:-:S03]  /*2b50*/  ISETP.GT.AND P1, PT, R12, 0x1, PT ;  /* 0x000000010c00780c */ /* 0x008fc60003f24270 */
[----:B------:R-:W3:Y:S10]  /*2b60*/  LDG.E R12, desc[UR8][R6.64+0x4] ;  /* 0x00000408060c7981 */ /* 0x000ef4000c1e1900 */
[----:B------:R-:W-:Y:S04]  /*2b70*/  @!P1 STL [R8], RZ ;  /* 0x000000ff08009387 */ /* 0x000fe80000100800 */
[----:B----4-:R0:W-:Y:S04]  /*2b80*/  @P2 STL [R8+-0x4], R11 ;  /* 0xfffffc0b08002387 */ /* 0x0101e80000100800 */
[----:B-1----:R-:W4:Y:S01]  /*2b90*/  @P1 LDL R13, [R10] ;  /* 0x000000000a0d1983 */ /* 0x002f220000100800 */
[----:B---3--:R-:W-:-:S03]  /*2ba0*/  ISETP.GT.AND P2, PT, R12, 0x1, PT ;  /* 0x000000010c00780c */ /* 0x008fc60003f44270 */
[----:B------:R-:W3:Y:S10]  /*2bb0*/  LDG.E R12, desc[UR8][R6.64+0x8] ;  /* 0x00000808060c7981 */ /* 0x000ef4000c1e1900 */
[----:B------:R-:W-:Y:S04]  /*2bc0*/  @!P2 STL [R8+0x4], RZ ;  /* 0x000004ff0800a387 */ /* 0x000fe80000100800 */
[----:B----4-:R1:W-:Y:S04]  /*2bd0*/  @P1 STL [R8], R13 ;  /* 0x0000000d08001387 */ /* 0x0103e80000100800 */
[----:B--2---:R-:W2:Y:S01]  /*2be0*/  @P2 LDL R15, [R10+0x4] ;  /* 0x000004000a0f2983 */ /* 0x004ea20000100800 */
[----:B---3--:R-:W-:-:S03]  /*2bf0*/  ISETP.GT.AND P1, PT, R12, 0x1, PT ;  /* 0x000000010c00780c */ /* 0x008fc60003f24270 */
[----:B------:R-:W3:Y:S10]  /*2c00*/  LDG.E R12, desc[UR8][R6.64+0xc] ;  /* 0x00000c08060c7981 */ /* 0x000ef4000c1e1900 */
[----:B------:R-:W-:Y:S04]  /*2c10*/  @!P1 STL [R8+0x8], RZ ;  /* 0x000008ff08009387 */ /* 0x000fe80000100800 */
[----:B--2---:R-:W-:Y:S04]  /*2c20*/  @P2 STL [R8+0x4], R15 ;  /* 0x0000040f08002387 */ /* 0x004fe80000100800 */
[----:B0-----:R-:W2:Y:S01]  /*2c30*/  @P1 LDL R11, [R10+0x8] ;  /* 0x000008000a0b1983 */ /* 0x001ea20000100800 */
[----:B---3--:R-:W-:-:S13]  /*2c40*/  ISETP.GT.AND P2, PT, R12, 0x1, PT ;  /* 0x000000010c00780c */ /* 0x008fda0003f44270 */
[----:B------:R-:W-:Y:S04]  /*2c50*/  @!P2 STL [R8+0xc], RZ ;  /* 0x00000cff0800a387 */ /* 0x000fe80000100800 */
[----:B--2---:R-:W-:Y:S04]  /*2c60*/  @P1 STL [R8+0x8], R11 ;  /* 0x0000080b08001387 */ /* 0x004fe80000100800 */
[----:B-1----:R0:W2:Y:S01]  /*2c70*/  @P2 LDL R13, [R10+0xc] ;  /* 0x00000c000a0d2983 */ /* 0x0020a20000100800 */
[----:B------:R-:W-:Y:S02]  /*2c80*/  IADD3 R9, PT, PT, R9, 0x8, RZ ;  /* 0x0000000809097810 */ /* 0x000fe40007ffe0ff */
[----:B------:R-:W-:Y:S01]  /*2c90*/  IADD3 R6, P1, PT, R6, 0x20, RZ ;  /* 0x0000002006067810 */ /* 0x000fe20007f3e0ff */
[----:B------:R-:W-:-:S04]  /*2ca0*/  VIADD R0, R0, 0x8 ;  /* 0x0000000800007836 */ /* 0x000fc80000000000 */
[----:B------:R-:W-:Y:S01]  /*2cb0*/  IMAD.X R7, RZ, RZ, R7, P1 ;  /* 0x000000ffff077224 */ /* 0x000fe200008e0607 */
[----:B0-----:R-:W-:Y:S01]  /*2cc0*/  IADD3 R10, PT, PT, R10, 0x20, RZ ;  /* 0x000000200a0a7810 */ /* 0x001fe20007ffe0ff */
[----:B--2---:R0:W-:Y:S01]  /*2cd0*/  @P2 STL [R8+0xc], R13 ;  /* 0x00000c0d08002387 */ /* 0x0041e20000100800 */
[----:B------:R-:W-:Y:S01]  /*2ce0*/  ISETP.NE.AND P2, PT, R9, RZ, PT ;  /* 0x000000ff0900720c */ /* 0x000fe20003f45270 */
[----:B0-----:R-:W-:-:S12]  /*2cf0*/  VIADD R8, R8, 0x20 ;  /* 0x0000002008087836 */ /* 0x001fd80000000000 */
[----:B------:R-:W-:Y:S05]  /*2d00*/  @P2 BRA `(.L_x_14) ;  /* 0xfffffffc003c2947 */ /* 0x000fea000383ffff */
.L_x_13:
[----:B------:R-:W-:Y:S01]  /*2d10*/  VIADD R8, R1, 0x28 ;  /* 0x0000002801087836 */ /* 0x000fe20000000000 */
[----:B------:R-:W-:Y:S06]  /*2d20*/  @!P0 BRA `(.L_x_15) ;  /* 0x0000000400188947 */ /* 0x000fec0003800000 */
[----:B------:R-:W0:Y:S01]  /*2d30*/  LDCU UR4, c[0x0][0x3b8] ;  /* 0x00007700ff0477ac */ /* 0x000e220008000800 */
[----:B------:R-:W-:Y:S01]  /*2d40*/  ISETP.GE.U32.AND P1, PT, R16, 0x4, PT ;  /* 0x000000041000780c */ /* 0x000fe20003f26070 */
[----:B0-----:R-:W-:-:S12]  /*2d50*/  ULOP3.LUT UR5, UR4, 0x3, URZ, 0xc0, !UPT ;  /* 0x0000000304057892 */ /* 0x001fd8000f8ec0ff */
[----:B------:R-:W-:Y:S05]  /*2d60*/  @!P1 BRA `(.L_x_16) ;  /* 0x0000000000709947 */ /* 0x000fea0003800000 */
[----:B------:R-:W0:Y:S02]  /*2d70*/  LDC.64 R6, c[0x0][0x3a8] ;  /* 0x0000ea00ff067b82 */ /* 0x000e240000000a00 */
[----:B0-----:R-:W-:-:S05]  /*2d80*/  IMAD.WIDE.U32 R6, R3, 0x4, R6 ;  /* 0x0000000403067825 */ /* 0x001fca00078e0006 */
[----:B------:R-:W2:Y:S04]  /*2d90*/  LDG.E R0, desc[UR8][R6.64] ;  /* 0x0000000806007981 */ /* 0x000ea8000c1e1900 */
[----:B------:R-:W3:Y:S01]  /*2da0*/  LDG.E R10, desc[UR8][R6.64+0x4] ;  /* 0x00000408060a7981 */ /* 0x000ee2000c1e1900 */
[----:B------:R-:W-:-:S03]  /*2db0*/  IMAD R13, R3, 0x4, R1 ;  /* 0x00000004030d7824 */ /* 0x000fc600078e0201 */
[----:B------:R-:W4:Y:S01]  /*2dc0*/  LDG.E R11, desc[UR8][R6.64+0xc] ;  /* 0x00000c08060b7981 */ /* 0x000f22000c1e1900 */
[----:B--2---:R-:W-:Y:S02]  /*2dd0*/  ISETP.GT.AND P1, PT, R0, 0x1, PT ;  /* 0x000000010000780c */ /* 0x004fe40003f24270 */
[----:B------:R-:W-:-:S11]  /*2de0*/  IADD3 R0, PT, PT, R2, R3, RZ ;  /* 0x0000000302007210 */ /* 0x000fd60007ffe0ff */
[----:B------:R-:W-:Y:S01]  /*2df0*/  @P1 IMAD R9, R0, 0x4, R1 ;  /* 0x0000000400091824 */ /* 0x000fe200078e0201 */
[----:B------:R0:W-:Y:S05]  /*2e00*/  @!P1 STL [R13+0x28], RZ ;  /* 0x000028ff0d009387 */ /* 0x0001ea0000100800 */
[----:B------:R-:W2:Y:S01]  /*2e10*/  @P1 LDL R9, [R9] ;  /* 0x0000000009091983 */ /* 0x000ea20000100800 */
[----:B---3--:R-:W-:-:S03]  /*2e20*/  ISETP.GT.AND P2, PT, R10, 0x1, PT ;  /* 0x000000010a00780c */ /* 0x008fc60003f44270 */
[----:B------:R-:W3:Y:S01]  /*2e30*/  LDG.E R10, desc[UR8][R6.64+0x8] ;  /* 0x00000808060a7981 */ /* 0x000ee2000c1e1900 */
[----:B------:R-:W-:-:S09]  /*2e40*/  LEA R12, R0, R1, 0x2 ;  /* 0x00000001000c7211 */ /* 0x000fd200078e10ff */
[----:B------:R0:W-:Y:S04]  /*2e50*/  @!P2 STL [R13+0x2c], RZ ;  /* 0x00002cff0d00a387 */ /* 0x0001e80000100800 */
[----:B--2---:R0:W-:Y:S04]  /*2e60*/  @P1 STL [R13+0x28], R9 ;  /* 0x000028090d001387 */ /* 0x0041e80000100800 */
[----:B------:R-:W2:Y:S01]  /*2e70*/  @P2 LDL R0, [R12+0x4] ;  /* 0x000004000c002983 */ /* 0x000ea20000100800 */
[----:B---3--:R-:W-:-:S13]  /*2e80*/  ISETP.GT.AND P1, PT, R10, 0x1, PT ;  /* 0x000000010a00780c */ /* 0x008fda0003f24270 */
[----:B------:R0:W-:Y:S04]  /*2e90*/  @!P1 STL [R13+0x30], RZ ;  /* 0x000030ff0d009387 */ /* 0x0001e80000100800 */
[----:B--2---:R0:W-:Y:S04]  /*2ea0*/  @P2 STL [R13+0x2c], R0 ;  /* 0x00002c000d002387 */ /* 0x0041e80000100800 */
[----:B------:R-:W2:Y:S01]  /*2eb0*/  @P1 LDL R10, [R12+0x8] ;  /* 0x000008000c0a1983 */ /* 0x000ea20000100800 */
[----:B----4-:R-:W-:-:S13]  /*2ec0*/  ISETP.GT.AND P2, PT, R11, 0x1, PT ;  /* 0x000000010b00780c */ /* 0x010fda0003f44270 */
[----:B------:R0:W-:Y:S04]  /*2ed0*/  @!P2 STL [R13+0x34], RZ ;  /* 0x000034ff0d00a387 */ /* 0x0001e80000100800 */
[----:B--2---:R0:W-:Y:S01]  /*2ee0*/  @P1 STL [R13+0x30], R10 ;  /* 0x0000300a0d001387 */ /* 0x0041e20000100800 */
[----:B------:R-:W-:Y:S05]  /*2ef0*/  @!P2 BRA `(.L_x_17) ;  /* 0x000000000008a947 */ /* 0x000fea0003800000 */
[----:B0-----:R-:W2:Y:S04]  /*2f00*/  LDL R0, [R12+0xc] ;  /* 0x00000c000c007983 */ /* 0x001ea80000100800 */
[----:B--2---:R1:W-:Y:S02]  /*2f10*/  STL [R13+0x34], R0 ;  /* 0x000034000d007387 */ /* 0x0043e40000100800 */
.L_x_17:
[----:B------:R-:W-:-:S07]  /*2f20*/  VIADD R3, R3, 0x4 ;  /* 0x0000000403037836 */ /* 0x000fce0000000000 */
.L_x_16:
[----:B------:R-:W-:-:S09]  /*2f30*/  UISETP.NE.AND UP0, UPT, UR5, URZ, UPT ;  /* 0x000000ff0500728c */ /* 0x000fd2000bf05270 */
[----:B------:R-:W-:Y:S05]  /*2f40*/  BRA.U !UP0, `(.L_x_15) ;  /* 0x0000000108907547 */ /* 0x000fea000b800000 */
[----:B------:R-:W-:-:S09]  /*2f50*/  UISETP.NE.AND UP0, UPT, UR5, 0x1, UPT ;  /* 0x000000010500788c */ /* 0x000fd2000bf05270 */
[----:B------:R-:W-:Y:S05]  /*2f60*/  BRA.U !UP0, `(.L_x_18) ;  /* 0x00000001084c7547 */ /* 0x000fea000b800000 */
[----:B------:R-:W2:Y:S02]  /*2f70*/  LDC.64 R6, c[0x0][0x3a8] ;  /* 0x0000ea00ff067b82 */ /* 0x000ea40000000a00 */
[----:B--2---:R-:W-:-:S05]  /*2f80*/  IMAD.WIDE.U32 R6, R3, 0x4, R6 ;  /* 0x0000000403067825 */ /* 0x004fca00078e0006 */
[----:B01----:R-:W2:Y:S04]  /*2f90*/  LDG.E R0, desc[UR8][R6.64] ;  /* 0x0000000806007981 */ /* 0x003ea8000c1e1900 */
[----:B------:R-:W3:Y:S01]  /*2fa0*/  LDG.E R9, desc[UR8][R6.64+0x4] ;  /* 0x0000040806097981 */ /* 0x000ee2000c1e1900 */
[----:B------:R-:W-:Y:S02]  /*2fb0*/  LEA R11, R3, R1, 0x2 ;  /* 0x00000001030b7211 */ /* 0x000fe400078e10ff */
[----:B--2---:R-:W-:-:S13]  /*2fc0*/  ISETP.GT.AND P1, PT, R0, 0x1, PT ;  /* 0x000000010000780c */ /* 0x004fda0003f24270 */
[----:B------:R-:W-:-:S04]  /*2fd0*/  @P1 IMAD.IADD R0, R2, 0x1, R3 ;  /* 0x0000000102001824 */ /* 0x000fc800078e0203 */
[----:B------:R-:W-:Y:S01]  /*2fe0*/  @P1 IMAD R0, R0, 0x4, R1 ;  /* 0x0000000400001824 */ /* 0x000fe200078e0201 */
[----:B------:R0:W-:Y:S05]  /*2ff0*/  @!P1 STL [R11+0x28], RZ ;  /* 0x000028ff0b009387 */ /* 0x0001ea0000100800 */
[----:B------:R-:W2:Y:S01]  /*3000*/  @P1 LDL R0, [R0] ;  /* 0x0000000000001983 */ /* 0x000ea20000100800 */
[----:B---3--:R-:W-:-:S13]  /*3010*/  ISETP.GT.AND P2, PT, R9, 0x1, PT ;  /* 0x000000010900780c */ /* 0x008fda0003f44270 */
[----:B------:R0:W-:Y:S04]  /*3020*/  @!P2 STL [R11+0x2c], RZ ;  /* 0x00002cff0b00a387 */ /* 0x0001e80000100800 */
[----:B--2---:R0:W-:Y:S01]  /*3030*/  @P1 STL [R11+0x28], R0 ;  /* 0x000028000b001387 */ /* 0x0041e20000100800 */
[----:B------:R-:W-:Y:S05]  /*3040*/  @!P2 BRA `(.L_x_19) ;  /* 0x000000000010a947 */ /* 0x000fea0003800000 */
[----:B0-----:R-:W-:-:S05]  /*3050*/  IMAD.IADD R0, R2, 0x1, R3 ;  /* 0x0000000102007824 */ /* 0x001fca00078e0203 */
[----:B------:R-:W-:-:S06]  /*3060*/  LEA R0, R0, R1, 0x2 ;  /* 0x0000000100007211 */ /* 0x000fcc00078e10ff */
[----:B------:R-:W2:Y:S04]  /*3070*/  LDL R0, [R0+0x4] ;  /* 0x0000040000007983 */ /* 0x000ea80000100800 */
[----:B--2---:R1:W-:Y:S02]  /*3080*/  STL [R11+0x2c], R0 ;  /* 0x00002c000b007387 */ /* 0x0043e40000100800 */
.L_x_19:
[----:B------:R-:W-:-:S07]  /*3090*/  VIADD R3, R3, 0x2 ;  /* 0x0000000203037836 */ /* 0x000fce0000000000 */
.L_x_18:
[----:B------:R-:W-:-:S04]  /*30a0*/  ULOP3.LUT UR4, UR4, 0x1, URZ, 0xc0, !UPT ;  /* 0x0000000104047892 */ /* 0x000fc8000f8ec0ff */
[----:B------:R-:W-:-:S09]  /*30b0*/  UISETP.NE.U32.AND UP0, UPT, UR4, 0x1, UPT ;  /* 0x000000010400788c */ /* 0x000fd2000bf05070 */
[----:B------:R-:W-:Y:S05]  /*30c0*/  BRA.U UP0, `(.L_x_15) ;  /* 0x0000000100307547 */ /* 0x000fea000b800000 */
[----:B------:R-:W2:Y:S02]  /*30d0*/  LDC.64 R6, c[0x0][0x3a8] ;  /* 0x0000ea00ff067b82 */ /* 0x000ea40000000a00 */
[----:B--2---:R-:W-:-:S06]  /*30e0*/  IMAD.WIDE.U32 R6, R3, 0x4, R6 ;  /* 0x0000000403067825 */ /* 0x004fcc00078e0006 */
[----:B------:R-:W2:Y:S02]  /*30f0*/  LDG.E R6, desc[UR8][R6.64] ;  /* 0x0000000806067981 */ /* 0x000ea4000c1e1900 */
[----:B--2---:R-:W-:-:S13]  /*3100*/  ISETP.GT.AND P1, PT, R6, 0x1, PT ;  /* 0x000000010600780c */ /* 0x004fda0003f24270 */
[----:B01----:R-:W-:-:S05]  /*3110*/  @!P1 IMAD R0, R3, 0x4, R1 ;  /* 0x0000000403009824 */ /* 0x003fca00078e0201 */
[----:B------:R2:W-:Y:S01]  /*3120*/  @!P1 STL [R0+0x28], RZ ;  /* 0x000028ff00009387 */ /* 0x0005e20000100800 */
[----:B------:R-:W-:Y:S05]  /*3130*/  @!P1 BRA `(.L_x_15) ;  /* 0x0000000000149947 */ /* 0x000fea0003800000 */
[----:B------:R-:W-:-:S05]  /*3140*/  IADD3 R2, PT, PT, R2, R3, RZ ;  /* 0x0000000302027210 */ /* 0x000fca0007ffe0ff */
[----:B------:R-:W-:-:S06]  /*3150*/  IMAD R2, R2, 0x4, R1 ;  /* 0x0000000402027824 */ /* 0x000fcc00078e0201 */
[----:B------:R-:W3:Y:S01]  /*3160*/  LDL R2, [R2] ;  /* 0x0000000002027983 */ /* 0x000ee20000100800 */
[----:B------:R-:W-:-:S05]  /*3170*/  IMAD R3, R3, 0x4, R1 ;  /* 0x0000000403037824 */ /* 0x000fca00078e0201 */
[----:B---3--:R3:W-:Y:S02]  /*3180*/  STL [R3+0x28], R2 ;  /* 0x0000280203007387 */ /* 0x0087e40000100800 */
.L_x_15:
[----:B012---:R-:W0:Y:S01]  /*3190*/  LDC R0, c[0x0][0x3b8] ;  /* 0x0000ee00ff007b82 */ /* 0x007e220000000800 */
[----:B------:R-:W-:Y:S02]  /*31a0*/  HFMA2 R14, -RZ, RZ, 0, 0 ;  /* 0x00000000ff0e7431 */ /* 0x000fe400000001ff */
[----:B------:R-:W-:Y:S01]  /*31b0*/  IMAD.MOV.U32 R17, RZ, RZ, RZ ;  /* 0x000000ffff117224 */ /* 0x000fe200078e00ff */
[C---:B0-----:R-:W-:Y:S02]  /*31c0*/  ISETP.GE.U32.AND P2, PT, R0.reuse, 0x10, PT ;  /* 0x000000100000780c */ /* 0x041fe40003f46070 */
[----:B------:R-:W-:-:S04]  /*31d0*/  LOP3.LUT R18, R0, 0xf, RZ, 0xc0, !PT ;  /* 0x0000000f00127812 */ /* 0x000fc800078ec0ff */
[----:B------:R-:W-:-:S07]  /*31e0*/  ISETP.NE.AND P1, PT, R18, RZ, PT ;  /* 0x000000ff1200720c */ /* 0x000fce0003f25270 */
[----:B------:R-:W-:Y:S06]  /*31f0*/  @!P2 BRA `(.L_x_20) ;  /* 0x0000000000e4a947 */ /* 0x000fec0003800000 */
[----:B------:R-:W0:Y:S01]  /*3200*/  LDCU.64 UR4, c[0x0][0x3b0] ;  /* 0x00007600ff0477ac */ /* 0x000e220008000a00 */
[----:B------:R-:W-:Y:S01]  /*3210*/  LOP3.LUT R14, R0, 0x7ffffff0, RZ, 0xc0, !PT ;  /* 0x7ffffff0000e7812 */ /* 0x000fe200078ec0ff */
[----:B------:R-:W-:Y:S01]  /*3220*/  IMAD.MOV.U32 R17, RZ, RZ, RZ ;  /* 0x000000ffff117224 */ /* 0x000fe200078e00ff */
[----:B------:R-:W-:Y:S02]  /*3230*/  IADD3 R9, PT, PT, R1, 0x48, RZ ;  /* 0x0000004801097810 */ /* 0x000fe40007ffe0ff */
[----:B------:R-:W-:Y:S01]  /*3240*/  IADD3 R15, PT, PT, -R14, RZ, RZ ;  /* 0x000000ff0e0f7210 */ /* 0x000fe20007ffe1ff */
[----:B0-----:R-:W-:-:S04]  /*3250*/  UIADD3 UR4, UP0, UPT, UR4, 0x20, URZ ;  /* 0x0000002004047890 */ /* 0x001fc8000ff1e0ff */
[----:B------:R-:W-:Y:S02]  /*3260*/  UIADD3.X UR5, UPT, UPT, URZ, UR5, URZ, UP0, !UPT ;  /* 0x00000005ff057290 */ /* 0x000fe400087fe4ff */
[----:B------:R-:W-:-:S04]  /*3270*/  IMAD.U32 R7, RZ, RZ, UR4 ;  /* 0x00000004ff077e24 */ /* 0x000fc8000f8e00ff */
[----:B------:R-:W-:-:S07]  /*3280*/  MOV R6, UR5 ;  /* 0x0000000500067c02 */ /* 0x000fce0008000f00 */
.L_x_21:
[----:B---3--:R-:W-:Y:S01]  /*3290*/  IMAD.MOV.U32 R2, RZ, RZ, R7 ;  /* 0x000000ffff027224 */ /* 0x008fe200078e0007 */
[----:B------:R-:W-:Y:S01]  /*32a0*/  MOV R3, R6 ;  /* 0x0000000600037202 */ /* 0x000fe20000000f00 */
        /* <DEDUP_REMOVED lines=8> */
[----:B------:R-:W5:Y:S01]  /*3330*/  LDG.E R24, desc[UR8][R2.64+-0xc] ;  /* 0xfffff40802187981 */ /* 0x000f62000c1e1900 */
[----:B--2---:R-:W-:-:S03]  /*3340*/  IMAD R12, R12, R21, R17 ;  /* 0x000000150c0c7224 */ /* 0x004fc600078e0211 */
[----:B------:R-:W2:Y:S01]  /*3350*/  LDG.E R21, desc[UR8][R2.64+-0x8] ;  /* 0xfffff80802157981 */ /* 0x000ea2000c1e1900 */
[----:B---3--:R-:W-:-:S03]  /*3360*/  IMAD R22, R13, R22, R12 ;  /* 0x000000160d167224 */ /* 0x008fc600078e020c */
[----:B------:R-:W2:Y:S04]  /*3370*/  LDL.64 R12, [R9+-0x8] ;  /* 0xfffff800090c7983 */ /* 0x000ea80000100a00 */
[----:B------:R-:W3:Y:S01]  /*3380*/  LDG.E R17, desc[UR8][R2.64] ;  /* 0x0000000802117981 */ /* 0x000ee2000c1e1900 */
[----:B----4-:R-:W-:-:S03]  /*3390*/  IMAD R10, R10, R23, R22 ;  /* 0x000000170a0a7224 */ /* 0x010fc600078e0216 */
[----:B------:R-:W4:Y:S01]  /*33a0*/  LDG.E R22, desc[UR8][R2.64+-0x4] ;  /* 0xfffffc0802167981 */ /* 0x000f22000c1e1900 */
[----:B-----5:R-:W-:-:S03]  /*33b0*/  IMAD R23, R11, R20, R10 ;  /* 0x000000140b177224 */ /* 0x020fc600078e020a */
[----:B------:R-:W3:Y:S04]  /*33c0*/  LDL.64 R10, [R9] ;  /* 0x00000000090a7983 */ /* 0x000ee80000100a00 */
[----:B------:R-:W5:Y:S01]  /*33d0*/  LDG.E R20, desc[UR8][R2.64+0x4] ;  /* 0x0000040802147981 */ /* 0x000f62000c1e1900 */
[----:B------:R-:W-:-:S03]  /*33e0*/  IMAD R6, R6, R19, R23 ;  /* 0x0000001306067224 */ /* 0x000fc600078e0217 */
[----:B------:R-:W5:Y:S01]  /*33f0*/  LDG.E R19, desc[UR8][R2.64+0x8] ;  /* 0x0000080802137981 */ /* 0x000f62000c1e1900 */
[----:B------:R-:W-:-:S03]  /*3400*/  IMAD R24, R7, R24, R6 ;  /* 0x0000001807187224 */ /* 0x000fc600078e0206 */
[----:B------:R-:W5:Y:S01]  /*3410*/  LDL.64 R6, [R9+0x8] ;  /* 0x0000080009067983 */ /* 0x000f620000100a00 */
[----:B--2---:R-:W-:-:S03]  /*3420*/  IMAD R12, R12, R21, R24 ;  /* 0x000000150c0c7224 */ /* 0x004fc600078e0218 */
[----:B------:R-:W2:Y:S04]  /*3430*/  LDG.E R24, desc[UR8][R2.64+0xc] ;  /* 0x00000c0802187981 */ /* 0x000ea8000c1e1900 */
[----:B------:R-:W2:Y:S01]  /*3440*/  LDG.E R21, desc[UR8][R2.64+0x10] ;  /* 0x0000100802157981 */ /* 0x000ea2000c1e1900 */
[----:B----4-:R-:W-:-:S03]  /*3450*/  IMAD R22, R13, R22, R12 ;  /* 0x000000160d167224 */ /* 0x010fc600078e020c */
[----:B------:R-:W4:Y:S01]  /*3460*/  LDL.64 R12, [R9+0x10] ;  /* 0x00001000090c7983 */ /* 0x000f220000100a00 */
[----:B---3--:R-:W-:-:S03]  /*3470*/  IMAD R10, R10, R17, R22 ;  /* 0x000000110a0a7224 */ /* 0x008fc600078e0216 */
[----:B------:R-:W3:Y:S01]  /*3480*/  LDG.E R22, desc[UR8][R2.64+0x14] ;  /* 0x0000140802167981 */ /* 0x000ee2000c1e1900 */
[----:B-----5:R-:W-:-:S03]  /*3490*/  IMAD R23, R11, R20, R10 ;  /* 0x000000140b177224 */ /* 0x020fc600078e020a */
[----:B------:R0:W5:Y:S04]  /*34a0*/  LDL.64 R10, [R9+0x18] ;  /* 0x00001800090a7983 */ /* 0x0001680000100a00 */
[----:B------:R-:W5:Y:S04]  /*34b0*/  LDG.E R17, desc[UR8][R2.64+0x18] ;  /* 0x0000180802117981 */ /* 0x000f68000c1e1900 */
[----:B------:R-:W5:Y:S01]  /*34c0*/  LDG.E R20, desc[UR8][R2.64+0x1c] ;  /* 0x00001c0802147981 */ /* 0x000f62000c1e1900 */
[----:B------:R-:W-:Y:S02]  /*34d0*/  IMAD R6, R6, R19, R23 ;  /* 0x0000001306067224 */ /* 0x000fe400078e0217 */
[----:B------:R-:W-:-:S05]  /*34e0*/  VIADD R15, R15, 0x10 ;  /* 0x000000100f0f7836 */ /* 0x000fca0000000000 */
[----:B------:R-:W-:Y:S01]  /*34f0*/  ISETP.NE.AND P2, PT, R15, RZ, PT ;  /* 0x000000ff0f00720c */ /* 0x000fe20003f45270 */
[----:B0-----:R-:W-:Y:S02]  /*3500*/  VIADD R9, R9, 0x40 ;  /* 0x0000004009097836 */ /* 0x001fe40000000000 */
[----:B--2---:R-:W-:-:S04]  /*3510*/  IMAD R6, R7, R24, R6 ;  /* 0x0000001807067224 */ /* 0x004fc800078e0206 */
[----:B----4-:R-:W-:-:S04]  /*3520*/  IMAD R6, R12, R21, R6 ;  /* 0x000000150c067224 */ /* 0x010fc800078e0206 */
[----:B---3--:R-:W-:Y:S01]  /*3530*/  IMAD R6, R13, R22, R6 ;  /* 0x000000160d067224 */ /* 0x008fe200078e0206 */
[----:B------:R-:W-:-:S03]  /*3540*/  IADD3 R7, P3, PT, R2, 0x40, RZ ;  /* 0x0000004002077810 */ /* 0x000fc60007f7e0ff */
[----:B-----5:R-:W-:Y:S01]  /*3550*/  IMAD R17, R10, R17, R6 ;  /* 0x000000110a117224 */ /* 0x020fe200078e0206 */
[----:B------:R-:W-:-:S03]  /*3560*/  IADD3.X R6, PT, PT, RZ, R3, RZ, P3, !PT ;  /* 0x00000003ff067210 */ /* 0x000fc60001ffe4ff */
[----:B------:R-:W-:Y:S01]  /*3570*/  IMAD R17, R11, R20, R17 ;  /* 0x000000140b117224 */ /* 0x000fe200078e0211 */
[----:B------:R-:W-:Y:S06]  /*3580*/  @P2 BRA `(.L_x_21) ;  /* 0xfffffffc00402947 */ /* 0x000fec000383ffff */
.L_x_20:
[----:B------:R-:W-:Y:S05]  /*3590*/  @!P1 BRA `(.L_x_22) ;  /* 0x0000000000f49947 */ /* 0x000fea0003800000 */
[----:B------:R-:W-:-:S13]  /*35a0*/  ISETP.GE.U32.AND P1, PT, R18, 0x8, PT ;  /* 0x000000081200780c */ /* 0x000fda0003f26070 */
[----:B------:R-:W-:Y:S05]  /*35b0*/  @!P1 BRA `(.L_x_23) ;  /* 0x0000000000609947 */ /* 0x000fea0003800000 */
[----:B---3--:R-:W0:Y:S01]  /*35c0*/  LDC.64 R2, c[0x0][0x3b0] ;  /* 0x0000ec00ff027b82 */ /* 0x008e220000000a00 */
[----:B------:R-:W-:-:S05]  /*35d0*/  LEA R26, R14, R1, 0x2 ;  /* 0x000000010e1a7211 */ /* 0x000fca00078e10ff */
[----:B------:R-:W2:Y:S04]  /*35e0*/  LDL.64 R12, [R26+0x28] ;  /* 0x000028001a0c7983 */ /* 0x000ea80000100a00 */
        /* <DEDUP_REMOVED lines=21> */
.L_x_23:
[----:B------:R-:W-:Y:S05]  /*3740*/  @!P0 BRA `(.L_x_22) ;  /* 0x0000000000888947 */ /* 0x000fea0003800000 */
[----:B------:R-:W-:Y:S02]  /*3750*/  ISETP.GE.U32.AND P0, PT, R16, 0x4, PT ;  /* 0x000000041000780c */ /* 0x000fe40003f06070 */
[----:B------:R-:W-:-:S04]  /*3760*/  LOP3.LUT R0, R0, 0x3, RZ, 0xc0, !PT ;  /* 0x0000000300007812 */ /* 0x000fc800078ec0ff */
[----:B------:R-:W-:-:S07]  /*3770*/  ISETP.NE.AND P1, PT, R0, RZ, PT ;  /* 0x000000ff0000720c */ /* 0x000fce0003f25270 */
[----:B------:R-:W-:Y:S06]  /*3780*/  @!P0 BRA `(.L_x_24) ;  /* 0x0000000000388947 */ /* 0x000fec0003800000 */
[----:B---3--:R-:W0:Y:S01]  /*3790*/  LDC.64 R2, c[0x0][0x3b0] ;  /* 0x0000ec00ff027b82 */ /* 0x008e220000000a00 */
[----:B------:R-:W-:-:S05]  /*37a0*/  LEA R9, R14, R1, 0x2 ;  /* 0x000000010e097211 */ /* 0x000fca00078e10ff */
[----:B------:R-:W2:Y:S01]  /*37b0*/  LDL.64 R10, [R9+0x28] ;  /* 0x00002800090a7983 */ /* 0x000ea20000100a00 */
[----:B0-----:R-:W-:-:S03]  /*37c0*/  IMAD.WIDE.U32 R6, R14, 0x4, R2 ;  /* 0x000000040e067825 */ /* 0x001fc600078e0002 */
[----:B------:R-:W3:Y:S04]  /*37d0*/  LDL.64 R2, [R9+0x30] ;  /* 0x0000300009027983 */ /* 0x000ee80000100a00 */
        /* <DEDUP_REMOVED lines=9> */
.L_x_24:
[----:B------:R-:W-:Y:S05]  /*3870*/  @!P1 BRA `(.L_x_22) ;  /* 0x00000000003c9947 */ /* 0x000fea0003800000 */
[----:B---3--:R-:W0:Y:S01]  /*3880*/  LDC.64 R2, c[0x0][0x3b0] ;  /* 0x0000ec00ff027b82 */ /* 0x008e220000000a00 */
[C---:B------:R-:W-:Y:S02]  /*3890*/  IMAD R8, R14.reuse, 0x4, R8 ;  /* 0x000000040e087824 */ /* 0x040fe400078e0208 */
[----:B------:R-:W-:Y:S02]  /*38a0*/  IMAD.MOV R0, RZ, RZ, -R0 ;  /* 0x000000ffff007224 */ /* 0x000fe400078e0a00 */
[----:B0-----:R-:W-:-:S03]  /*38b0*/  IMAD.WIDE.U32 R2, R14, 0x4, R2 ;  /* 0x000000040e027825 */ /* 0x001fc600078e0002 */
[----:B------:R-:W-:-:S07]  /*38c0*/  MOV R7, R2 ;  /* 0x0000000200077202 */ /* 0x000fce0000000f00 */
.L_x_25:
[----:B------:R-:W-:Y:S01]  /*38d0*/  MOV R2, R7 ;  /* 0x0000000700027202 */ /* 0x000fe20000000f00 */
[----:B------:R0:W2:Y:S05]  /*38e0*/  LDL R6, [R8] ;  /* 0x0000000008067983 */ /* 0x0000aa0000100800 */
[----:B------:R1:W2:Y:S01]  /*38f0*/  LDG.E R2, desc[UR8][R2.64] ;  /* 0x0000000802027981 */ /* 0x0002a2000c1e1900 */
[----:B------:R-:W-:Y:S01]  /*3900*/  VIADD R0, R0, 0x1 ;  /* 0x0000000100007836 */ /* 0x000fe20000000000 */
[----:B------:R-:W-:Y:S02]  /*3910*/  IADD3 R7, P1, PT, R7, 0x4, RZ ;  /* 0x0000000407077810 */ /* 0x000fe40007f3e0ff */
[----:B0-----:R-:W-:-:S02]  /*3920*/  IADD3 R8, PT, PT, R8, 0x4, RZ ;  /* 0x0000000408087810 */ /* 0x001fc40007ffe0ff */
[----:B------:R-:W-:Y:S01]  /*3930*/  ISETP.NE.AND P0, PT, R0, RZ, PT ;  /* 0x000000ff0000720c */ /* 0x000fe20003f05270 */
[----:B-1----:R-:W-:Y:S02]  /*3940*/  IMAD.X R3, RZ, RZ, R3, P1 ;  /* 0x000000ffff037224 */ /* 0x002fe400008e0603 */
[----:B--2---:R-:W-:-:S10]  /*3950*/  IMAD R17, R6, R2, R17 ;  /* 0x0000000206117224 */ /* 0x004fd400078e0211 */
[----:B------:R-:W-:Y:S05]  /*3960*/  @P0 BRA `(.L_x_25) ;  /* 0xfffffffc00d80947 */ /* 0x000fea000383ffff */
.L_x_22:
[----:B---3--:R-:W-:Y:S02]  /*3970*/  SHF.R.S32.HI R3, RZ, 0x1f, R17 ;  /* 0x0000001fff037819 */ /* 0x008fe40000011411 */
[----:B------:R-:W-:-:S07]  /*3980*/  MOV R2, R17 ;  /* 0x0000001100027202 */ /* 0x000fce0000000f00 */
.L_x_12:
[----:B------:R-:W0:Y:S01]  /*3990*/  LDCU UR4, c[0x0][0x3d8] ;  /* 0x00007b00ff0477ac */ /* 0x000e220008000800 */
[----:B------:R-:W-:Y:S01]  /*39a0*/  CS2R R6, SRZ ;  /* 0x0000000000067805 */ /* 0x000fe2000001ff00 */
[----:B0-----:R-:W-:-:S09]  /*39b0*/  UISETP.GE.AND UP0, UPT, UR4, 0x1, UPT ;  /* 0x000000010400788c */ /* 0x001fd2000bf06270 */
[----:B------:R-:W-:Y:S05]  /*39c0*/  BRA.U !UP0, `(.L_x_26) ;  /* 0x0000001108307547 */ /* 0x000fea000b800000 */
[----:B------:R-:W0:Y:S01]  /*39d0*/  LDC R6, c[0x0][0x39c] ;  /* 0x0000e700ff067b82 */ /* 0x000e220000000800 */
[----:B------:R-:W-:Y:S01]  /*39e0*/  UISETP.GE.U32.AND UP1, UPT, UR4, 0x8, UPT ;  /* 0x000000080400788c */ /* 0x000fe2000bf26070 */
[----:B------:R-:W-:Y:S01]  /*39f0*/  IMAD.MOV.U32 R7, RZ, RZ, RZ ;  /* 0x000000ffff077224 */ /* 0x000fe200078e00ff */
[----:B------:R-:W-:-:S04]  /*3a00*/  ULOP3.LUT UR10, UR4, 0x7, URZ, 0xc0, !UPT ;  /* 0x00000007040a7892 */ /* 0x000fc8000f8ec0ff */
[----:B------:R-:W-:Y:S01]  /*3a10*/  UISETP.NE.AND UP0, UPT, UR10, URZ, UPT ;  /* 0x000000ff0a00728c */ /* 0x000fe2000bf05270 */
[----:B0-----:R-:W-:Y:S02]  /*3a20*/  IADD3 R6, PT, PT, R6, -UR4, RZ ;  /* 0x8000000406067c10 */ /* 0x001fe4000fffe0ff */
[----:B------:R-:W-:Y:S08]  /*3a30*/  BRA.U !UP1, `(.L_x_27) ;  /* 0x0000000109f47547 */ /* 0x000ff0000b800000 */
[----:B------:R-:W0:Y:S01]  /*3a40*/  LDCU.64 UR6, c[0x0][0x3c8] ;  /* 0x00007900ff0677ac */ /* 0x000e220008000a00 */
[----:B------:R-:W-:Y:S01]  /*3a50*/  IMAD R11, R6, 0x4, R1 ;  /* 0x00000004060b7824 */ /* 0x000fe200078e0201 */
[----:B------:R-:W-:Y:S01]  /*3a60*/  MOV R0, R6 ;  /* 0x0000000600007202 */ /* 0x000fe20000000f00 */
[----:B------:R-:W-:Y:S01]  /*3a70*/  VIADD R10, R1, 0x60 ;  /* 0x00000060010a7836 */ /* 0x000fe20000000000 */
[----:B------:R-:W-:Y:S01]  /*3a80*/  ULOP3.LUT UR4, UR4, 0x7ffffff8, URZ, 0xc0, !UPT ;  /* 0x7ffffff804047892 */ /* 0x000fe2000f8ec0ff */
[----:B------:R-:W-:-:S05]  /*3a90*/  VIADD R11, R11, 0x10 ;  /* 0x000000100b0b7836 */ /* 0x000fca0000000000 */
[----:B------:R-:W-:Y:S01]  /*3aa0*/  MOV R7, UR4 ;  /* 0x0000000400077c02 */ /* 0x000fe20008000f00 */
[----:B0-----:R-:W-:-:S04]  /*3ab0*/  UIADD3 UR5, UP1, UPT, UR6, 0x10, URZ ;  /* 0x0000001006057890 */ /* 0x001fc8000ff3e0ff */
[----:B------:R-:W-:Y:S02]  /*3ac0*/  UIADD3.X UR6, UPT, UPT, URZ, UR7, URZ, UP1, !UPT ;  /* 0x00000007ff067290 */ /* 0x000fe40008ffe4ff */
[----:B------:R-:W-:Y:S01]  /*3ad0*/  IMAD.U32 R8, RZ, RZ, UR5 ;  /* 0x00000005ff087e24 */ /* 0x000fe2000f8e00ff */
[----:B------:R-:W-:-:S03]  /*3ae0*/  UIADD3 UR7, UPT, UPT, -UR4, URZ, URZ ;  /* 0x000000ff04077290 */ /* 0x000fc6000fffe1ff */
[----:B------:R-:W-:-:S09]  /*3af0*/  MOV R9, UR6 ;  /* 0x0000000600097c02 */ /* 0x000fd20008000f00 */
.L_x_28:
[----:B------:R-:W2:Y:S04]  /*3b00*/  LDG.E R12, desc[UR8][R8.64+-0x10] ;  /* 0xfffff008080c7981 */ /* 0x000ea8000c1e1900 */
[----:B------:R-:W3:Y:S01]  /*3b10*/  LDG.E R14, desc[UR8][R8.64+-0xc] ;  /* 0xfffff408080e7981 */ /* 0x000ee2000c1e1900 */
[----:B--2---:R-:W-:-:S13]  /*3b20*/  ISETP.GE.AND P0, PT, R12, 0x2, PT ;  /* 0x000000020c00780c */ /* 0x004fda0003f06270 */
[----:B------:R-:W-:-:S05]  /*3b30*/  @P0 IMAD R12, R0, 0x4, R1 ;  /* 0x00000004000c0824 */ /* 0x000fca00078e0201 */
[----:B------:R-:W2:Y:S01]  /*3b40*/  @P0 LDL R13, [R12] ;  /* 0x000000000c0d0983 */ /* 0x000ea20000100800 */
[----:B---3--:R-:W-:-:S03]  /*3b50*/  ISETP.GT.AND P1, PT, R14, 0x1, PT ;  /* 0x000000010e00780c */ /* 0x008fc60003f24270 */
[----:B------:R-:W3:Y:S04]  /*3b60*/  LDG.E R14, desc[UR8][R8.64+-0x8] ;  /* 0xfffff808080e7981 */ /* 0x000ee8000c1e1900 */
[----:B------:R-:W4:Y:S06]  /*3b70*/  LDG.E R12, desc[UR8][R8.64] ;  /* 0x00000008080c7981 */ /* 0x000f2c000c1e1900 */
        /* <DEDUP_REMOVED lines=9> */
[----:B---3--:R-:W-:-:S13]  /*3c10*/  ISETP.GT.AND P1, PT, R14, 0x1, PT ;  /* 0x000000010e00780c */ /* 0x008fda0003f24270 */
[----:B------:R-:W-:Y:S04]  /*3c20*/  @!P1 STL [R10+-0x4], RZ ;  /* 0xfffffcff0a009387 */ /* 0x000fe80000100800 */
[----:B--2---:R2:W-:Y:S04]  /*3c30*/  @P0 STL [R10+-0x8], R17 ;  /* 0xfffff8110a000387 */ /* 0x0045e80000100800 */
[----:B0-----:R-:W3:Y:S01]  /*3c40*/  @P1 LDL R13, [R11+-0x4] ;  /* 0xfffffc000b0d1983 */ /* 0x001ee20000100800 */
[----:B----4-:R-:W-:-:S03]  /*3c50*/  ISETP.GT.AND P0, PT, R12, 0x1, PT ;  /* 0x000000010c00780c */ /* 0x010fc60003f04270 */
[----:B------:R-:W4:Y:S10]  /*3c60*/  LDG.E R12, desc[UR8][R8.64+0x4] ;  /* 0x00000408080c7981 */ /* 0x000f34000c1e1900 */
[----:B------:R-:W-:Y:S04]  /*3c70*/  @!P0 STL [R10], RZ ;  /* 0x000000ff0a008387 */ /* 0x000fe80000100800 */
[----:B---3--:R0:W-:Y:S04]  /*3c80*/  @P1 STL [R10+-0x4], R13 ;  /* 0xfffffc0d0a001387 */ /* 0x0081e80000100800 */
[----:B-1----:R-:W3:Y:S01]  /*3c90*/  @P0 LDL R15, [R11] ;  /* 0x000000000b0f0983 */ /* 0x002ee20000100800 */
[----:B----4-:R-:W-:-:S03]  /*3ca0*/  ISETP.GT.AND P1, PT, R12, 0x1, PT ;  /* 0x000000010c00780c */ /* 0x010fc60003f24270 */
[----:B------:R-:W4:Y:S10]  /*3cb0*/  LDG.E R12, desc[UR8][R8.64+0x8] ;  /* 0x00000808080c7981 */ /* 0x000f34000c1e1900 */
[----:B------:R-:W-:Y:S04]  /*3cc0*/  @!P1 STL [R10+0x4], RZ ;  /* 0x000004ff0a009387 */ /* 0x000fe80000100800 */
[----:B---3--:R1:W-:Y:S04]  /*3cd0*/  @P0 STL [R10], R15 ;  /* 0x0000000f0a000387 */ /* 0x0083e80000100800 */
[----:B--2---:R-:W2:Y:S01]  /*3ce0*/  @P1 LDL R17, [R11+0x4] ;  /* 0x000004000b111983 */ /* 0x004ea20000100800 */
[----:B----4-:R-:W-:-:S03]  /*3cf0*/  ISETP.GT.AND P0, PT, R12, 0x1, PT ;  /* 0x000000010c00780c */ /* 0x010fc60003f04270 */
        /* <DEDUP_REMOVED lines=8> */
[----:B------:R-:W-:-:S04]  /*3d80*/  UIADD3 UR7, UPT, UPT, UR7, 0x8, URZ ;  /* 0x0000000807077890 */ /* 0x000fc8000fffe0ff */
[----:B------:R-:W-:Y:S01]  /*3d90*/  UISETP.NE.AND UP1, UPT, UR7, URZ, UPT ;  /* 0x000000ff0700728c */ /* 0x000fe2000bf25270 */
[----:B------:R-:W-:Y:S01]  /*3da0*/  IADD3 R8, P0, PT, R8, 0x20, RZ ;  /* 0x0000002008087810 */ /* 0x000fe20007f1e0ff */
[----:B------:R-:W-:Y:S01]  /*3db0*/  VIADD R0, R0, 0x8 ;  /* 0x0000000800007836 */ /* 0x000fe20000000000 */
[----:B0-----:R-:W-:Y:S02]  /*3dc0*/  IADD3 R11, PT, PT, R11, 0x20, RZ ;  /* 0x000000200b0b7810 */ /* 0x001fe40007ffe0ff */
[----:B------:R-:W-:Y:S01]  /*3dd0*/  IADD3.X R9, PT, PT, RZ, R9, RZ, P0, !PT ;  /* 0x00000009ff097210 */ /* 0x000fe200007fe4ff */
[----:B--2---:R0:W-:Y:S02]  /*3de0*/  @P1 STL [R10+0xc], R15 ;  /* 0x00000c0f0a001387 */ /* 0x0041e40000100800 */
[----:B0-----:R-:W-:Y:S01]  /*3df0*/  VIADD R10, R10, 0x20 ;  /* 0x000000200a0a7836 */ /* 0x001fe20000000000 */
[----:B------:R-:W-:Y:S06]  /*3e00*/  BRA.U UP1, `(.L_x_28) ;  /* 0xfffffffd013c7547 */ /* 0x000fec000b83ffff */
.L_x_27:
[----:B------:R-:W-:Y:S01]  /*3e10*/  IADD3 R14, PT, PT, R1, 0x50, RZ ;  /* 0x00000050010e7810 */ /* 0x000fe20007ffe0ff */
[----:B------:R-:W-:Y:S06]  /*3e20*/  BRA.U !UP0, `(.L_x_29) ;  /* 0x0000000508187547 */ /* 0x000fec000b800000 */
[----:B------:R-:W0:Y:S01]  /*3e30*/  LDCU UR4, c[0x0][0x3d8] ;  /* 0x00007b00ff0477ac */ /* 0x000e220008000800 */
[----:B------:R-:W-:Y:S02]  /*3e40*/  UISETP.GE.U32.AND UP1, UPT, UR10, 0x4, UPT ;  /* 0x000000040a00788c */ /* 0x000fe4000bf26070 */
[----:B0-----:R-:W-:-:S07]  /*3e50*/  ULOP3.LUT UR5, UR4, 0x3, URZ, 0xc0, !UPT ;  /* 0x0000000304057892 */ /* 0x001fce000f8ec0ff */
[----:B------:R-:W-:Y:S05]  /*3e60*/  BRA.U !UP1, `(.L_x_30) ;  /* 0x0000000109707547 */ /* 0x000fea000b800000 */
[----:B------:R-:W0:Y:S02]  /*3e70*/  LDC.64 R8, c[0x0][0x3c8] ;  /* 0x0000f200ff087b82 */ /* 0x000e240000000a00 */
[----:B0-----:R-:W-:-:S05]  /*3e80*/  IMAD.WIDE.U32 R8, R7, 0x4, R8 ;  /* 0x0000000407087825 */ /* 0x001fca00078e0008 */
[----:B------:R-:W2:Y:S04]  /*3e90*/  LDG.E R0, desc[UR8][R8.64] ;  /* 0x0000000808007981 */ /* 0x000ea8000c1e1900 */
[----:B------:R-:W3:Y:S01]  /*3ea0*/  LDG.E R11, desc[UR8][R8.64+0x4] ;  /* 0x00000408080b7981 */ /* 0x000ee2000c1e1900 */
[----:B------:R-:W-:-:S03]  /*3eb0*/  LEA R13, R7, R1, 0x2 ;  /* 0x00000001070d7211 */ /* 0x000fc600078e10ff */
[----:B------:R-:W4:Y:S01]  /*3ec0*/  LDG.E R12, desc[UR8][R8.64+0xc] ;  /* 0x00000c08080c7981 */ /* 0x000f22000c1e1900 */
[----:B--2---:R-:W-:Y:S01]  /*3ed0*/  ISETP.GT.AND P0, PT, R0, 0x1, PT ;  /* 0x000000010000780c */ /* 0x004fe20003f04270 */
[----:B------:R-:W-:-:S12]  /*3ee0*/  IMAD.IADD R0, R6, 0x1, R7 ;  /* 0x0000000106007824 */ /* 0x000fd800078e0207 */
        /* <DEDUP_REMOVED lines=19> */
.L_x_31:
[----:B------:R-:W-:-:S07]  /*4020*/  VIADD R7, R7, 0x4 ;  /* 0x0000000407077836 */ /* 0x000fce0000000000 */
.L_x_30:
        /* <DEDUP_REMOVED lines=8> */
[----:B------:R-:W-:Y:S01]  /*40b0*/  IMAD R11, R7, 0x4, R1 ;  /* 0x00000004070b7824 */ /* 0x000fe200078e0201 */
[----:B--2---:R-:W-:-:S13]  /*40c0*/  ISETP.GT.AND P0, PT, R0, 0x1, PT ;  /* 0x000000010000780c */ /* 0x004fda0003f04270 */
[----:B------:R-:W-:-:S04]  /*40d0*/  @P0 IADD3 R0, PT, PT, R6, R7, RZ ;  /* 0x0000000706000210 */ /* 0x000fc80007ffe0ff */
[----:B------:R-:W-:Y:S01]  /*40e0*/  @P0 LEA R0, R0, R1, 0x2 ;  /* 0x0000000100000211 */ /* 0x000fe200078e10ff */
        /* <DEDUP_REMOVED lines=10> */
.L_x_33:
[----:B------:R-:W-:-:S07]  /*4190*/  VIADD R7, R7, 0x2 ;  /* 0x0000000207077836 */ /* 0x000fce0000000000 */
.L_x_32:
[----:B------:R-:W-:-:S04]  /*41a0*/  ULOP3.LUT UR4, UR4, 0x1, URZ, 0xc0, !UPT ;  /* 0x0000000104047892 */ /* 0x000fc8000f8ec0ff */
[----:B------:R-:W-:-:S09]  /*41b0*/  UISETP.NE.U32.AND UP1, UPT, UR4, 0x1, UPT ;  /* 0x000000010400788c */ /* 0x000fd2000bf25070 */
[----:B------:R-:W-:Y:S05]  /*41c0*/  BRA.U UP1, `(.L_x_29) ;  /* 0x0000000101307547 */ /* 0x000fea000b800000 */
[----:B------:R-:W2:Y:S02]  /*41d0*/  LDC.64 R8, c[0x0][0x3c8] ;  /* 0x0000f200ff087b82 */ /* 0x000ea40000000a00 */
[----:B--2---:R-:W-:-:S06]  /*41e0*/  IMAD.WIDE.U32 R8, R7, 0x4, R8 ;  /* 0x0000000407087825 */ /* 0x004fcc00078e0008 */
[----:B------:R-:W2:Y:S02]  /*41f0*/  LDG.E R8, desc[UR8][R8.64] ;  /* 0x0000000808087981 */ /* 0x000ea4000c1e1900 */
[----:B--2---:R-:W-:-:S13]  /*4200*/  ISETP.GT.AND P0, PT, R8, 0x1, PT ;  /* 0x000000010800780c */ /* 0x004fda0003f04270 */
[----:B01----:R-:W-:-:S05]  /*4210*/  @!P0 LEA R0, R7, R1, 0x2 ;  /* 0x0000000107008211 */ /* 0x003fca00078e10ff */
[----:B------:R2:W-:Y:S01]  /*4220*/  @!P0 STL [R0+0x50], RZ ;  /* 0x000050ff00008387 */ /* 0x0005e20000100800 */
[----:B------:R-:W-:Y:S05]  /*4230*/  @!P0 BRA `(.L_x_29) ;  /* 0x0000000000148947 */ /* 0x000fea0003800000 */
[----:B------:R-:W-:-:S05]  /*4240*/  IMAD.IADD R6, R6, 0x1, R7 ;  /* 0x0000000106067824 */ /* 0x000fca00078e0207 */
[----:B------:R-:W-:-:S06]  /*4250*/  LEA R6, R6, R1, 0x2 ;  /* 0x0000000106067211 */ /* 0x000fcc00078e10ff */
[----:B------:R-:W3:Y:S01]  /*4260*/  LDL R6, [R6] ;  /* 0x0000000006067983 */ /* 0x000ee20000100800 */
[----:B------:R-:W-:-:S05]  /*4270*/  IMAD R7, R7, 0x4, R1 ;  /* 0x0000000407077824 */ /* 0x000fca00078e0201 */
[----:B---3--:R3:W-:Y:S02]  /*4280*/  STL [R7+0x50], R6 ;  /* 0x0000500607007387 */ /* 0x0087e40000100800 */
.L_x_29:
        /* <DEDUP_REMOVED lines=16> */
.L_x_35:
        /* <DEDUP_REMOVED lines=14> */
[----:B------:R-:W3:Y:S04]  /*4470*/  LDL.64 R10, [R15+-0x8] ;  /* 0xfffff8000f0a7983 */ /* 0x000ee80000100a00 */
[----:B------:R-:W3:Y:S01]  /*4480*/  LDG.E R23, desc[UR8][R6.64+-0x8] ;  /* 0xfffff80806177981 */ /* 0x000ee2000c1e1900 */
[----:B----4-:R-:W-:-:S03]  /*4490*/  IMAD R12, R12, R25, R21 ;  /* 0x000000190c0c7224 */ /* 0x010fc600078e0215 */
[----:B------:R-:W4:Y:S01]  /*44a0*/  LDG.E R21, desc[UR8][R6.64] ;  /* 0x0000000806157981 */ /* 0x000f22000c1e1900 */
[----:B-----5:R-:W-:-:S03]  /*44b0*/  IMAD R25, R13, R18, R12 ;  /* 0x000000120d197224 */ /* 0x020fc600078e020c */
[----:B------:R-:W4:Y:S04]  /*44c0*/  LDL.64 R12, [R15] ;  /* 0x000000000f0c7983 */ /* 0x000f280000100a00 */
[----:B------:R-:W5:Y:S01]  /*44d0*/  LDG.E R18, desc[UR8][R6.64+0x4] ;  /* 0x0000040806127981 */ /* 0x000f62000c1e1900 */
[----:B------:R-:W-:-:S03]  /*44e0*/  IMAD R8, R8, R19, R25 ;  /* 0x0000001308087224 */ /* 0x000fc600078e0219 */
[----:B------:R-:W5:Y:S01]  /*44f0*/  LDG.E R19, desc[UR8][R6.64+0x8] ;  /* 0x0000080806137981 */ /* 0x000f62000c1e1900 */
[----:B------:R-:W-:-:S03]  /*4500*/  IMAD R24, R9, R24, R8 ;  /* 0x0000001809187224 */ /* 0x000fc600078e0208 */
[----:B------:R-:W5:Y:S01]  /*4510*/  LDL.64 R8, [R15+0x8] ;  /* 0x000008000f087983 */ /* 0x000f620000100a00 */
[----:B---3--:R-:W-:-:S03]  /*4520*/  IMAD R10, R10, R23, R24 ;  /* 0x000000170a0a7224 */ /* 0x008fc600078e0218 */
[----:B------:R-:W3:Y:S01]  /*4530*/  LDG.E R24, desc[UR8][R6.64+0xc] ;  /* 0x00000c0806187981 */ /* 0x000ee2000c1e1900 */
[----:B--2---:R-:W-:-:S03]  /*4540*/  IMAD R22, R11, R22, R10 ;  /* 0x000000160b167224 */ /* 0x004fc600078e020a */
[----:B------:R-:W2:Y:S01]  /*4550*/  LDL.64 R10, [R15+0x10] ;  /* 0x000010000f0a7983 */ /* 0x000ea20000100a00 */
[----:B----4-:R-:W-:-:S03]  /*4560*/  IMAD R12, R12, R21, R22 ;  /* 0x000000150c0c7224 */ /* 0x010fc600078e0216 */
[----:B------:R-:W2:Y:S04]  /*4570*/  LDG.E R23, desc[UR8][R6.64+0x10] ;  /* 0x0000100806177981 */ /* 0x000ea8000c1e1900 */
[----:B------:R-:W4:Y:S01]  /*4580*/  LDG.E R22, desc[UR8][R6.64+0x14] ;  /* 0x0000140806167981 */ /* 0x000f22000c1e1900 */
        /* <DEDUP_REMOVED lines=8> */
[----:B---3--:R-:W-:-:S04]  /*4610*/  IMAD R8, R9, R24, R8 ;  /* 0x0000001809087224 */ /* 0x008fc800078e0208 */
[----:B--2---:R-:W-:-:S04]  /*4620*/  IMAD R8, R10, R23, R8 ;  /* 0x000000170a087224 */ /* 0x004fc800078e0208 */
[----:B----4-:R-:W-:Y:S01]  /*4630*/  IMAD R8, R11, R22, R8 ;  /* 0x000000160b087224 */ /* 0x010fe200078e0208 */
[----:B------:R-:W-:-:S03]  /*4640*/  IADD3 R9, P2, PT, R6, 0x40, RZ ;  /* 0x0000004006097810 */ /* 0x000fc60007f5e0ff */
[----:B-----5:R-:W-:Y:S01]  /*4650*/  IMAD R21, R12, R21, R8 ;  /* 0x000000150c157224 */ /* 0x020fe200078e0208 */
[----:B------:R-:W-:-:S03]  /*4660*/  IADD3.X R8, PT, PT, RZ, R7, RZ, P2, !PT ;  /* 0x00000007ff087210 */ /* 0x000fc600017fe4ff */
[----:B------:R-:W-:Y:S01]  /*4670*/  IMAD R21, R13, R18, R21 ;  /* 0x000000120d157224 */ /* 0x000fe200078e0215 */
[----:B------:R-:W-:Y:S06]  /*4680*/  @P0 BRA `(.L_x_35) ;  /* 0xfffffffc00400947 */ /* 0x000fec000383ffff */
.L_x_34:
        /* <DEDUP_REMOVED lines=27> */
.L_x_37:
[----:B------:R-:W-:Y:S05]  /*4840*/  BRA.U !UP0, `(.L_x_36) ;  /* 0x0000000108887547 */ /* 0x000fea000b800000 */
[----:B------:R-:W-:Y:S01]  /*4850*/  UISETP.GE.U32.AND UP0, UPT, UR10, 0x4, UPT ;  /* 0x000000040a00788c */ /* 0x000fe2000bf06070 */
[----:B------:R-:W-:-:S04]  /*4860*/  LOP3.LUT R0, R0, 0x3, RZ, 0xc0, !PT ;  /* 0x0000000300007812 */ /* 0x000fc800078ec0ff */
[----:B------:R-:W-:-:S04]  /*4870*/  ISETP.NE.AND P0, PT, R0, RZ, PT ;  /* 0x000000ff0000720c */ /* 0x000fc80003f05270 */
[----:B------:R-:W-:Y:S09]  /*4880*/  BRA.U !UP0, `(.L_x_38) ;  /* 0x0000000108387547 */ /* 0x000ff2000b800000 */
        /* <DEDUP_REMOVED lines=14> */
.L_x_38:
[----:B------:R-:W-:Y:S05]  /*4970*/  @!P0 BRA `(.L_x_36) ;  /* 0x00000000003c8947 */ /* 0x000fea0003800000 */
[----:B---3--:R-:W0:Y:S01]  /*4980*/  LDC.64 R6, c[0x0][0x3d0] ;  /* 0x0000f400ff067b82 */ /* 0x008e220000000a00 */
[C---:B------:R-:W-:Y:S02]  /*4990*/  IMAD R14, R16.reuse, 0x4, R14 ;  /* 0x00000004100e7824 */ /* 0x040fe400078e020e */
[----:B------:R-:W-:Y:S02]  /*49a0*/  IMAD.MOV R0, RZ, RZ, -R0 ;  /* 0x000000ffff007224 */ /* 0x000fe400078e0a00 */
[----:B0-----:R-:W-:-:S03]  /*49b0*/  IMAD.WIDE.U32 R6, R16, 0x4, R6 ;  /* 0x0000000410067825 */ /* 0x001fc600078e0006 */
[----:B------:R-:W-:-:S07]  /*49c0*/  MOV R9, R6 ;  /* 0x0000000600097202 */ /* 0x000fce0000000f00 */
.L_x_39:
        /* <DEDUP_REMOVED lines=10> */
.L_x_36:
[----:B---3--:R-:W-:Y:S02]  /*4a70*/  SHF.R.S32.HI R7, RZ, 0x1f, R21 ;  /* 0x0000001fff077819 */ /* 0x008fe40000011415 */
[----:B------:R-:W-:-:S07]  /*4a80*/  MOV R6, R21 ;  /* 0x0000001500067202 */ /* 0x000fce0000000f00 */
.L_x_26:
[----:B------:R-:W0:Y:S01]  /*4a90*/  LDCU.64 UR4, c[0x0][0x3a0] ;  /* 0x00007400ff0477ac */ /* 0x000e220008000a00 */
[----:B------:R-:W1:Y:S01]  /*4aa0*/  LDCU.64 UR6, c[0x0][0x3c0] ;  /* 0x00007800ff0677ac */ /* 0x000e620008000a00 */
[----:B0-----:R-:W-:Y:S02]  /*4ab0*/  LEA R8, P0, R2, UR4, 0x2 ;  /* 0x0000000402087c11 */ /* 0x001fe4000f8010ff */
[----:B-1----:R-:W-:Y:S02]  /*4ac0*/  LEA R10, P1, R6, UR6, 0x2 ;  /* 0x00000006060a7c11 */ /* 0x002fe4000f8210ff */
[----:B------:R-:W-:Y:S02]  /*4ad0*/  LEA.HI.X R9, R2, UR5, R3, 0x2, P0 ;  /* 0x0000000502097c11 */ /* 0x000fe400080f1403 */
[----:B------:R-:W-:Y:S01]  /*4ae0*/  LEA.HI.X R11, R6, UR7, R7, 0x2, P1 ;  /* 0x00000007060b7c11 */ /* 0x000fe200088f1407 */
[----:B------:R-:W0:Y:S02]  /*4af0*/  LDC R3, c[0x0][0x3dc] ;  /* 0x0000f700ff037b82 */ /* 0x000e240000000800 */
[----:B------:R1:W5:Y:S04]  /*4b00*/  LDG.E R7, desc[UR8][R8.64] ;  /* 0x0000000808077981 */ /* 0x000368000c1e1900 */
[----:B------:R1:W5:Y:S01]  /*4b10*/  LDG.E R0, desc[UR8][R10.64] ;  /* 0x000000080a007981 */ /* 0x000362000c1e1900 */
[----:B------:R-:W-:Y:S01]  /*4b20*/  BSSY.RECONVERGENT B0, `(.L_x_40) ;  /* 0x00001b8000007945 */ /* 0x000fe20003800200 */
[----:B0-----:R-:W-:-:S13]  /*4b30*/  ISETP.GT.AND P0, PT, R3, 0x9, PT ;  /* 0x000000090300780c */ /* 0x001fda0003f04270 */
[----:B-1----:R-:W-:Y:S05]  /*4b40*/  @P0 BRA `(.L_x_41) ;  /* 0x0000000400dc0947 */ /* 0x002fea0003800000 */
[----:B------:R-:W-:-:S13]  /*4b50*/  ISETP.GT.AND P0, PT, R3, 0x4, PT ;  /* 0x000000040300780c */ /* 0x000fda0003f04270 */
[----:B------:R-:W-:Y:S05]  /*4b60*/  @P0 BRA `(.L_x_42) ;  /* 0x0000000000440947 */ /* 0x000fea0003800000 */
[----:B------:R-:W-:-:S13]  /*4b70*/  ISETP.GT.AND P0, PT, R3, 0x2, PT ;  /* 0x000000020300780c */ /* 0x000fda0003f04270 */
[----:B------:R-:W-:Y:S05]  /*4b80*/  @P0 BRA `(.L_x_43) ;  /* 0x0000000000200947 */ /* 0x000fea0003800000 */
[----:B------:R-:W-:-:S13]  /*4b90*/  ISETP.NE.AND P0, PT, R3, 0x1, PT ;  /* 0x000000010300780c */ /* 0x000fda0003f05270 */
[----:B------:R-:W-:Y:S05]  /*4ba0*/  @!P0 BRA `(.L_x_44) ;  /* 0x0000000000108947 */ /* 0x000fea0003800000 */
[----:B------:R-:W-:-:S13]  /*4bb0*/  ISETP.NE.AND P0, PT, R3, 0x2, PT ;  /* 0x000000020300780c */ /* 0x000fda0003f05270 */
[----:B------:R-:W-:Y:S05]  /*4bc0*/  @P0 BRA `(.L_x_45) ;  /* 0x0000001000f80947 */ /* 0x000fea0003800000 */
[----:B-----5:R-:W-:Y:S01]  /*4bd0*/  FMUL R2, R7, R0 ;  /* 0x0000000007027220 */ /* 0x020fe20000400000 */
[----:B------:R-:W-:Y:S06]  /*4be0*/  BRA `(.L_x_46) ;  /* 0x0000001800ac7947 */ /* 0x000fec0003800000 */
.L_x_44:
[----:B-----5:R-:W-:Y:S01]  /*4bf0*/  FADD R2, R7, R0 ;  /* 0x0000000007027221 */ /* 0x020fe20000000000 */
[----:B------:R-:W-:Y:S06]  /*4c00*/  BRA `(.L_x_46) ;  /* 0x0000001800a47947 */ /* 0x000fec0003800000 */
.L_x_43:
[----:B------:R-:W-:Y:S01]  /*4c10*/  ISETP.NE.AND P0, PT, R3, 0x3, PT ;  /* 0x000000030300780c */ /* 0x000fe20003f05270 */
[----:B-----5:R-:W-:-:S12]  /*4c20*/  IMAD.MOV.U32 R2, RZ, RZ, R7 ;  /* 0x000000ffff027224 */ /* 0x020fd800078e0007 */
[----:B------:R-:W-:Y:S05]  /*4c30*/  @!P0 BRA `(.L_x_46) ;  /* 0x0000001800988947 */ /* 0x000fea0003800000 */
[----:B------:R-:W-:-:S13]  /*4c40*/  ISETP.NE.AND P0, PT, R3, 0x4, PT ;  /* 0x000000040300780c */ /* 0x000fda0003f05270 */
[----:B------:R-:W-:Y:S05]  /*4c50*/  @P0 BRA `(.L_x_45) ;  /* 0x0000001000d40947 */ /* 0x000fea0003800000 */
[----:B------:R-:W-:Y:S01]  /*4c60*/  FADD R2, -R7, -RZ ;  /* 0x800000ff07027221 */ /* 0x000fe20000000100 */
[----:B------:R-:W-:Y:S06]  /*4c70*/  BRA `(.L_x_46) ;  /* 0x0000001800887947 */ /* 0x000fec0003800000 */
.L_x_42:
[----:B------:R-:W-:-:S13]  /*4c80*/  ISETP.GT.AND P0, PT, R3, 0x6, PT ;  /* 0x000000060300780c */ /* 0x000fda0003f04270 */
[----:B------:R-:W-:Y:S05]  /*4c90*/  @P0 BRA `(.L_x_47) ;  /* 0x0000000000280947 */ /* 0x000fea0003800000 */
[----:B------:R-:W-:-:S04]  /*4ca0*/  IADD3 R2, PT, PT, R3, -0x5, RZ ;  /* 0xfffffffb03027810 */ /* 0x000fc80007ffe0ff */
[----:B------:R-:W-:-:S05]  /*4cb0*/  VIMNMX.U32 R2, PT, PT, R2, 0x2, PT ;  /* 0x0000000202027848 */ /* 0x000fca0003fe0000 */
[----:B------:R-:W-:-:S04]  /*4cc0*/  IMAD.SHL.U32 R6, R2, 0x4, RZ ;  /* 0x0000000402067824 */ /* 0x000fc800078e00ff */
[----:B------:R-:W0:Y:S02]  /*4cd0*/  LDC R2, c[0x2][R6] ;  /* 0x0080000006027b82 */ /* 0x000e240000000800 */
[----:B0-----:R-:W-:-:S04]  /*4ce0*/  SHF.R.S32.HI R3, RZ, 0x1f, R2 ;  /* 0x0000001fff037819 */ /* 0x001fc80000011402 */
.L_x_246:
[----:B------:R-:W-:Y:S05]  /*4cf0*/  BRX R2 -0x4d00                                                      (*"BRANCH_TARGETS .L_x_247,.L_x_248,.L_x_45"*) ;  /* 0xffffffb002c07949 */ /* 0x000fea000383ffff */
.L_x_248:
[----:B-----5:R-:W-:Y:S01]  /*4d00*/  FSET.BF.EQ.AND R2, R7, R0, PT ;  /* 0x000000000702720a */ /* 0x020fe20003802000 */
[----:B------:R-:W-:Y:S06]  /*4d10*/  BRA `(.L_x_46) ;  /* 0x0000001800607947 */ /* 0x000fec0003800000 */
.L_x_247:
[----:B-----5:R-:W-:Y:S01]  /*4d20*/  FSET.BF.LT.AND R2, R7, R0, PT ;  /* 0x000000000702720a */ /* 0x020fe20003801000 */
[----:B------:R-:W-:Y:S06]  /*4d30*/  BRA `(.L_x_46) ;  /* 0x0000001800587947 */ /* 0x000fec0003800000 */
.L_x_47:
[----:B------:R-:W-:-:S04]  /*4d40*/  MOV R2, 0xfffffff9 ;  /* 0xfffffff900027802 */ /* 0x000fc80000000f00 */
[----:B------:R-:W-:-:S05]  /*4d50*/  VIADDMNMX.U32 R2, R3, R2, 0x3, PT ;  /* 0x0000000303027446 */ /* 0x000fca0003800002 */
[----:B------:R-:W-:-:S04]  /*4d60*/  IMAD.SHL.U32 R6, R2, 0x4, RZ ;  /* 0x0000000402067824 */ /* 0x000fc800078e00ff */
[----:B------:R-:W0:Y:S02]  /*4d70*/  LDC R2, c[0x2][R6+0xc] ;  /* 0x0080030006027b82 */ /* 0x000e240000000800 */
[----:B0-----:R-:W-:-:S04]  /*4d80*/  SHF.R.S32.HI R3, RZ, 0x1f, R2 ;  /* 0x0000001fff037819 */ /* 0x001fc80000011402 */
.L_x_250:
[----:B------:R-:W-:Y:S05]  /*4d90*/  BRX R2 -0x4da0                                                      (*"BRANCH_TARGETS .L_x_251,.L_x_252,.L_x_253,.L_x_45"*) ;  /* 0xffffffb002987949 */ /* 0x000fea000383ffff */
.L_x_253:
[----:B-----5:R-:W-:-:S04]  /*4da0*/  FSETP.GT.AND P0, PT, R7, RZ, PT ;  /* 0x000000ff0700720b */ /* 0x020fc80003f04000 */
[----:B------:R-:W-:Y:S01]  /*4db0*/  FSEL R2, R0, RZ, P0 ;  /* 0x000000ff00027208 */ /* 0x000fe20000000000 */
[----:B------:R-:W-:Y:S08]  /*4dc0*/  BRA `(.L_x_46) ;  /* 0x0000001800347947 */ /* 0x000ff00003800000 */
.L_x_251:
[----:B-----5:R-:W-:Y:S01]  /*4dd0*/  FSETP.GE.AND P0, PT, R7, RZ, PT ;  /* 0x000000ff0700720b */ /* 0x020fe20003f06000 */
[----:B------:R-:W-:-:S12]  /*4de0*/  BSSY.RECONVERGENT B1, `(.L_x_48) ;  /* 0x0000042000017945 */ /* 0x000fd80003800200 */
[----:B------:R-:W-:Y:S05]  /*4df0*/  @!P0 BRA `(.L_x_49) ;  /* 0x00000000007c8947 */ /* 0x000fea0003800000 */
[----:B------:R-:W-:Y:S02]  /*4e00*/  HFMA2 R0, -RZ, RZ, 0.96630859375, -0.0022525787353515625 ;  /* 0x3bbb989dff007431 */ /* 0x000fe400000001ff */
[----:B------:R-:W-:Y:S01]  /*4e10*/  IMAD.MOV.U32 R3, RZ, RZ, 0x437c0000 ;  /* 0x437c0000ff037424 */ /* 0x000fe200078e00ff */
[----:B------:R-:W-:Y:S02]  /*4e20*/  BSSY.RECONVERGENT B2, `(.L_x_50) ;  /* 0x000001a000027945 */ /* 0x000fe40003800200 */
[----:B------:R-:W-:-:S04]  /*4e30*/  FFMA.SAT R0, R7, -R0, 0.5 ;  /* 0x3f00000007007423 */ /* 0x000fc80000002800 */
[----:B------:R-:W-:-:S04]  /*4e40*/  FFMA.RM R0, R0, R3, 12582913 ;  /* 0x4b40000100007423 */ /* 0x000fc80000004003 */
[C---:B------:R-:W-:Y:S01]  /*4e50*/  FADD R2, R0.reuse, -12583039 ;  /* 0xcb40007f00027421 */ /* 0x040fe20000000000 */
[----:B------:R-:W-:-:S03]  /*4e60*/  SHF.L.U32 R0, R0, 0x17, RZ ;  /* 0x0000001700007819 */ /* 0x000fc600000006ff */
[----:B------:R-:W-:-:S04]  /*4e70*/  FFMA R2, R7, -1.4426950216293334961, -R2 ;  /* 0xbfb8aa3b07027823 */ /* 0x000fc80000000802 */
[----:B------:R-:W-:-:S04]  /*4e80*/  FFMA R12, R7, -1.925963033500011079e-08, R2 ;  /* 0xb2a57060070c7823 */ /* 0x000fc80000000002 */
[----:B------:R-:W0:Y:S02]  /*4e90*/  MUFU.EX2 R3, R12 ;  /* 0x0000000c00037308 */ /* 0x000e240000000800 */
[----:B0-----:R-:W-:-:S06]  /*4ea0*/  FMUL R0, R0, R3 ;  /* 0x0000000300007220 */ /* 0x001fcc0000400000 */
[----:B------:R-:W0:Y:S02]  /*4eb0*/  F2F.F64.F32 R2, R0 ;  /* 0x0000000000027310 */ /* 0x000e240000201800 */
[----:B0-----:R-:W-:-:S06]  /*4ec0*/  DADD R10, R2, 1 ;  /* 0x3ff00000020a7429 */ /* 0x001fcc0000000000 */
[----:B------:R-:W0:Y:S04]  /*4ed0*/  MUFU.RCP64H R3, R11 ;  /* 0x0000000b00037308 */ /* 0x000e280000001800 */
[----:B------:R-:W-:-:S05]  /*4ee0*/  VIADD R2, R11, 0x300402 ;  /* 0x003004020b027836 */ /* 0x000fca0000000000 */
[----:B------:R-:W-:Y:S01]  /*4ef0*/  FSETP.GEU.AND P0, PT, |R2|, 5.8789094863358348022e-39, PT ;  /* 0x004004020200780b */ /* 0x000fe20003f0e200 */
[----:B0-----:R-:W-:-:S08]  /*4f00*/  DFMA R6, -R10, R2, 1 ;  /* 0x3ff000000a06742b */ /* 0x001fd00000000102 */
[----:B------:R-:W-:-:S08]  /*4f10*/  DFMA R6, R6, R6, R6 ;  /* 0x000000060606722b */ /* 0x000fd00000000006 */
[----:B------:R-:W-:-:S08]  /*4f20*/  DFMA R6, R2, R6, R2 ;  /* 0x000000060206722b */ /* 0x000fd00000000002 */
[----:B------:R-:W-:-:S08]  /*4f30*/  DFMA R8, -R10, R6, 1 ;  /* 0x3ff000000a08742b */ /* 0x000fd00000000106 */
[----:B------:R-:W-:Y:S01]  /*4f40*/  DFMA R2, R6, R8, R6 ;  /* 0x000000080602722b */ /* 0x000fe20000000006 */
[----:B------:R-:W-:Y:S10]  /*4f50*/  @P0 BRA `(.L_x_51) ;  /* 0x0000000000180947 */ /* 0x000ff40003800000 */
[----:B------:R-:W-:Y:S02]  /*4f60*/  LOP3.LUT R0, R11, 0x7fffffff, RZ, 0xc0, !PT ;  /* 0x7fffffff0b007812 */ /* 0x000fe400078ec0ff */
[----:B------:R-:W-:Y:S02]  /*4f70*/  MOV R2, 0x4fa0 ;  /* 0x00004fa000027802 */ /* 0x000fe40000000f00 */
[----:B------:R-:W-:-:S07]  /*4f80*/  IADD3 R3, PT, PT, R0, -0x100000, RZ ;  /* 0xfff0000000037810 */ /* 0x000fce0007ffe0ff */
[----:B------:R-:W-:Y:S05]  /*4f90*/  CALL.REL.NOINC `($__internal_0_$__cuda_sm20_dblrcp_rn_slowpath_v3) ;  /* 0x0000001400d87944 */ /* 0x000fea0003c00000 */
[----:B------:R-:W-:Y:S01]  /*4fa0*/  IMAD.MOV.U32 R2, RZ, RZ, R6 ;  /* 0x000000ffff027224 */ /* 0x000fe200078e0006 */
[----:B------:R-:W-:-:S07]  /*4fb0*/  MOV R3, R7 ;  /* 0x0000000700037202 */ /* 0x000fce0000000f00 */
.L_x_51:
[----:B------:R-:W-:Y:S05]  /*4fc0*/  BSYNC.RECONVERGENT B2 ;  /* 0x0000000000027941 */ /* 0x000fea0003800200 */
.L_x_50:
[----:B------:R0:W1:Y:S01]  /*4fd0*/  F2F.F32.F64 R2, R2 ;  /* 0x0000000200027310 */ /* 0x0000620000301000 */
[----:B------:R-:W-:Y:S05]  /*4fe0*/  BRA `(.L_x_52) ;  /* 0x0000000000847947 */ /* 0x000fea0003800000 */
.L_x_49:
[----:B------:R-:W-:Y:S02]  /*4ff0*/  HFMA2 R3, -RZ, RZ, 3.7421875, 0 ;  /* 0x437c0000ff037431 */ /* 0x000fe400000001ff */
[----:B------:R-:W-:Y:S01]  /*5000*/  IMAD.MOV.U32 R0, RZ, RZ, 0x3bbb989d ;  /* 0x3bbb989dff007424 */ /* 0x000fe200078e00ff */
[----:B------:R-:W-:Y:S03]  /*5010*/  BSSY.RECONVERGENT B2, `(.L_x_53) ;  /* 0x000001d000027945 */ /* 0x000fe60003800200 */
[----:B------:R-:W-:-:S04]  /*5020*/  FFMA.SAT R0, R7, R0, 0.5 ;  /* 0x3f00000007007423 */ /* 0x000fc80000002000 */
[----:B------:R-:W-:-:S04]  /*5030*/  FFMA.RM R0, R0, R3, 12582913 ;  /* 0x4b40000100007423 */ /* 0x000fc80000004003 */
[C---:B------:R-:W-:Y:S01]  /*5040*/  FADD R2, R0.reuse, -12583039 ;  /* 0xcb40007f00027421 */ /* 0x040fe20000000000 */
[----:B------:R-:W-:-:S03]  /*5050*/  IMAD.SHL.U32 R0, R0, 0x800000, RZ ;  /* 0x0080000000007824 */ /* 0x000fc600078e00ff */
[----:B------:R-:W-:-:S04]  /*5060*/  FFMA R2, R7, 1.4426950216293334961, -R2 ;  /* 0x3fb8aa3b07027823 */ /* 0x000fc80000000802 */
[----:B------:R-:W-:Y:S01]  /*5070*/  FFMA R10, R7, 1.925963033500011079e-08, R2 ;  /* 0x32a57060070a7823 */ /* 0x000fe20000000002 */
[----:B------:R-:W-:-:S03]  /*5080*/  MOV R2, 0x1 ;  /* 0x0000000100027802 */ /* 0x000fc60000000f00 */
[----:B------:R-:W0:Y:S02]  /*5090*/  MUFU.EX2 R3, R10 ;  /* 0x0000000a00037308 */ /* 0x000e240000000800 */
[----:B0-----:R-:W-:-:S06]  /*50a0*/  FMUL R0, R0, R3 ;  /* 0x0000000300007220 */ /* 0x001fcc0000400000 */
[----:B------:R-:W0:Y:S02]  /*50b0*/  F2F.F64.F32 R12, R0 ;  /* 0x00000000000c7310 */ /* 0x000e240000201800 */
[----:B0-----:R-:W-:Y:S01]  /*50c0*/  DADD R6, R12, 1 ;  /* 0x3ff000000c067429 */ /* 0x001fe20000000000 */
[----:B------:R-:W-:-:S05]  /*50d0*/  FSETP.GEU.AND P1, PT, |R13|, 6.5827683646048100446e-37, PT ;  /* 0x036000000d00780b */ /* 0x000fca0003f2e200 */
[----:B------:R-:W0:Y:S02]  /*50e0*/  MUFU.RCP64H R3, R7 ;  /* 0x0000000700037308 */ /* 0x000e240000001800 */
[----:B0-----:R-:W-:-:S08]  /*50f0*/  DFMA R8, -R6, R2, 1 ;  /* 0x3ff000000608742b */ /* 0x001fd00000000102 */
[----:B------:R-:W-:-:S08]  /*5100*/  DFMA R8, R8, R8, R8 ;  /* 0x000000080808722b */ /* 0x000fd00000000008 */
[----:B------:R-:W-:-:S08]  /*5110*/  DFMA R8, R2, R8, R2 ;  /* 0x000000080208722b */ /* 0x000fd00000000002 */
[----:B------:R-:W-:-:S08]  /*5120*/  DFMA R2, -R6, R8, 1 ;  /* 0x3ff000000602742b */ /* 0x000fd00000000108 */
[----:B------:R-:W-:-:S08]  /*5130*/  DFMA R2, R8, R2, R8 ;  /* 0x000000020802722b */ /* 0x000fd00000000008 */
[----:B------:R-:W-:-:S08]  /*5140*/  DMUL R8, R12, R2 ;  /* 0x000000020c087228 */ /* 0x000fd00000000000 */
[----:B------:R-:W-:-:S08]  /*5150*/  DFMA R10, -R6, R8, R12 ;  /* 0x00000008060a722b */ /* 0x000fd0000000010c */
[----:B------:R-:W-:-:S10]  /*5160*/  DFMA R2, R2, R10, R8 ;  /* 0x0000000a0202722b */ /* 0x000fd40000000008 */
[----:B------:R-:W-:-:S05]  /*5170*/  FFMA R0, RZ, R7, R3 ;  /* 0x00000007ff007223 */ /* 0x000fca0000000003 */
[----:B------:R-:W-:-:S13]  /*5180*/  FSETP.GT.AND P0, PT, |R0|, 1.469367938527859385e-39, PT ;  /* 0x001000000000780b */ /* 0x000fda0003f04200 */
[----:B------:R-:W-:Y:S05]  /*5190*/  @P0 BRA P1, `(.L_x_54) ;  /* 0x0000000000100947 */ /* 0x000fea0000800000 */
[----:B------:R-:W-:-:S07]  /*51a0*/  MOV R0, 0x51c0 ;  /* 0x000051c000007802 */ /* 0x000fce0000000f00 */
[----:B------:R-:W-:Y:S05]  /*51b0*/  CALL.REL.NOINC `($__internal_1_$__cuda_sm20_div_rn_f64_full) ;  /* 0x0000001800007944 */ /* 0x000fea0003c00000 */
[----:B------:R-:W-:Y:S01]  /*51c0*/  IMAD.MOV.U32 R2, RZ, RZ, R12 ;  /* 0x000000ffff027224 */ /* 0x000fe200078e000c */
[----:B------:R-:W-:-:S07]  /*51d0*/  MOV R3, R13 ;  /* 0x0000000d00037202 */ /* 0x000fce0000000f00 */
.L_x_54:
[----:B------:R-:W-:Y:S05]  /*51e0*/  BSYNC.RECONVERGENT B2 ;  /* 0x0000000000027941 */ /* 0x000fea0003800200 */
.L_x_53:
[----:B------:R2:W3:Y:S02]  /*51f0*/  F2F.F32.F64 R2, R2 ;  /* 0x0000000200027310 */ /* 0x0004e40000301000 */
.L_x_52:
[----:B------:R-:W-:Y:S05]  /*5200*/  BSYNC.RECONVERGENT B1 ;  /* 0x0000000000017941 */ /* 0x000fea0003800200 */
.L_x_48:
[----:B------:R-:W-:Y:S05]  /*5210*/  BRA `(.L_x_46) ;  /* 0x0000001400207947 */ /* 0x000fea0003800000 */
.L_x_252:
[----:B-----5:R-:W0:Y:S01]  /*5220*/  F2F.F64.F32 R2, R7 ;  /* 0x0000000700027310 */ /* 0x020e220000201800 */
[----:B------:R-:W-:Y:S01]  /*5230*/  IMAD.MOV.U32 R0, RZ, RZ, RZ ;  /* 0x000000ffff007224 */ /* 0x000fe200078e00ff */
[----:B0-----:R-:W-:Y:S01]  /*5240*/  DSETP.MAX.AND P0, P1, RZ, R2, PT ;  /* 0x00000002ff00722a */ /* 0x001fe2000390f000 */
[----:B------:R-:W-:-:S05]  /*5250*/  MOV R9, R3 ;  /* 0x0000000300097202 */ /* 0x000fca0000000f00 */
[C---:B------:R-:W-:Y:S02]  /*5260*/  FSEL R11, R0.reuse, R9, P0 ;  /* 0x00000009000b7208 */ /* 0x040fe40000000000 */
[----:B------:R-:W-:-:S06]  /*5270*/  SEL R2, R0, R2, P0 ;  /* 0x0000000200027207 */ /* 0x000fcc0000000000 */
[----:B------:R-:W-:-:S05]  /*5280*/  @P1 LOP3.LUT R11, R9, 0x80000, RZ, 0xfc, !PT ;  /* 0x00080000090b1812 */ /* 0x000fca00078efcff */
[----:B------:R-:W-:-:S04]  /*5290*/  IMAD.MOV.U32 R3, RZ, RZ, R11 ;  /* 0x000000ffff037224 */ /* 0x000fc800078e000b */
[----:B------:R0:W1:Y:S01]  /*52a0*/  F2F.F32.F64 R2, R2 ;  /* 0x0000000200027310 */ /* 0x0000620000301000 */
[----:B------:R-:W-:Y:S05]  /*52b0*/  BRA `(.L_x_46) ;  /* 0x0000001000f87947 */ /* 0x000fea0003800000 */
.L_x_41:
[----:B------:R-:W-:-:S13]  /*52c0*/  ISETP.GT.AND P0, PT, R3, 0xd, PT ;  /* 0x0000000d0300780c */ /* 0x000fda0003f04270 */
[----:B------:R-:W-:Y:S05]  /*52d0*/  @P0 BRA `(.L_x_55) ;  /* 0x0000000800780947 */ /* 0x000fea0003800000 */
[----:B------:R-:W-:-:S13]  /*52e0*/  ISETP.GT.AND P0, PT, R3, 0xb, PT ;  /* 0x0000000b0300780c */ /* 0x000fda0003f04270 */
[----:B------:R-:W-:Y:S05]  /*52f0*/  @P0 BRA `(.L_x_56) ;  /* 0x0000000400f00947 */ /* 0x000fea0003800000 */
[----:B------:R-:W-:-:S04]  /*5300*/  IADD3 R2, PT, PT, R3, -0xa, RZ ;  /* 0xfffffff603027810 */ /* 0x000fc80007ffe0ff */
[----:B------:R-:W-:-:S05]  /*5310*/  VIMNMX.U32 R2, PT, PT, R2, 0x2, PT ;  /* 0x0000000202027848 */ /* 0x000fca0003fe0000 */
[----:B------:R-:W-:-:S04]  /*5320*/  IMAD.SHL.U32 R6, R2, 0x4, RZ ;  /* 0x0000000402067824 */ /* 0x000fc800078e00ff */
[----:B------:R-:W0:Y:S02]  /*5330*/  LDC R2, c[0x2][R6+0x1c] ;  /* 0x0080070006027b82 */ /* 0x000e240000000800 */
[----:B0-----:R-:W-:-:S04]  /*5340*/  SHF.R.S32.HI R3, RZ, 0x1f, R2 ;  /* 0x0000001fff037819 */ /* 0x001fc80000011402 */
.L_x_255:
[----:B------:R-:W-:Y:S05]  /*5350*/  BRX R2 -0x5360                                                      (*"BRANCH_TARGETS .L_x_256,.L_x_257,.L_x_45"*) ;  /* 0xffffffac02287949 */ /* 0x000fea000383ffff */
.L_x_257:
[----:B-----5:R-:W0:Y:S01]  /*5360*/  F2F.F64.F32 R8, R7 ;  /* 0x0000000700087310 */ /* 0x020e220000201800 */
[----:B------:R-:W-:Y:S01]  /*5370*/  UMOV UR4, 0xa0b5ed8d ;  /* 0xa0b5ed8d00047882 */ /* 0x000fe20000000000 */
[----:B------:R-:W-:Y:S01]  /*5380*/  UMOV UR5, 0x3eb0c6f7 ;  /* 0x3eb0c6f700057882 */ /* 0x000fe20000000000 */
[----:B------:R-:W-:Y:S01]  /*5390*/  MOV R2, 0x1 ;  /* 0x0000000100027802 */ /* 0x000fe20000000f00 */
[----:B------:R-:W-:Y:S04]  /*53a0*/  BSSY.RECONVERGENT B1, `(.L_x_57) ;  /* 0x0000016000017945 */ /* 0x000fe80003800200 */
[----:B------:R-:W1:Y:S01]  /*53b0*/  F2F.F64.F32 R12, R0 ;  /* 0x00000000000c7310 */ /* 0x000e620000201800 */
[----:B0-----:R-:W-:-:S07]  /*53c0*/  DADD R8, R8, UR4 ;  /* 0x0000000408087e29 */ /* 0x001fce0008000000 */
[----:B------:R-:W0:Y:S01]  /*53d0*/  MUFU.RCP64H R3, R9 ;  /* 0x0000000900037308 */ /* 0x000e220000001800 */
[----:B-1----:R-:W-:Y:S01]  /*53e0*/  FSETP.GEU.AND P1, PT, |R13|, 6.5827683646048100446e-37, PT ;  /* 0x036000000d00780b */ /* 0x002fe20003f2e200 */
        /* <DEDUP_REMOVED lines=11> */
[----:B------:R-:W-:Y:S01]  /*54a0*/  IMAD.MOV.U32 R6, RZ, RZ, R8 ;  /* 0x000000ffff067224 */ /* 0x000fe200078e0008 */
[----:B------:R-:W-:Y:S02]  /*54b0*/  MOV R7, R9 ;  /* 0x0000000900077202 */ /* 0x000fe40000000f00 */
[----:B------:R-:W-:-:S07]  /*54c0*/  MOV R0, 0x54e0 ;  /* 0x000054e000007802 */ /* 0x000fce0000000f00 */
[----:B------:R-:W-:Y:S05]  /*54d0*/  CALL.REL.NOINC `($__internal_1_$__cuda_sm20_div_rn_f64_full) ;  /* 0x0000001400387944 */ /* 0x000fea0003c00000 */
[----:B------:R-:W-:Y:S01]  /*54e0*/  IMAD.MOV.U32 R2, RZ, RZ, R12 ;  /* 0x000000ffff027224 */ /* 0x000fe200078e000c */
[----:B------:R-:W-:-:S07]  /*54f0*/  MOV R3, R13 ;  /* 0x0000000d00037202 */ /* 0x000fce0000000f00 */
.L_x_58:
[----:B------:R-:W-:Y:S05]  /*5500*/  BSYNC.RECONVERGENT B1 ;  /* 0x0000000000017941 */ /* 0x000fea0003800200 */
.L_x_57:
[----:B------:R4:W0:Y:S01]  /*5510*/  F2F.F32.F64 R2, R2 ;  /* 0x0000000200027310 */ /* 0x0008220000301000 */
[----:B------:R-:W-:Y:S05]  /*5520*/  BRA `(.L_x_46) ;  /* 0x00000010005c7947 */ /* 0x000fea0003800000 */
.L_x_256:
[----:B-----5:R-:W0:Y:S01]  /*5530*/  F2F.F64.F32 R2, R7 ;  /* 0x0000000700027310 */ /* 0x020e220000201800 */
[----:B------:R-:W-:Y:S01]  /*5540*/  UMOV UR4, 0xa0b5ed8d ;  /* 0xa0b5ed8d00047882 */ /* 0x000fe20000000000 */
[----:B------:R-:W-:Y:S02]  /*5550*/  UMOV UR5, 0x3eb0c6f7 ;  /* 0x3eb0c6f700057882 */ /* 0x000fe40000000000 */
[----:B0-----:R-:W-:-:S10]  /*5560*/  DADD R2, R2, UR4 ;  /* 0x0000000402027e29 */ /* 0x001fd40008000000 */
[----:B------:R-:W-:Y:S01]  /*5570*/  ISETP.GT.AND P0, PT, R3, 0xfffff, PT ;  /* 0x000fffff0300780c */ /* 0x000fe20003f04270 */
[----:B------:R-:W-:Y:S01]  /*5580*/  IMAD.MOV.U32 R8, RZ, RZ, R2 ;  /* 0x000000ffff087224 */ /* 0x000fe200078e0002 */
[----:B------:R-:W-:Y:S02]  /*5590*/  MOV R9, R3 ;  /* 0x0000000300097202 */ /* 0x000fe40000000f00 */
[----:B------:R-:W-:-:S09]  /*55a0*/  MOV R6, R2 ;  /* 0x0000000200067202 */ /* 0x000fd20000000f00 */
[----:B------:R-:W-:-:S10]  /*55b0*/  @!P0 DMUL R8, R8, 1.80143985094819840000e+16 ;  /* 0x4350000008088828 */ /* 0x000fd40000000000 */
[----:B------:R-:W-:Y:S01]  /*55c0*/  @!P0 IMAD.MOV.U32 R3, RZ, RZ, R9 ;  /* 0x000000ffff038224 */ /* 0x000fe200078e0009 */
[----:B------:R-:W-:-:S04]  /*55d0*/  @!P0 MOV R6, R8 ;  /* 0x0000000800068202 */ /* 0x000fc80000000f00 */
[----:B------:R-:W-:-:S04]  /*55e0*/  IADD3 R0, PT, PT, R3, -0x1, RZ ;  /* 0xffffffff03007810 */ /* 0x000fc80007ffe0ff */
[----:B------:R-:W-:Y:S01]  /*55f0*/  ISETP.GT.U32.AND P1, PT, R0, 0x7feffffe, PT ;  /* 0x7feffffe0000780c */ /* 0x000fe20003f24070 */
[----:B------:R-:W-:Y:S02]  /*5600*/  IMAD.MOV.U32 R0, RZ, RZ, -0x3ff ;  /* 0xfffffc01ff007424 */ /* 0x000fe400078e00ff */
[----:B------:R-:W-:-:S10]  /*5610*/  @!P0 IMAD.MOV.U32 R0, RZ, RZ, -0x435 ;  /* 0xfffffbcbff008424 */ /* 0x000fd400078e00ff */
[----:B------:R-:W-:Y:S05]  /*5620*/  @P1 BRA `(.L_x_59) ;  /* 0x0000000400041947 */ /* 0x000fea0003800000 */
[C---:B------:R-:W-:Y:S01]  /*5630*/  LOP3.LUT R2, R3.reuse, 0xfffff, RZ, 0xc0, !PT ;  /* 0x000fffff03027812 */ /* 0x040fe200078ec0ff */
[----:B------:R-:W-:Y:S01]  /*5640*/  IMAD.MOV.U32 R8, RZ, RZ, RZ ;  /* 0x000000ffff087224 */ /* 0x000fe200078e00ff */
[----:B------:R-:W-:Y:S01]  /*5650*/  MOV R16, 0x8b7a8b04 ;  /* 0x8b7a8b0400107802 */ /* 0x000fe20000000f00 */
[----:B------:R-:W-:Y:S01]  /*5660*/  IMAD.MOV.U32 R17, RZ, RZ, 0x3ed0ee25 ;  /* 0x3ed0ee25ff117424 */ /* 0x000fe200078e00ff */
[----:B------:R-:W-:Y:S01]  /*5670*/  LOP3.LUT R7, R2, 0x3ff00000, RZ, 0xfc, !PT ;  /* 0x3ff0000002077812 */ /* 0x000fe200078efcff */
[----:B------:R-:W-:Y:S01]  /*5680*/  UMOV UR4, 0x3ae80f1e ;  /* 0x3ae80f1e00047882 */ /* 0x000fe20000000000 */
[----:B------:R-:W-:Y:S01]  /*5690*/  UMOV UR5, 0x3eb1380b ;  /* 0x3eb1380b00057882 */ /* 0x000fe20000000000 */
[----:B------:R-:W-:Y:S01]  /*56a0*/  LEA.HI R0, R3, R0, RZ, 0xc ;  /* 0x0000000003007211 */ /* 0x000fe200078f60ff */
[----:B------:R-:W-:Y:S01]  /*56b0*/  IMAD.MOV.U32 R19, RZ, RZ, 0x43300000 ;  /* 0x43300000ff137424 */ /* 0x000fe200078e00ff */
[----:B------:R-:W-:Y:S01]  /*56c0*/  ISETP.GE.U32.AND P0, PT, R7, 0x3ff6a09f, PT ;  /* 0x3ff6a09f0700780c */ /* 0x000fe20003f06070 */
[----:B------:R-:W-:Y:S01]  /*56d0*/  UMOV UR6, 0x80000000 ;  /* 0x8000000000067882 */ /* 0x000fe20000000000 */
[----:B------:R-:W-:-:S11]  /*56e0*/  UMOV UR7, 0x43300000 ;  /* 0x4330000000077882 */ /* 0x000fd60000000000 */
[----:B------:R-:W-:Y:S01]  /*56f0*/  @P0 VIADD R9, R7, 0xfff00000 ;  /* 0xfff0000007090836 */ /* 0x000fe20000000000 */
[----:B------:R-:W-:-:S04]  /*5700*/  @P0 IADD3 R0, PT, PT, R0, 0x1, RZ ;  /* 0x0000000100000810 */ /* 0x000fc80007ffe0ff */
[----:B------:R-:W-:Y:S02]  /*5710*/  @P0 MOV R7, R9 ;  /* 0x0000000900070202 */ /* 0x000fe40000000f00 */
[----:B------:R-:W-:-:S04]  /*5720*/  LOP3.LUT R18, R0, 0x80000000, RZ, 0x3c, !PT ;  /* 0x8000000000127812 */ /* 0x000fc800078e3cff */
[C---:B------:R-:W-:Y:S02]  /*5730*/  DADD R14, R6.reuse, 1 ;  /* 0x3ff00000060e7429 */ /* 0x040fe40000000000 */
[----:B------:R-:W-:-:S04]  /*5740*/  DADD R6, R6, -1 ;  /* 0xbff0000006067429 */ /* 0x000fc80000000000 */
[----:B------:R-:W0:Y:S02]  /*5750*/  MUFU.RCP64H R9, R15 ;  /* 0x0000000f00097308 */ /* 0x000e240000001800 */
[----:B0-----:R-:W-:-:S08]  /*5760*/  DFMA R10, -R14, R8, 1 ;  /* 0x3ff000000e0a742b */ /* 0x001fd00000000108 */
[----:B------:R-:W-:-:S08]  /*5770*/  DFMA R10, R10, R10, R10 ;  /* 0x0000000a0a0a722b */ /* 0x000fd0000000000a */
[----:B------:R-:W-:-:S08]  /*5780*/  DFMA R8, R8, R10, R8 ;  /* 0x0000000a0808722b */ /* 0x000fd00000000008 */
[----:B------:R-:W-:-:S08]  /*5790*/  DMUL R10, R6, R8 ;  /* 0x00000008060a7228 */ /* 0x000fd00000000000 */
[----:B------:R-:W-:-:S08]  /*57a0*/  DFMA R10, R6, R8, R10 ;  /* 0x00000008060a722b */ /* 0x000fd0000000000a */
[----:B------:R-:W-:Y:S02]  /*57b0*/  DMUL R12, R10, R10 ;  /* 0x0000000a0a0c7228 */ /* 0x000fe40000000000 */
[----:B------:R-:W-:-:S06]  /*57c0*/  DADD R2, R6, -R10 ;  /* 0x0000000006027229 */ /* 0x000fcc000000080a */
[----:B------:R-:W-:Y:S01]  /*57d0*/  DFMA R14, R12, UR4, R16 ;  /* 0x000000040c0e7c2b */ /* 0x000fe20008000010 */
[----:B------:R-:W-:Y:S01]  /*57e0*/  UMOV UR4, 0x9f02676f ;  /* 0x9f02676f00047882 */ /* 0x000fe20000000000 */
[----:B------:R-:W-:Y:S01]  /*57f0*/  UMOV UR5, 0x3ef3b266 ;  /* 0x3ef3b26600057882 */ /* 0x000fe20000000000 */
[----:B------:R-:W-:Y:S02]  /*5800*/  DADD R16, R2, R2 ;  /* 0x0000000002107229 */ /* 0x000fe40000000002 */
[----:B------:R-:W-:Y:S01]  /*5810*/  DADD R2, R18, -UR6 ;  /* 0x8000000612027e29 */ /* 0x000fe20008000000 */
[----:B------:R-:W-:Y:S01]  /*5820*/  UMOV UR6, 0xfefa39ef ;  /* 0xfefa39ef00067882 */ /* 0x000fe20000000000 */
[----:B------:R-:W-:Y:S01]  /*5830*/  UMOV UR7, 0x3fe62e42 ;  /* 0x3fe62e4200077882 */ /* 0x000fe20000000000 */
[----:B------:R-:W-:Y:S01]  /*5840*/  DFMA R14, R12, R14, UR4 ;  /* 0x000000040c0e7e2b */ /* 0x000fe2000800000e */
[----:B------:R-:W-:Y:S01]  /*5850*/  UMOV UR4, 0xa9ab0956 ;  /* 0xa9ab095600047882 */ /* 0x000fe20000000000 */
[----:B------:R-:W-:Y:S01]  /*5860*/  UMOV UR5, 0x3f1745cb ;  /* 0x3f1745cb00057882 */ /* 0x000fe20000000000 */
[----:B------:R-:W-:-:S02]  /*5870*/  DFMA R16, R6, -R10, R16 ;  /* 0x8000000a0610722b */ /* 0x000fc40000000010 */
[----:B------:R-:W-:-:S03]  /*5880*/  DFMA R6, R2, UR6, R10 ;  /* 0x0000000602067c2b */ /* 0x000fc6000800000a */
[----:B------:R-:W-:Y:S01]  /*5890*/  DFMA R14, R12, R14, UR4 ;  /* 0x000000040c0e7e2b */ /* 0x000fe2000800000e */
[----:B------:R-:W-:Y:S01]  /*58a0*/  UMOV UR4, 0x2d1b5154 ;  /* 0x2d1b515400047882 */ /* 0x000fe20000000000 */
[----:B------:R-:W-:Y:S01]  /*58b0*/  UMOV UR5, 0x3f3c71c7 ;  /* 0x3f3c71c700057882 */ /* 0x000fe20000000000 */
[----:B------:R-:W-:-:S05]  /*58c0*/  DMUL R16, R8, R16 ;  /* 0x0000001008107228 */ /* 0x000fca0000000000 */
[----:B------:R-:W-:Y:S01]  /*58d0*/  DFMA R14, R12, R14, UR4 ;  /* 0x000000040c0e7e2b */ /* 0x000fe2000800000e */
[----:B------:R-:W-:Y:S01]  /*58e0*/  UMOV UR4, 0x923be72d ;  /* 0x923be72d00047882 */ /* 0x000fe20000000000 */
[----:B------:R-:W-:-:S06]  /*58f0*/  UMOV UR5, 0x3f624924 ;  /* 0x3f62492400057882 */ /* 0x000fcc0000000000 */
        /* <DEDUP_REMOVED lines=8> */
[----:B------:R-:W-:Y:S02]  /*5980*/  UMOV UR5, 0x3fe62e42 ;  /* 0x3fe62e4200057882 */ /* 0x000fe40000000000 */
[----:B------:R-:W-:Y:S01]  /*5990*/  DFMA R18, R2, -UR4, R6 ;  /* 0x8000000402127c2b */ /* 0x000fe20008000006 */
[----:B------:R-:W-:Y:S01]  /*59a0*/  UMOV UR4, 0x3b39803f ;  /* 0x3b39803f00047882 */ /* 0x000fe20000000000 */
[----:B------:R-:W-:Y:S02]  /*59b0*/  UMOV UR5, 0x3c7abc9e ;  /* 0x3c7abc9e00057882 */ /* 0x000fe40000000000 */
[----:B------:R-:W-:-:S04]  /*59c0*/  DMUL R14, R12, R14 ;  /* 0x0000000e0c0e7228 */ /* 0x000fc80000000000 */
[----:B------:R-:W-:-:S04]  /*59d0*/  DADD R18, -R10, R18 ;  /* 0x000000000a127229 */ /* 0x000fc80000000112 */
[----:B------:R-:W-:-:S08]  /*59e0*/  DFMA R14, R10, R14, R16 ;  /* 0x0000000e0a0e722b */ /* 0x000fd00000000010 */
[----:B------:R-:W-:-:S08]  /*59f0*/  DADD R14, R14, -R18 ;  /* 0x000000000e0e7229 */ /* 0x000fd00000000812 */
[----:B------:R-:W-:-:S08]  /*5a00*/  DFMA R14, R2, UR4, R14 ;  /* 0x00000004020e7c2b */ /* 0x000fd0000800000e */
[----:B------:R-:W-:-:S06]  /*5a10*/  DADD R14, R6, R14 ;  /* 0x00000000060e7229 */ /* 0x000fcc000000000e */
[----:B------:R0:W1:Y:S01]  /*5a20*/  F2F.F32.F64 R2, R14 ;  /* 0x0000000e00027310 */ /* 0x0000620000301000 */
[----:B------:R-:W-:Y:S05]  /*5a30*/  BRA `(.L_x_46) ;  /* 0x0000000c00187947 */ /* 0x000fea0003800000 */
.L_x_59:
[----:B------:R-:W-:Y:S01]  /*5a40*/  MOV R2, 0x0 ;  /* 0x0000000000027802 */ /* 0x000fe20000000f00 */
[----:B------:R-:W-:Y:S01]  /*5a50*/  IMAD.MOV.U32 R3, RZ, RZ, 0x7ff00000 ;  /* 0x7ff00000ff037424 */ /* 0x000fe200078e00ff */
[----:B------:R-:W-:-:S05]  /*5a60*/  LOP3.LUT P0, RZ, R9, 0x7fffffff, RZ, 0xc0, !PT ;  /* 0x7fffffff09ff7812 */ /* 0x000fca000780c0ff */
[----:B------:R-:W-:-:S10]  /*5a70*/  DFMA R2, R8, R2, +INF ;  /* 0x7ff000000802742b */ /* 0x000fd40000000002 */
[----:B------:R-:W-:Y:S02]  /*5a80*/  FSEL R2, R2, RZ, P0 ;  /* 0x000000ff02027208 */ /* 0x000fe40000000000 */
[----:B------:R-:W-:-:S04]  /*5a90*/  FSEL R3, R3, -QNAN , P0 ;  /* 0xfff0000003037808 */ /* 0x000fc80000000000 */
[----:B------:R0:W1:Y:S01]  /*5aa0*/  F2F.F32.F64 R2, R2 ;  /* 0x0000000200027310 */ /* 0x0000620000301000 */
[----:B------:R-:W-:Y:S05]  /*5ab0*/  BRA `(.L_x_46) ;  /* 0x0000000800f87947 */ /* 0x000fea0003800000 */
.L_x_56:
[----:B------:R-:W-:-:S04]  /*5ac0*/  MOV R2, 0xfffffff4 ;  /* 0xfffffff400027802 */ /* 0x000fc80000000f00 */
[----:B------:R-:W-:-:S05]  /*5ad0*/  VIADDMNMX.U32 R2, R3, R2, 0x2, PT ;  /* 0x0000000203027446 */ /* 0x000fca0003800002 */
[----:B------:R-:W-:-:S04]  /*5ae0*/  IMAD.SHL.U32 R6, R2, 0x4, RZ ;  /* 0x0000000402067824 */ /* 0x000fc800078e00ff */
[----:B------:R-:W0:Y:S02]  /*5af0*/  LDC R2, c[0x2][R6+0x28] ;  /* 0x00800a0006027b82 */ /* 0x000e240000000800 */
[----:B0-----:R-:W-:-:S04]  /*5b00*/  SHF.R.S32.HI R3, RZ, 0x1f, R2 ;  /* 0x0000001fff037819 */ /* 0x001fc80000011402 */
.L_x_259:
[----:B------:R-:W-:Y:S05]  /*5b10*/  BRX R2 -0x5b20                                                      (*"BRANCH_TARGETS .L_x_260,.L_x_261,.L_x_45"*) ;  /* 0xffffffa402387949 */ /* 0x000fea000383ffff */
.L_x_261:
[----:B-----5:R-:W-:Y:S01]  /*5b20*/  IADD3 R0, PT, PT, R7, 0x1800000, RZ ;  /* 0x0180000007007810 */ /* 0x020fe20007ffe0ff */
[----:B------:R-:W-:Y:S03]  /*5b30*/  BSSY.RECONVERGENT B1, `(.L_x_60) ;  /* 0x000000c000017945 */ /* 0x000fe60003800200 */
[----:B------:R-:W-:-:S04]  /*5b40*/  LOP3.LUT R0, R0, 0x7f800000, RZ, 0xc0, !PT ;  /* 0x7f80000000007812 */ /* 0x000fc800078ec0ff */
[----:B------:R-:W-:-:S13]  /*5b50*/  ISETP.GT.U32.AND P0, PT, R0, 0x1ffffff, PT ;  /* 0x01ffffff0000780c */ /* 0x000fda0003f04070 */
[----:B------:R-:W-:Y:S05]  /*5b60*/  @P0 BRA `(.L_x_61) ;  /* 0x0000000000100947 */ /* 0x000fea0003800000 */
[----:B------:R-:W-:-:S07]  /*5b70*/  MOV R6, 0x5b90 ;  /* 0x00005b9000067802 */ /* 0x000fce0000000f00 */
[----:B------:R-:W-:Y:S05]  /*5b80*/  CALL.REL.NOINC `($__internal_2_$__cuda_sm20_rcp_rn_f32_slowpath) ;  /* 0x0000001400047944 */ /* 0x000fea0003c00000 */
[----:B------:R-:W-:Y:S01]  /*5b90*/  IMAD.MOV.U32 R2, RZ, RZ, R3 ;  /* 0x000000ffff027224 */ /* 0x000fe200078e0003 */
[----:B------:R-:W-:Y:S06]  /*5ba0*/  BRA `(.L_x_62) ;  /* 0x0000000000107947 */ /* 0x000fec0003800000 */
.L_x_61:
[----:B------:R-:W0:Y:S02]  /*5bb0*/  MUFU.RCP R2, R7 ;  /* 0x0000000700027308 */ /* 0x000e240000001000 */
[----:B0-----:R-:W-:-:S04]  /*5bc0*/  FFMA R0, R7, R2, -1 ;  /* 0xbf80000007007423 */ /* 0x001fc80000000002 */
[----:B------:R-:W-:-:S04]  /*5bd0*/  FADD.FTZ R3, -R0, -RZ ;  /* 0x800000ff00037221 */ /* 0x000fc80000010100 */
[----:B------:R-:W-:-:S07]  /*5be0*/  FFMA R2, R2, R3, R2 ;  /* 0x0000000302027223 */ /* 0x000fce0000000002 */
.L_x_62:
[----:B------:R-:W-:Y:S05]  /*5bf0*/  BSYNC.RECONVERGENT B1 ;  /* 0x0000000000017941 */ /* 0x000fea0003800200 */
.L_x_60:
[----:B------:R-:W-:Y:S05]  /*5c00*/  BRA `(.L_x_46) ;  /* 0x0000000800a47947 */ /* 0x000fea0003800000 */
.L_x_260:
[----:B-----5:R-:W-:Y:S02]  /*5c10*/  HFMA2 R0, -RZ, RZ, 0.96630859375, -0.0022525787353515625 ;  /* 0x3bbb989dff007431 */ /* 0x020fe400000001ff */
[----:B------:R-:W-:-:S03]  /*5c20*/  IMAD.MOV.U32 R3, RZ, RZ, 0x437c0000 ;  /* 0x437c0000ff037424 */ /* 0x000fc600078e00ff */
[----:B------:R-:W-:-:S04]  /*5c30*/  FFMA.SAT R0, R7, R0, 0.5 ;  /* 0x3f00000007007423 */ /* 0x000fc80000002000 */
[----:B------:R-:W-:-:S04]  /*5c40*/  FFMA.RM R0, R0, R3, 12582913 ;  /* 0x4b40000100007423 */ /* 0x000fc80000004003 */
[C---:B------:R-:W-:Y:S01]  /*5c50*/  FADD R2, R0.reuse, -12583039 ;  /* 0xcb40007f00027421 */ /* 0x040fe20000000000 */
[----:B------:R-:W-:-:S03]  /*5c60*/  SHF.L.U32 R0, R0, 0x17, RZ ;  /* 0x0000001700007819 */ /* 0x000fc600000006ff */
[----:B------:R-:W-:-:S04]  /*5c70*/  FFMA R2, R7, 1.4426950216293334961, -R2 ;  /* 0x3fb8aa3b07027823 */ /* 0x000fc80000000802 */
[----:B------:R-:W-:-:S06]  /*5c80*/  FFMA R7, R7, 1.925963033500011079e-08, R2 ;  /* 0x32a5706007077823 */ /* 0x000fcc0000000002 */
[----:B------:R-:W0:Y:S02]  /*5c90*/  MUFU.EX2 R7, R7 ;  /* 0x0000000700077308 */ /* 0x000e240000000800 */
[----:B0-----:R-:W-:Y:S01]  /*5ca0*/  FMUL R2, R0, R7 ;  /* 0x0000000700027220 */ /* 0x001fe20000400000 */
[----:B------:R-:W-:Y:S06]  /*5cb0*/  BRA `(.L_x_46) ;  /* 0x0000000800787947 */ /* 0x000fec0003800000 */
.L_x_55:
[----:B------:R-:W-:-:S13]  /*5cc0*/  ISETP.GT.AND P0, PT, R3, 0xf, PT ;  /* 0x0000000f0300780c */ /* 0x000fda0003f04270 */
[----:B------:R-:W-:Y:S05]  /*5cd0*/  @P0 BRA `(.L_x_63) ;  /* 0x0000000000940947 */ /* 0x000fea0003800000 */
[----:B------:R-:W-:-:S05]  /*5ce0*/  IMAD.MOV.U32 R2, RZ, RZ, -0xe ;  /* 0xfffffff2ff027424 */ /* 0x000fca00078e00ff */
[----:B------:R-:W-:-:S04]  /*5cf0*/  VIADDMNMX.U32 R2, R3, R2, 0x2, PT ;  /* 0x0000000203027446 */ /* 0x000fc80003800002 */
[----:B------:R-:W-:-:S04]  /*5d00*/  SHF.L.U32 R6, R2, 0x2, RZ ;  /* 0x0000000202067819 */ /* 0x000fc800000006ff */
[----:B------:R-:W0:Y:S02]  /*5d10*/  LDC R2, c[0x2][R6+0x34] ;  /* 0x00800d0006027b82 */ /* 0x000e240000000800 */
[----:B0-----:R-:W-:-:S04]  /*5d20*/  SHF.R.S32.HI R3, RZ, 0x1f, R2 ;  /* 0x0000001fff037819 */ /* 0x001fc80000011402 */
.L_x_263:
[----:B------:R-:W-:Y:S05]  /*5d30*/  BRX R2 -0x5d40                                                      (*"BRANCH_TARGETS .L_x_264,.L_x_265,.L_x_45"*) ;  /* 0xffffffa002b07949 */ /* 0x000fea000383ffff */
.L_x_265:
[C-C-:B-----5:R-:W-:Y:S01]  /*5d40*/  FADD R8, -R7.reuse, R0.reuse ;  /* 0x0000000007087221 */ /* 0x160fe20000000100 */
[----:B------:R-:W-:Y:S01]  /*5d50*/  FADD R3, R7, -R0 ;  /* 0x8000000007037221 */ /* 0x000fe20000000000 */
[----:B------:R-:W-:Y:S01]  /*5d60*/  UMOV UR4, 0x47ae147b ;  /* 0x47ae147b00047882 */ /* 0x000fe20000000000 */
[----:B------:R-:W-:-:S03]  /*5d70*/  UMOV UR5, 0x3f847ae1 ;  /* 0x3f847ae100057882 */ /* 0x000fc60000000000 */
[----:B------:R-:W0:Y:S08]  /*5d80*/  F2F.F64.F32 R8, R8 ;  /* 0x0000000800087310 */ /* 0x000e300000201800 */
[----:B------:R-:W1:Y:S01]  /*5d90*/  F2F.F64.F32 R2, R3 ;  /* 0x0000000300027310 */ /* 0x000e620000201800 */
[----:B0-----:R-:W-:-:S06]  /*5da0*/  DSETP.GEU.AND P0, PT, R8, UR4, PT ;  /* 0x0000000408007e2a */ /* 0x001fcc000bf0e000 */
[----:B-1----:R-:W-:-:S06]  /*5db0*/  DSETP.LT.AND P0, PT, R2, UR4, !P0 ;  /* 0x0000000402007e2a */ /* 0x002fcc000c701000 */
[----:B------:R-:W-:Y:S01]  /*5dc0*/  FSEL R2, RZ, 1, !P0 ;  /* 0x3f800000ff027808 */ /* 0x000fe20004000000 */
[----:B------:R-:W-:Y:S07]  /*5dd0*/  BRA `(.L_x_46) ;  /* 0x0000000800307947 */ /* 0x000fee0003800000 */
.L_x_264:
[----:B-----5:R-:W-:Y:S01]  /*5de0*/  FMUL R10, R7, R7 ;  /* 0x00000007070a7220 */ /* 0x020fe20000400000 */
[----:B------:R-:W-:Y:S05]  /*5df0*/  BSSY.RECONVERGENT B1, `(.L_x_64) ;  /* 0x000000f000017945 */ /* 0x000fea0003800200 */
[----:B------:R-:W0:Y:S08]  /*5e00*/  F2F.F64.F32 R10, R10 ;  /* 0x0000000a000a7310 */ /* 0x000e300000201800 */
[----:B0-----:R-:W0:Y:S01]  /*5e10*/  MUFU.RCP64H R3, R11 ;  /* 0x0000000b00037308 */ /* 0x001e220000001800 */
        /* <DEDUP_REMOVED lines=8> */
[----:B------:R-:W-:-:S04]  /*5ea0*/  LOP3.LUT R2, R11, 0x7fffffff, RZ, 0xc0, !PT ;  /* 0x7fffffff0b027812 */ /* 0x000fc800078ec0ff */
[----:B------:R-:W-:Y:S02]  /*5eb0*/  IADD3 R3, PT, PT, R2, -0x100000, RZ ;  /* 0xfff0000002037810 */ /* 0x000fe40007ffe0ff */
[----:B------:R-:W-:-:S07]  /*5ec0*/  MOV R2, 0x5ee0 ;  /* 0x00005ee000027802 */ /* 0x000fce0000000f00 */
[----:B------:R-:W-:Y:S05]  /*5ed0*/  CALL.REL.NOINC `($__internal_0_$__cuda_sm20_dblrcp_rn_slowpath_v3) ;  /* 0x0000000800087944 */ /* 0x000fea0003c00000 */
.L_x_65:
[----:B------:R-:W-:Y:S05]  /*5ee0*/  BSYNC.RECONVERGENT B1 ;  /* 0x0000000000017941 */ /* 0x000fea0003800200 */
.L_x_64:
[----:B------:R-:W0:Y:S02]  /*5ef0*/  F2F.F64.F32 R2, R0 ;  /* 0x0000000000027310 */ /* 0x000e240000201800 */
[----:B0-----:R-:W-:-:S06]  /*5f00*/  DMUL R6, R6, -R2 ;  /* 0x8000000206067228 */ /* 0x001fcc0000000000 */
[----:B------:R0:W1:Y:S01]  /*5f10*/  F2F.F32.F64 R2, R6 ;  /* 0x0000000600027310 */ /* 0x0000620000301000 */
[----:B------:R-:W-:Y:S05]  /*5f20*/  BRA `(.L_x_46) ;  /* 0x0000000400dc7947 */ /* 0x000fea0003800000 */
.L_x_63:
[----:B------:R-:W-:-:S13]  /*5f30*/  ISETP.NE.AND P0, PT, R3, 0x10, PT ;  /* 0x000000100300780c */ /* 0x000fda0003f05270 */
[----:B------:R-:W-:Y:S05]  /*5f40*/  @!P0 BRA `(.L_x_66) ;  /* 0x0000000400cc8947 */ /* 0x000fea0003800000 */
[----:B------:R-:W-:Y:S01]  /*5f50*/  ISETP.NE.AND P0, PT, R3, 0x11, PT ;  /* 0x000000110300780c */ /* 0x000fe20003f05270 */
[----:B------:R-:W-:-:S12]  /*5f60*/  IMAD.MOV.U32 R2, RZ, RZ, 0x3f800000 ;  /* 0x3f800000ff027424 */ /* 0x000fd800078e00ff */
[----:B------:R-:W-:Y:S05]  /*5f70*/  @!P0 BRA `(.L_x_67) ;  /* 0x0000000000588947 */ /* 0x000fea0003800000 */
[----:B------:R-:W-:Y:S02]  /*5f80*/  ISETP.NE.AND P0, PT, R3, 0x12, PT ;  /* 0x000000120300780c */ /* 0x000fe40003f05270 */
[----:B------:R-:W-:-:S11]  /*5f90*/  MOV R2, 0x3f800000 ;  /* 0x3f80000000027802 */ /* 0x000fd60000000f00 */
[----:B------:R-:W-:Y:S05]  /*5fa0*/  @!P0 BRA `(.L_x_68) ;  /* 0x0000000000088947 */ /* 0x000fea0003800000 */
.L_x_45:
[----:B-----5:R-:W-:Y:S01]  /*5fb0*/  FADD R2, R7, R0 ;  /* 0x0000000007027221 */ /* 0x020fe20000000000 */
[----:B------:R-:W-:Y:S06]  /*5fc0*/  BRA `(.L_x_46) ;  /* 0x0000000400b47947 */ /* 0x000fec0003800000 */
.L_x_68:
[C---:B-----5:R-:W-:Y:S01]  /*5fd0*/  FMUL R0, |R7|.reuse, 2.8853900432586669922 ;  /* 0x4038aa3b07007820 */ /* 0x060fe20000400200 */
[----:B------:R-:W-:Y:S02]  /*5fe0*/  IMAD.MOV.U32 R6, RZ, RZ, 0x3c80f082 ;  /* 0x3c80f082ff067424 */ /* 0x000fe400078e00ff */
[C---:B------:R-:W-:Y:S01]  /*5ff0*/  FMUL R9, R7.reuse, R7 ;  /* 0x0000000707097220 */ /* 0x040fe20000400000 */
[C---:B------:R-:W-:Y:S02]  /*6000*/  FSETP.GE.AND P1, PT, |R7|.reuse, 0.60000002384185791016, PT ;  /* 0x3f19999a0700780b */ /* 0x040fe40003f26200 */
[----:B------:R-:W-:Y:S01]  /*6010*/  FSETP.GE.AND P0, PT, |R7|, 9.010913848876953125, PT ;  /* 0x41102cb40700780b */ /* 0x000fe20003f06200 */
[----:B------:R-:W0:Y:S01]  /*6020*/  MUFU.EX2 R0, R0 ;  /* 0x0000000000007308 */ /* 0x000e220000000800 */
[----:B------:R-:W-:-:S04]  /*6030*/  FFMA R6, R9, R6, -0.052303962409496307373 ;  /* 0xbd563cae09067423 */ /* 0x000fc80000000006 */
[----:B------:R-:W-:Y:S01]  /*6040*/  FFMA R6, R6, R9, 0.1331529766321182251 ;  /* 0x3e08594106067423 */ /* 0x000fe20000000009 */
[----:B0-----:R-:W-:-:S03]  /*6050*/  FADD R3, R0, 1 ;  /* 0x3f80000000037421 */ /* 0x001fc60000000000 */
[----:B------:R-:W-:-:S04]  /*6060*/  FFMA R0, R6, R9, -0.33332768082618713379 ;  /* 0xbeaaa9ed06007423 */ /* 0x000fc80000000009 */
[----:B------:R-:W-:Y:S01]  /*6070*/  FFMA R0, R0, R9, RZ ;  /* 0x0000000900007223 */ /* 0x000fe200000000ff */
[----:B------:R-:W0:Y:S02]  /*6080*/  MUFU.RCP R3, R3 ;  /* 0x0000000300037308 */ /* 0x000e240000001000 */
[----:B0-----:R-:W-:-:S05]  /*6090*/  FFMA R2, R3, -2, R2 ;  /* 0xc000000003027823 */ /* 0x001fca0000000002 */
[----:B------:R-:W-:-:S04]  /*60a0*/  FSEL R2, R2, 1, !P0 ;  /* 0x3f80000002027808 */ /* 0x000fc80004000000 */
[--C-:B------:R-:W-:Y:S01]  /*60b0*/  LOP3.LUT R2, R2, 0x80000000, R7.reuse, 0xb8, !PT ;  /* 0x8000000002027812 */ /* 0x100fe200078eb807 */
[----:B------:R-:W-:Y:S01]  /*60c0*/  @!P1 FFMA R2, R7, R0, R7 ;  /* 0x0000000007029223 */ /* 0x000fe20000000007 */
[----:B------:R-:W-:Y:S06]  /*60d0*/  BRA `(.L_x_46) ;  /* 0x0000000400707947 */ /* 0x000fec0003800000 */
.L_x_67:
[C---:B-----5:R-:W-:Y:S01]  /*60e0*/  FMUL R6, |R7|.reuse, 16777216 ;  /* 0x4b80000007067820 */ /* 0x060fe20000400200 */
[----:B------:R-:W-:Y:S01]  /*60f0*/  FSETP.GEU.AND P0, PT, |R7|, 1.175494350822287508e-38, PT ;  /* 0x008000000700780b */ /* 0x000fe20003f0e200 */
[----:B------:R-:W-:-:S03]  /*6100*/  HFMA2 R14, -RZ, RZ, 0.771484375, 0.21533203125 ;  /* 0x3a2c32e4ff0e7431 */ /* 0x000fc600000001ff */
[----:B------:R-:W-:-:S04]  /*6110*/  FSEL R6, R6, |R7|, !P0 ;  /* 0x4000000706067208 */ /* 0x000fc80004000000 */
[----:B------:R-:W-:-:S04]  /*6120*/  IADD3 R3, PT, PT, R6, -0x3f3504f3, RZ ;  /* 0xc0cafb0d06037810 */ /* 0x000fc80007ffe0ff */
[----:B------:R-:W-:Y:S02]  /*6130*/  LOP3.LUT R9, R3, 0xff800000, RZ, 0xc0, !PT ;  /* 0xff80000003097812 */ /* 0x000fe400078ec0ff */
[----:B------:R-:W-:-:S03]  /*6140*/  FSEL R3, RZ, -24, P0 ;  /* 0xc1c00000ff037808 */ /* 0x000fc60000000000 */
[----:B------:R-:W-:-:S04]  /*6150*/  IMAD.IADD R6, R6, 0x1, -R9 ;  /* 0x0000000106067824 */ /* 0x000fc800078e0a09 */
[C---:B------:R-:W-:Y:S01]  /*6160*/  FADD R10, R6.reuse, 1 ;  /* 0x3f800000060a7421 */ /* 0x040fe20000000000 */
[----:B------:R-:W-:Y:S01]  /*6170*/  FADD R8, R6, -1 ;  /* 0xbf80000006087421 */ /* 0x000fe20000000000 */
[----:B------:R-:W-:-:S03]  /*6180*/  I2FP.F32.S32 R6, R9 ;  /* 0x0000000900067245 */ /* 0x000fc60000201400 */
[----:B------:R-:W-:Y:S01]  /*6190*/  FADD R11, R8, R8 ;  /* 0x00000008080b7221 */ /* 0x000fe20000000000 */
[----:B------:R-:W0:Y:S01]  /*61a0*/  MUFU.RCP R10, R10 ;  /* 0x0000000a000a7308 */ /* 0x000e220000001000 */
[----:B------:R-:W-:Y:S02]  /*61b0*/  FFMA R6, R6, 1.1920928955078125e-07, R3 ;  /* 0x3400000006067823 */ /* 0x000fe40000000003 */
[----:B0-----:R-:W-:-:S04]  /*61c0*/  FMUL R11, R10, R11 ;  /* 0x0000000b0a0b7220 */ /* 0x001fc80000400000 */
[----:B------:R-:W-:Y:S01]  /*61d0*/  FADD R12, R8, -R11 ;  /* 0x8000000b080c7221 */ /* 0x000fe20000000000 */
[CC--:B------:R-:W-:Y:S01]  /*61e0*/  FMUL R9, R11.reuse, R11.reuse ;  /* 0x0000000b0b097220 */ /* 0x0c0fe20000400000 */
[----:B------:R-:W-:Y:S02]  /*61f0*/  FFMA R3, R11, 1.4426950216293334961, R6 ;  /* 0x3fb8aa3b0b037823 */ /* 0x000fe40000000006 */
[----:B------:R-:W-:Y:S01]  /*6200*/  FADD R13, R12, R12 ;  /* 0x0000000c0c0d7221 */ /* 0x000fe20000000000 */
[C---:B------:R-:W-:Y:S01]  /*6210*/  FFMA R12, R9.reuse, R14, 0.0032181653659790754318 ;  /* 0x3b52e7db090c7423 */ /* 0x040fe2000000000e */
[----:B------:R-:W-:Y:S02]  /*6220*/  FADD R6, R6, -R3 ;  /* 0x8000000306067221 */ /* 0x000fe40000000000 */
[----:B------:R-:W-:Y:S01]  /*6230*/  FFMA R13, R8, -R11, R13 ;  /* 0x8000000b080d7223 */ /* 0x000fe2000000000d */
[----:B------:R-:W-:Y:S01]  /*6240*/  FFMA R12, R9, R12, 0.018033718690276145935 ;  /* 0x3c93bb73090c7423 */ /* 0x000fe2000000000c */
[----:B------:R-:W-:-:S02]  /*6250*/  FFMA R6, R11, 1.4426950216293334961, R6 ;  /* 0x3fb8aa3b0b067823 */ /* 0x000fc40000000006 */
[----:B------:R-:W-:Y:S01]  /*6260*/  FMUL R13, R10, R13 ;  /* 0x0000000d0a0d7220 */ /* 0x000fe20000400000 */
[----:B------:R-:W-:Y:S01]  /*6270*/  FFMA R12, R9, R12, 0.12022458761930465698 ;  /* 0x3df6384f090c7423 */ /* 0x000fe2000000000c */
[----:B------:R-:W-:Y:S02]  /*6280*/  IMAD.MOV.U32 R10, RZ, RZ, 0x391fcb8e ;  /* 0x391fcb8eff0a7424 */ /* 0x000fe400078e00ff */
[----:B------:R-:W-:Y:S01]  /*6290*/  FFMA R6, R13, 1.4426950216293334961, R6 ;  /* 0x3fb8aa3b0d067823 */ /* 0x000fe20000000006 */
[----:B------:R-:W-:-:S03]  /*62a0*/  FMUL R12, R9, R12 ;  /* 0x0000000c090c7220 */ /* 0x000fc60000400000 */
[----:B------:R-:W-:Y:S01]  /*62b0*/  FFMA R6, R11, 1.9251366722983220825e-08, R6 ;  /* 0x32a55e340b067823 */ /* 0x000fe20000000006 */
[----:B------:R-:W-:-:S04]  /*62c0*/  FMUL R8, R12, 3 ;  /* 0x404000000c087820 */ /* 0x000fc80000400000 */
[----:B------:R-:W-:-:S04]  /*62d0*/  FFMA R13, R13, R8, R6 ;  /* 0x000000080d0d7223 */ /* 0x000fc80000000006 */
[----:B------:R-:W-:-:S04]  /*62e0*/  FFMA R12, R11, R12, R13 ;  /* 0x0000000c0b0c7223 */ /* 0x000fc8000000000d */
[----:B------:R-:W-:-:S04]  /*62f0*/  FADD R9, R3, R12 ;  /* 0x0000000c03097221 */ /* 0x000fc80000000000 */
[----:B------:R-:W-:Y:S01]  /*6300*/  FMUL R11, R0, R9 ;  /* 0x00000009000b7220 */ /* 0x000fe20000400000 */
[----:B------:R-:W-:-:S03]  /*6310*/  FADD R3, -R3, R9 ;  /* 0x0000000903037221 */ /* 0x000fc60000000100 */
[----:B------:R-:W0:Y:S01]  /*6320*/  FRND R8, R11 ;  /* 0x0000000b00087307 */ /* 0x000e220000201000 */
[----:B------:R-:W-:Y:S01]  /*6330*/  FADD R3, R12, -R3 ;  /* 0x800000030c037221 */ /* 0x000fe20000000000 */
[C---:B------:R-:W-:Y:S01]  /*6340*/  FFMA R6, R0.reuse, R9, -R11 ;  /* 0x0000000900067223 */ /* 0x040fe2000000080b */
[C---:B------:R-:W-:Y:S02]  /*6350*/  FSETP.GT.AND P1, PT, |R11|.reuse, 152, PT ;  /* 0x431800000b00780b */ /* 0x040fe40003f24200 */
[C---:B------:R-:W-:Y:S01]  /*6360*/  FSETP.GEU.AND P2, PT, R11.reuse, RZ, PT ;  /* 0x000000ff0b00720b */ /* 0x040fe20003f4e000 */
[----:B------:R-:W-:Y:S02]  /*6370*/  FFMA R3, R0, R3, R6 ;  /* 0x0000000300037223 */ /* 0x000fe40000000006 */
[----:B------:R-:W1:Y:S01]  /*6380*/  F2I.NTZ R9, R11 ;  /* 0x0000000b00097305 */ /* 0x000e620000203100 */
[----:B0-----:R-:W-:Y:S01]  /*6390*/  FADD R6, R11, -R8 ;  /* 0x800000080b067221 */ /* 0x001fe20000000000 */
[----:B------:R-:W-:-:S03]  /*63a0*/  FSETP.GT.AND P0, PT, R8, RZ, PT ;  /* 0x000000ff0800720b */ /* 0x000fc60003f04000 */
[----:B------:R-:W-:Y:S01]  /*63b0*/  FADD R3, R3, R6 ;  /* 0x0000000603037221 */ /* 0x000fe20000000000 */
[----:B------:R-:W-:Y:S02]  /*63c0*/  SEL R8, RZ, 0x83000000, P0 ;  /* 0x83000000ff087807 */ /* 0x000fe40000000000 */
[----:B------:R-:W-:Y:S01]  /*63d0*/  FSETP.NEU.AND P0, PT, R0, RZ, PT ;  /* 0x000000ff0000720b */ /* 0x000fe20003f0d000 */
[----:B------:R-:W-:Y:S01]  /*63e0*/  FFMA R6, R3, R10, 0.0013391353422775864601 ;  /* 0x3aaf85ed03067423 */ /* 0x000fe2000000000a */
[----:B------:R-:W-:Y:S01]  /*63f0*/  IADD3 R13, PT, PT, R8, 0x7f000000, RZ ;  /* 0x7f000000080d7810 */ /* 0x000fe20007ffe0ff */
[----:B-1----:R-:W-:Y:S01]  /*6400*/  IMAD R9, R9, 0x800000, -R8 ;  /* 0x0080000009097824 */ /* 0x002fe200078e0a08 */
[----:B------:R-:W-:Y:S01]  /*6410*/  FSETP.EQ.OR P0, PT, R7, 1, !P0 ;  /* 0x3f8000000700780b */ /* 0x000fe20004702400 */
[----:B------:R-:W-:-:S04]  /*6420*/  FFMA R6, R3, R6, 0.0096188392490148544312 ;  /* 0x3c1d985603067423 */ /* 0x000fc80000000006 */
[----:B------:R-:W-:-:S04]  /*6430*/  FFMA R6, R3, R6, 0.055503588169813156128 ;  /* 0x3d6357bb03067423 */ /* 0x000fc80000000006 */
[----:B------:R-:W-:-:S04]  /*6440*/  FFMA R6, R3, R6, 0.24022644758224487305 ;  /* 0x3e75fdec03067423 */ /* 0x000fc80000000006 */
[----:B------:R-:W-:-:S04]  /*6450*/  FFMA R6, R3, R6, 0.69314718246459960938 ;  /* 0x3f31721803067423 */ /* 0x000fc80000000006 */
[----:B------:R-:W-:-:S04]  /*6460*/  FFMA R6, R3, R6, 1 ;  /* 0x3f80000003067423 */ /* 0x000fc80000000006 */
[----:B------:R-:W-:-:S04]  /*6470*/  FMUL R6, R6, R13 ;  /* 0x0000000d06067220 */ /* 0x000fc80000400000 */
[----:B------:R-:W-:Y:S01]  /*6480*/  FMUL R9, R6, R9 ;  /* 0x0000000906097220 */ /* 0x000fe20000400000 */
[----:B------:R-:W-:Y:S01]  /*6490*/  @P1 FSEL R9, RZ, +INF , !P2 ;  /* 0x7f800000ff091808 */ /* 0x000fe20005000000 */
[----:B------:R-:W-:Y:S06]  /*64a0*/  @P0 BRA `(.L_x_46) ;  /* 0x00000000007c0947 */ /* 0x000fec0003800000 */
[----:B------:R-:W-:-:S04]  /*64b0*/  FSETP.NAN.AND P0, PT, |R0|, |R0|, PT ;  /* 0x400000000000720b */ /* 0x000fc80003f08200 */
[----:B------:R-:W-:-:S13]  /*64c0*/  FSETP.NUM.AND P0, PT, |R7|, |R7|, !P0 ;  /* 0x400000070700720b */ /* 0x000fda0004707200 */
[----:B------:R-:W-:Y:S01]  /*64d0*/  @!P0 FADD R2, R7, R0 ;  /* 0x0000000007028221 */ /* 0x000fe20000000000 */
[----:B------:R-:W-:Y:S06]  /*64e0*/  @!P0 BRA `(.L_x_46) ;  /* 0x00000000006c8947 */ /* 0x000fec0003800000 */
[----:B------:R-:W-:Y:S01]  /*64f0*/  FMUL R6, R0, 0.5 ;  /* 0x3f00000000067820 */ /* 0x000fe20000400000 */
[----:B------:R-:W-:-:S04]  /*6500*/  FSETP.NEU.AND P0, PT, |R7|, +INF , PT ;  /* 0x7f8000000700780b */ /* 0x000fc80003f0d200 */
[----:B------:R-:W-:Y:S01]  /*6510*/  FSETP.NEU.AND P0, PT, R7, RZ, P0 ;  /* 0x000000ff0700720b */ /* 0x000fe2000070d000 */
[----:B------:R-:W0:Y:S03]  /*6520*/  FRND.TRUNC R6, R6 ;  /* 0x0000000600067307 */ /* 0x000e26000020d000 */
[----:B------:R-:W-:Y:S01]  /*6530*/  FSETP.GEU.OR P1, PT, R0, RZ, P0 ;  /* 0x000000ff0000720b */ /* 0x000fe2000072e400 */
[----:B0-----:R-:W-:-:S04]  /*6540*/  FADD R3, R6, R6 ;  /* 0x0000000606037221 */ /* 0x001fc80000000000 */
[----:B------:R-:W-:-:S04]  /*6550*/  FADD R8, R0, -R3 ;  /* 0x8000000300087221 */ /* 0x000fc80000000000 */
[----:B------:R-:W-:Y:S01]  /*6560*/  @!P0 FADD R3, R7, R7 ;  /* 0x0000000707038221 */ /* 0x000fe20000000000 */
[----:B------:R-:W-:-:S04]  /*6570*/  FSETP.NEU.AND P2, PT, |R8|, 1, !P0 ;  /* 0x3f8000000800780b */ /* 0x000fc8000474d200 */
[----:B------:R-:W-:-:S09]  /*6580*/  @!P1 LOP3.LUT R3, R3, 0x7f800000, RZ, 0x3c, !PT ;  /* 0x7f80000003039812 */ /* 0x000fd200078e3cff */
[----:B------:R-:W-:-:S04]  /*6590*/  @P2 LOP3.LUT R3, R3, 0x7fffffff, RZ, 0xc0, !PT ;  /* 0x7fffffff03032812 */ /* 0x000fc800078ec0ff */
[----:B------:R-:W-:Y:S01]  /*65a0*/  @!P0 MOV R2, R3 ;  /* 0x0000000300028202 */ /* 0x000fe20000000f00 */
[----:B------:R-:W-:Y:S06]  /*65b0*/  @!P0 BRA `(.L_x_46) ;  /* 0x0000000000388947 */ /* 0x000fec0003800000 */
[----:B------:R-:W-:Y:S02]  /*65c0*/  FSETP.NEU.AND P0, PT, |R0|, +INF , PT ;  /* 0x7f8000000000780b */ /* 0x000fe40003f0d200 */
[----:B------:R-:W-:-:S13]  /*65d0*/  FSETP.EQ.AND P1, PT, R7, -1, PT ;  /* 0xbf8000000700780b */ /* 0x000fda0003f22000 */
[----:B------:R-:W-:Y:S05]  /*65e0*/  @!P0 BRA P1, `(.L_x_46) ;  /* 0x00000000002c8947 */ /* 0x000fea0000800000 */
[----:B------:R-:W-:Y:S01]  /*65f0*/  FSETP.GEU.AND P0, PT, R7, RZ, PT ;  /* 0x000000ff0700720b */ /* 0x000fe20003f0e000 */
[----:B------:R-:W-:-:S12]  /*6600*/  IMAD.MOV.U32 R2, RZ, RZ, R9 ;  /* 0x000000ffff027224 */ /* 0x000fd800078e0009 */
[----:B------:R-:W-:Y:S05]  /*6610*/  @P0 BRA `(.L_x_46) ;  /* 0x0000000000200947 */ /* 0x000fea0003800000 */
[----:B------:R-:W0:Y:S01]  /*6620*/  FRND.FLOOR R3, R0 ;  /* 0x0000000000037307 */ /* 0x000e220000205000 */
[----:B------:R-:W-:-:S04]  /*6630*/  FSETP.NEU.AND P1, PT, |R8|, 1, PT ;  /* 0x3f8000000800780b */ /* 0x000fc80003f2d200 */
[----:B------:R-:W-:Y:S02]  /*6640*/  FSEL R2, R9, -R9, P1 ;  /* 0x8000000909027208 */ /* 0x000fe40000800000 */
[----:B0-----:R-:W-:-:S04]  /*6650*/  FSETP.NEU.AND P0, PT, R0, R3, PT ;  /* 0x000000030000720b */ /* 0x001fc80003f0d000 */
[----:B------:R-:W-:Y:S01]  /*6660*/  FSEL R2, R2, +QNAN , !P0 ;  /* 0x7fffffff02027808 */ /* 0x000fe20004000000 */
[----:B------:R-:W-:Y:S08]  /*6670*/  BRA `(.L_x_46) ;  /* 0x0000000000087947 */ /* 0x000ff00003800000 */
.L_x_66:
[----:B-----5:R-:W-:-:S04]  /*6680*/  FSETP.GT.AND P0, PT, R7, R0, PT ;  /* 0x000000000700720b */ /* 0x020fc80003f04000 */
[----:B------:R-:W-:-:S09]  /*6690*/  FSEL R2, R7, R0, P0 ;  /* 0x0000000007027208 */ /* 0x000fd20000000000 */
.L_x_46:
[----:B------:R-:W-:Y:S05]  /*66a0*/  BSYNC.RECONVERGENT B0 ;  /* 0x0000000000007941 */ /* 0x000fea0003800200 */
.L_x_40:
[----:B------:R-:W0:Y:S02]  /*66b0*/  LDCU.64 UR4, c[0x0][0x380] ;  /* 0x00007000ff0477ac */ /* 0x000e240008000a00 */
[----:B0-----:R-:W-:-:S04]  /*66c0*/  LEA R6, P0, R4, UR4, 0x2 ;  /* 0x0000000404067c11 */ /* 0x001fc8000f8010ff */
[----:B------:R-:W-:-:S05]  /*66d0*/  LEA.HI.X R7, R4, UR5, R5, 0x2, P0 ;  /* 0x0000000504077c11 */ /* 0x000fca00080f1405 */
[----:B-1-3--:R-:W-:Y:S01]  /*66e0*/  STG.E desc[UR8][R6.64], R2 ;  /* 0x0000000206007986 */ /* 0x00afe2000c101908 */
[----:B------:R-:W-:Y:S05]  /*66f0*/  EXIT ;  /* 0x000000000000794d */ /* 0x000fea0003800000 */
        .weak           $__internal_0_$__cuda_sm20_dblrcp_rn_slowpath_v3
        .type           $__internal_0_$__cuda_sm20_dblrcp_rn_slowpath_v3,@function
        .size           $__internal_0_$__cuda_sm20_dblrcp_rn_slowpath_v3,($__internal_1_$__cuda_sm20_div_rn_f64_full - $__internal_0_$__cuda_sm20_dblrcp_rn_slowpath_v3)
$__internal_0_$__cuda_sm20_dblrcp_rn_slowpath_v3:
[----:B------:R-:W-:Y:S01]  /*6700*/  MOV R6, R10 ;  /* 0x0000000a00067202 */ /* 0x000fe20000000f00 */
[----:B------:R-:W-:Y:S01]  /*6710*/  IMAD.MOV.U32 R7, RZ, RZ, R11 ;  /* 0x000000ffff077224 */ /* 0x000fe200078e000b */
[----:B------:R-:W-:Y:S05]  /*6720*/  BSSY.RECONVERGENT B3, `(.L_x_69) ;  /* 0x0000025000037945 */ /* 0x000fea0003800200 */
[----:B------:R-:W-:-:S14]  /*6730*/  DSETP.GTU.AND P0, PT, |R6|, +INF , PT ;  /* 0x7ff000000600742a */ /* 0x000fdc0003f0c200 */
[----:B------:R-:W-:Y:S05]  /*6740*/  @P0 BRA `(.L_x_70) ;  /* 0x0000000000800947 */ /* 0x000fea0003800000 */
[----:B------:R-:W-:-:S04]  /*6750*/  LOP3.LUT R10, R11, 0x7fffffff, RZ, 0xc0, !PT ;  /* 0x7fffffff0b0a7812 */ /* 0x000fc800078ec0ff */
[----:B------:R-:W-:-:S04]  /*6760*/  IADD3 R8, PT, PT, R10, -0x1, RZ ;  /* 0xffffffff0a087810 */ /* 0x000fc80007ffe0ff */
[----:B------:R-:W-:-:S13]  /*6770*/  ISETP.GE.U32.AND P0, PT, R8, 0x7fefffff, PT ;  /* 0x7fefffff0800780c */ /* 0x000fda0003f06070 */
[----:B------:R-:W-:Y:S01]  /*6780*/  @P0 LOP3.LUT R9, R7, 0x7ff00000, RZ, 0x3c, !PT ;  /* 0x7ff0000007090812 */ /* 0x000fe200078e3cff */
[----:B------:R-:W-:Y:S01]  /*6790*/  @P0 IMAD.MOV.U32 R8, RZ, RZ, RZ ;  /* 0x000000ffff080224 */ /* 0x000fe200078e00ff */
[----:B------:R-:W-:Y:S06]  /*67a0*/  @P0 BRA `(.L_x_71) ;  /* 0x0000000000700947 */ /* 0x000fec0003800000 */
[----:B------:R-:W-:-:S13]  /*67b0*/  ISETP.GE.U32.AND P0, PT, R10, 0x1000001, PT ;  /* 0x010000010a00780c */ /* 0x000fda0003f06070 */
[----:B------:R-:W-:Y:S05]  /*67c0*/  @!P0 BRA `(.L_x_72) ;  /* 0x0000000000388947 */ /* 0x000fea0003800000 */
[----:B------:R-:W-:Y:S01]  /*67d0*/  IADD3 R9, PT, PT, R7, -0x3fe00000, RZ ;  /* 0xc020000007097810 */ /* 0x000fe20007ffe0ff */
[----:B------:R-:W-:Y:S01]  /*67e0*/  IMAD.MOV.U32 R8, RZ, RZ, R6 ;  /* 0x000000ffff087224 */ /* 0x000fe200078e0006 */
[----:B------:R-:W-:Y:S02]  /*67f0*/  MOV R10, R3 ;  /* 0x00000003000a7202 */ /* 0x000fe40000000f00 */
[----:B------:R-:W0:Y:S04]  /*6800*/  MUFU.RCP64H R11, R9 ;  /* 0x00000009000b7308 */ /* 0x000e280000001800 */
[----:B0-----:R-:W-:-:S08]  /*6810*/  DFMA R12, -R8, R10, 1 ;  /* 0x3ff00000080c742b */ /* 0x001fd0000000010a */
[----:B------:R-:W-:-:S08]  /*6820*/  DFMA R12, R12, R12, R12 ;  /* 0x0000000c0c0c722b */ /* 0x000fd0000000000c */
[----:B------:R-:W-:-:S08]  /*6830*/  DFMA R12, R10, R12, R10 ;  /* 0x0000000c0a0c722b */ /* 0x000fd0000000000a */
[----:B------:R-:W-:-:S08]  /*6840*/  DFMA R10, -R8, R12, 1 ;  /* 0x3ff00000080a742b */ /* 0x000fd0000000010c */
[----:B------:R-:W-:-:S08]  /*6850*/  DFMA R10, R12, R10, R12 ;  /* 0x0000000a0c0a722b */ /* 0x000fd0000000000c */
[----:B------:R-:W-:-:S08]  /*6860*/  DMUL R10, R10, 2.2250738585072013831e-308 ;  /* 0x001000000a0a7828 */ /* 0x000fd00000000000 */
[----:B------:R-:W-:-:S08]  /*6870*/  DFMA R6, -R6, R10, 1 ;  /* 0x3ff000000606742b */ /* 0x000fd0000000010a */
[----:B------:R-:W-:-:S08]  /*6880*/  DFMA R6, R6, R6, R6 ;  /* 0x000000060606722b */ /* 0x000fd00000000006 */
[----:B------:R-:W-:Y:S01]  /*6890*/  DFMA R8, R10, R6, R10 ;  /* 0x000000060a08722b */ /* 0x000fe2000000000a */
[----:B------:R-:W-:Y:S10]  /*68a0*/  BRA `(.L_x_71) ;  /* 0x0000000000307947 */ /* 0x000ff40003800000 */
.L_x_72:
[----:B------:R-:W-:Y:S01]  /*68b0*/  DMUL R6, R6, 8.11296384146066816958e+31 ;  /* 0x4690000006067828 */ /* 0x000fe20000000000 */
[----:B------:R-:W-:-:S05]  /*68c0*/  IMAD.MOV.U32 R8, RZ, RZ, R3 ;  /* 0x000000ffff087224 */ /* 0x000fca00078e0003 */
[----:B------:R-:W0:Y:S02]  /*68d0*/  MUFU.RCP64H R9, R7 ;  /* 0x0000000700097308 */ /* 0x000e240000001800 */
[----:B0-----:R-:W-:-:S08]  /*68e0*/  DFMA R10, -R6, R8, 1 ;  /* 0x3ff00000060a742b */ /* 0x001fd00000000108 */
[----:B------:R-:W-:-:S08]  /*68f0*/  DFMA R10, R10, R10, R10 ;  /* 0x0000000a0a0a722b */ /* 0x000fd0000000000a */
[----:B------:R-:W-:-:S08]  /*6900*/  DFMA R10, R8, R10, R8 ;  /* 0x0000000a080a722b */ /* 0x000fd00000000008 */
[----:B------:R-:W-:-:S08]  /*6910*/  DFMA R8, -R6, R10, 1 ;  /* 0x3ff000000608742b */ /* 0x000fd0000000010a */
[----:B------:R-:W-:-:S08]  /*6920*/  DFMA R8, R10, R8, R10 ;  /* 0x000000080a08722b */ /* 0x000fd0000000000a */
[----:B------:R-:W-:Y:S01]  /*6930*/  DMUL R8, R8, 8.11296384146066816958e+31 ;  /* 0x4690000008087828 */ /* 0x000fe20000000000 */
[----:B------:R-:W-:Y:S10]  /*6940*/  BRA `(.L_x_71) ;  /* 0x0000000000087947 */ /* 0x000ff40003800000 */
.L_x_70:
[----:B------:R-:W-:Y:S02]  /*6950*/  LOP3.LUT R9, R7, 0x80000, RZ, 0xfc, !PT ;  /* 0x0008000007097812 */ /* 0x000fe400078efcff */
[----:B------:R-:W-:-:S07]  /*6960*/  MOV R8, R6 ;  /* 0x0000000600087202 */ /* 0x000fce0000000f00 */
.L_x_71:
[----:B------:R-:W-:Y:S05]  /*6970*/  BSYNC.RECONVERGENT B3 ;  /* 0x0000000000037941 */ /* 0x000fea0003800200 */
.L_x_69:
[----:B------:R-:W-:Y:S01]  /*6980*/  IMAD.MOV.U32 R3, RZ, RZ, 0x0 ;  /* 0x00000000ff037424 */ /* 0x000fe200078e00ff */
[----:B------:R-:W-:Y:S01]  /*6990*/  MOV R7, R9 ;  /* 0x0000000900077202 */ /* 0x000fe20000000f00 */
[----:B------:R-:W-:Y:S02]  /*69a0*/  IMAD.MOV.U32 R6, RZ, RZ, R8 ;  /* 0x000000ffff067224 */ /* 0x000fe400078e0008 */
[----:B------:R-:W-:Y:S05]  /*69b0*/  RET.REL.NODEC R2 `(_Z9zipKernelPfPiS0_iiS_S0_S0_iS_S0_S0_ii) ;  /* 0xffffff9402907950 */ /* 0x000fea0003c3ffff */
        .weak           $__internal_1_$__cuda_sm20_div_rn_f64_full
        .type           $__internal_1_$__cuda_sm20_div_rn_f64_full,@function
        .size           $__internal_1_$__cuda_sm20_div_rn_f64_full,($__internal_2_$__cuda_sm20_rcp_rn_f32_slowpath - $__internal_1_$__cuda_sm20_div_rn_f64_full)
$__internal_1_$__cuda_sm20_div_rn_f64_full:
[C---:B------:R-:W-:Y:S01]  /*69c0*/  FSETP.GEU.AND P0, PT, |R7|.reuse, 1.469367938527859385e-39, PT ;  /* 0x001000000700780b */ /* 0x040fe20003f0e200 */
[----:B------:R-:W-:Y:S01]  /*69d0*/  IMAD.MOV.U32 R16, RZ, RZ, 0x1 ;  /* 0x00000001ff107424 */ /* 0x000fe200078e00ff */
[----:B------:R-:W-:Y:S01]  /*69e0*/  LOP3.LUT R2, R7, 0x800fffff, RZ, 0xc0, !PT ;  /* 0x800fffff07027812 */ /* 0x000fe200078ec0ff */
[----:B------:R-:W-:Y:S01]  /*69f0*/  IMAD.MOV.U32 R8, RZ, RZ, R12 ;  /* 0x000000ffff087224 */ /* 0x000fe200078e000c */
[----:B------:R-:W-:Y:S01]  /*6a00*/  MOV R9, R13 ;  /* 0x0000000d00097202 */ /* 0x000fe20000000f00 */
[----:B------:R-:W-:Y:S01]  /*6a10*/  BSSY.RECONVERGENT B3, `(.L_x_73) ;  /* 0x0000055000037945 */ /* 0x000fe20003800200 */
[----:B------:R-:W-:Y:S02]  /*6a20*/  LOP3.LUT R3, R2, 0x3ff00000, RZ, 0xfc, !PT ;  /* 0x3ff0000002037812 */ /* 0x000fe400078efcff */
[----:B------:R-:W-:Y:S02]  /*6a30*/  MOV R2, R6 ;  /* 0x0000000600027202 */ /* 0x000fe40000000f00 */
[----:B------:R-:W-:-:S02]  /*6a40*/  FSETP.GEU.AND P2, PT, |R9|, 1.469367938527859385e-39, PT ;  /* 0x001000000900780b */ /* 0x000fc40003f4e200 */
[----:B------:R-:W-:Y:S01]  /*6a50*/  LOP3.LUT R12, R9, 0x7ff00000, RZ, 0xc0, !PT ;  /* 0x7ff00000090c7812 */ /* 0x000fe200078ec0ff */
[----:B------:R-:W-:Y:S01]  /*6a60*/  @!P0 DMUL R2, R6, 8.98846567431157953865e+307 ;  /* 0x7fe0000006028828 */ /* 0x000fe20000000000 */
[----:B------:R-:W-:-:S04]  /*6a70*/  LOP3.LUT R15, R7, 0x7ff00000, RZ, 0xc0, !PT ;  /* 0x7ff00000070f7812 */ /* 0x000fc800078ec0ff */
[C---:B------:R-:W-:Y:S01]  /*6a80*/  ISETP.GE.U32.AND P1, PT, R12.reuse, R15, PT ;  /* 0x0000000f0c00720c */ /* 0x040fe20003f26070 */
[----:B------:R-:W0:Y:S04]  /*6a90*/  MUFU.RCP64H R17, R3 ;  /* 0x0000000300117308 */ /* 0x000e280000001800 */
[----:B------:R-:W-:Y:S02]  /*6aa0*/  @!P2 LOP3.LUT R13, R7, 0x7ff00000, RZ, 0xc0, !PT ;  /* 0x7ff00000070da812 */ /* 0x000fe400078ec0ff */
[----:B------:R-:W-:Y:S02]  /*6ab0*/  @!P2 MOV R18, RZ ;  /* 0x000000ff0012a202 */ /* 0x000fe40000000f00 */
[----:B------:R-:W-:Y:S02]  /*6ac0*/  @!P2 ISETP.GE.U32.AND P3, PT, R12, R13, PT ;  /* 0x0000000d0c00a20c */ /* 0x000fe40003f66070 */
[----:B------:R-:W-:-:S04]  /*6ad0*/  MOV R13, 0x1ca00000 ;  /* 0x1ca00000000d7802 */ /* 0x000fc80000000f00 */
[----:B------:R-:W-:Y:S01]  /*6ae0*/  @!P2 SEL R19, R13, 0x63400000, !P3 ;  /* 0x634000000d13a807 */ /* 0x000fe20005800000 */
[----:B0-----:R-:W-:-:S03]  /*6af0*/  DFMA R10, R16, -R2, 1 ;  /* 0x3ff00000100a742b */ /* 0x001fc60000000802 */
[----:B------:R-:W-:-:S04]  /*6b00*/  @!P2 LOP3.LUT R19, R19, 0x80000000, R9, 0xf8, !PT ;  /* 0x800000001313a812 */ /* 0x000fc800078ef809 */
[----:B------:R-:W-:Y:S01]  /*6b10*/  @!P2 LOP3.LUT R19, R19, 0x100000, RZ, 0xfc, !PT ;  /* 0x001000001313a812 */ /* 0x000fe200078efcff */
[----:B------:R-:W-:-:S08]  /*6b20*/  DFMA R10, R10, R10, R10 ;  /* 0x0000000a0a0a722b */ /* 0x000fd0000000000a */
[----:B------:R-:W-:Y:S01]  /*6b30*/  DFMA R16, R16, R10, R16 ;  /* 0x0000000a1010722b */ /* 0x000fe20000000010 */
[----:B------:R-:W-:Y:S01]  /*6b40*/  SEL R11, R13, 0x63400000, !P1 ;  /* 0x634000000d0b7807 */ /* 0x000fe20004800000 */
[----:B------:R-:W-:-:S03]  /*6b50*/  IMAD.MOV.U32 R10, RZ, RZ, R8 ;  /* 0x000000ffff0a7224 */ /* 0x000fc600078e0008 */
[----:B------:R-:W-:-:S03]  /*6b60*/  LOP3.LUT R11, R11, 0x800fffff, R9, 0xf8, !PT ;  /* 0x800fffff0b0b7812 */ /* 0x000fc600078ef809 */
[----:B------:R-:W-:-:S03]  /*6b70*/  DFMA R20, R16, -R2, 1 ;  /* 0x3ff000001014742b */ /* 0x000fc60000000802 */
[----:B------:R-:W-:-:S05]  /*6b80*/  @!P2 DFMA R10, R10, 2, -R18 ;  /* 0x400000000a0aa82b */ /* 0x000fca0000000812 */
[----:B------:R-:W-:Y:S01]  /*6b90*/  DFMA R16, R16, R20, R16 ;  /* 0x000000141010722b */ /* 0x000fe20000000010 */
[----:B------:R-:W-:Y:S01]  /*6ba0*/  IMAD.MOV.U32 R21, RZ, RZ, R12 ;  /* 0x000000ffff157224 */ /* 0x000fe200078e000c */
[----:B------:R-:W-:Y:S02]  /*6bb0*/  MOV R20, R15 ;  /* 0x0000000f00147202 */ /* 0x000fe40000000f00 */
[----:B------:R-:W-:Y:S02]  /*6bc0*/  @!P0 LOP3.LUT R20, R3, 0x7ff00000, RZ, 0xc0, !PT ;  /* 0x7ff0000003148812 */ /* 0x000fe400078ec0ff */
[----:B------:R-:W-:Y:S02]  /*6bd0*/  @!P2 LOP3.LUT R21, R11, 0x7ff00000, RZ, 0xc0, !PT ;  /* 0x7ff000000b15a812 */ /* 0x000fe400078ec0ff */
[----:B------:R-:W-:Y:S01]  /*6be0*/  DMUL R18, R16, R10 ;  /* 0x0000000a10127228 */ /* 0x000fe20000000000 */
[----:B------:R-:W-:Y:S02]  /*6bf0*/  IADD3 R23, PT, PT, R20, -0x1, RZ ;  /* 0xffffffff14177810 */ /* 0x000fe40007ffe0ff */
[----:B------:R-:W-:-:S05]  /*6c00*/  VIADD R22, R21, 0xffffffff ;  /* 0xffffffff15167836 */ /* 0x000fca0000000000 */
[----:B------:R-:W-:Y:S01]  /*6c10*/  DFMA R14, R18, -R2, R10 ;  /* 0x80000002120e722b */ /* 0x000fe2000000000a */
[----:B------:R-:W-:-:S04]  /*6c20*/  ISETP.GT.U32.AND P0, PT, R22, 0x7feffffe, PT ;  /* 0x7feffffe1600780c */ /* 0x000fc80003f04070 */
[----:B------:R-:W-:-:S03]  /*6c30*/  ISETP.GT.U32.OR P0, PT, R23, 0x7feffffe, P0 ;  /* 0x7feffffe1700780c */ /* 0x000fc60000704470 */
[----:B------:R-:W-:-:S10]  /*6c40*/  DFMA R14, R16, R14, R18 ;  /* 0x0000000e100e722b */ /* 0x000fd40000000012 */
[----:B------:R-:W-:Y:S05]  /*6c50*/  @P0 BRA `(.L_x_74) ;  /* 0x00000000006c0947 */ /* 0x000fea0003800000 */
[----:B------:R-:W-:-:S04]  /*6c60*/  LOP3.LUT R9, R7, 0x7ff00000, RZ, 0xc0, !PT ;  /* 0x7ff0000007097812 */ /* 0x000fc800078ec0ff */
[CC--:B------:R-:W-:Y:S02]  /*6c70*/  VIADDMNMX R8, R12.reuse, -R9.reuse, 0xb9600000, !PT ;  /* 0xb96000000c087446 */ /* 0x0c0fe40007800909 */
[----:B------:R-:W-:Y:S02]  /*6c80*/  ISETP.GE.U32.AND P0, PT, R12, R9, PT ;  /* 0x000000090c00720c */ /* 0x000fe40003f06070 */
[----:B------:R-:W-:Y:S02]  /*6c90*/  VIMNMX R8, PT, PT, R8, 0x46a00000, PT ;  /* 0x46a0000008087848 */ /* 0x000fe40003fe0100 */
[----:B------:R-:W-:-:S05]  /*6ca0*/  SEL R13, R13, 0x63400000, !P0 ;  /* 0x634000000d0d7807 */ /* 0x000fca0004000000 */
[----:B------:R-:W-:Y:S02]  /*6cb0*/  IMAD.IADD R16, R8, 0x1, -R13 ;  /* 0x0000000108107824 */ /* 0x000fe400078e0a0d */
[----:B------:R-:W-:-:S03]  /*6cc0*/  IMAD.MOV.U32 R8, RZ, RZ, RZ ;  /* 0x000000ffff087224 */ /* 0x000fc600078e00ff */
[----:B------:R-:W-:-:S06]  /*6cd0*/  IADD3 R9, PT, PT, R16, 0x7fe00000, RZ ;  /* 0x7fe0000010097810 */ /* 0x000fcc0007ffe0ff */
[----:B------:R-:W-:-:S10]  /*6ce0*/  DMUL R12, R14, R8 ;  /* 0x000000080e0c7228 */ /* 0x000fd40000000000 */
[----:B------:R-:W-:-:S13]  /*6cf0*/  FSETP.GTU.AND P0, PT, |R13|, 1.469367938527859385e-39, PT ;  /* 0x001000000d00780b */ /* 0x000fda0003f0c200 */
[----:B------:R-:W-:Y:S05]  /*6d00*/  @P0 BRA `(.L_x_75) ;  /* 0x0000000000940947 */ /* 0x000fea0003800000 */
[----:B------:R-:W-:Y:S01]  /*6d10*/  DFMA R2, R14, -R2, R10 ;  /* 0x800000020e02722b */ /* 0x000fe2000000000a */
[----:B------:R-:W-:-:S09]  /*6d20*/  MOV R8, RZ ;  /* 0x000000ff00087202 */ /* 0x000fd20000000f00 */
[C---:B------:R-:W-:Y:S02]  /*6d30*/  FSETP.NEU.AND P0, PT, R3.reuse, RZ, PT ;  /* 0x000000ff0300720b */ /* 0x040fe40003f0d000 */
[----:B------:R-:W-:-:S04]  /*6d40*/  LOP3.LUT R7, R3, 0x80000000, R7, 0x48, !PT ;  /* 0x8000000003077812 */ /* 0x000fc800078e4807 */
[----:B------:R-:W-:-:S07]  /*6d50*/  LOP3.LUT R9, R7, R9, RZ, 0xfc, !PT ;  /* 0x0000000907097212 */ /* 0x000fce00078efcff */
[----:B------:R-:W-:Y:S05]  /*6d60*/  @!P0 BRA `(.L_x_75) ;  /* 0x00000000007c8947 */ /* 0x000fea0003800000 */
[----:B------:R-:W-:Y:S01]  /*6d70*/  IMAD.MOV R3, RZ, RZ, -R16 ;  /* 0x000000ffff037224 */ /* 0x000fe200078e0a10 */
[----:B------:R-:W-:Y:S01]  /*6d80*/  MOV R2, RZ ;  /* 0x000000ff00027202 */ /* 0x000fe20000000f00 */
[----:B------:R-:W-:-:S05]  /*6d90*/  DMUL.RP R8, R14, R8 ;  /* 0x000000080e087228 */ /* 0x000fca0000008000 */
[----:B------:R-:W-:-:S05]  /*6da0*/  DFMA R2, R12, -R2, R14 ;  /* 0x800000020c02722b */ /* 0x000fca000000000e */
[----:B------:R-:W-:Y:S02]  /*6db0*/  LOP3.LUT R7, R9, R7, RZ, 0x3c, !PT ;  /* 0x0000000709077212 */ /* 0x000fe400078e3cff */
[----:B------:R-:W-:-:S04]  /*6dc0*/  IADD3 R2, PT, PT, -R16, -0x43300000, RZ ;  /* 0xbcd0000010027810 */ /* 0x000fc80007ffe1ff */
[----:B------:R-:W-:-:S04]  /*6dd0*/  FSETP.NEU.AND P0, PT, |R3|, R2, PT ;  /* 0x000000020300720b */ /* 0x000fc80003f0d200 */
[----:B------:R-:W-:Y:S02]  /*6de0*/  FSEL R12, R8, R12, !P0 ;  /* 0x0000000c080c7208 */ /* 0x000fe40004000000 */
[----:B------:R-:W-:Y:S01]  /*6df0*/  FSEL R13, R7, R13, !P0 ;  /* 0x0000000d070d7208 */ /* 0x000fe20004000000 */
[----:B------:R-:W-:Y:S06]  /*6e00*/  BRA `(.L_x_75) ;  /* 0x0000000000547947 */ /* 0x000fec0003800000 */
.L_x_74:
[----:B------:R-:W-:-:S14]  /*6e10*/  DSETP.NAN.AND P0, PT, R8, R8, PT ;  /* 0x000000080800722a */ /* 0x000fdc0003f08000 */
[----:B------:R-:W-:Y:S05]  /*6e20*/  @P0 BRA `(.L_x_76) ;  /* 0x0000000000440947 */ /* 0x000fea0003800000 */
[----:B------:R-:W-:-:S14]  /*6e30*/  DSETP.NAN.AND P0, PT, R6, R6, PT ;  /* 0x000000060600722a */ /* 0x000fdc0003f08000 */
[----:B------:R-:W-:Y:S05]  /*6e40*/  @P0 BRA `(.L_x_77) ;  /* 0x0000000000300947 */ /* 0x000fea0003800000 */
[----:B------:R-:W-:Y:S01]  /*6e50*/  ISETP.NE.AND P0, PT, R21, R20, PT ;  /* 0x000000141500720c */ /* 0x000fe20003f05270 */
[----:B------:R-:W-:Y:S01]  /*6e60*/  IMAD.MOV.U32 R12, RZ, RZ, 0x0 ;  /* 0x00000000ff0c7424 */ /* 0x000fe200078e00ff */
[----:B------:R-:W-:-:S11]  /*6e70*/  MOV R13, 0xfff80000 ;  /* 0xfff80000000d7802 */ /* 0x000fd60000000f00 */
[----:B------:R-:W-:Y:S05]  /*6e80*/  @!P0 BRA `(.L_x_75) ;  /* 0x0000000000348947 */ /* 0x000fea0003800000 */
[----:B------:R-:W-:Y:S02]  /*6e90*/  ISETP.NE.AND P0, PT, R21, 0x7ff00000, PT ;  /* 0x7ff000001500780c */ /* 0x000fe40003f05270 */
[----:B------:R-:W-:Y:S02]  /*6ea0*/  LOP3.LUT R13, R9, 0x80000000, R7, 0x48, !PT ;  /* 0x80000000090d7812 */ /* 0x000fe400078e4807 */
[----:B------:R-:W-:-:S13]  /*6eb0*/  ISETP.EQ.OR P0, PT, R20, RZ, !P0 ;  /* 0x000000ff1400720c */ /* 0x000fda0004702670 */
[----:B------:R-:W-:Y:S01]  /*6ec0*/  @P0 LOP3.LUT R2, R13, 0x7ff00000, RZ, 0xfc, !PT ;  /* 0x7ff000000d020812 */ /* 0x000fe200078efcff */
[----:B------:R-:W-:Y:S01]  /*6ed0*/  @!P0 IMAD.MOV.U32 R12, RZ, RZ, RZ ;  /* 0x000000ffff0c8224 */ /* 0x000fe200078e00ff */
[----:B------:R-:W-:-:S03]  /*6ee0*/  @P0 MOV R12, RZ ;  /* 0x000000ff000c0202 */ /* 0x000fc60000000f00 */
[----:B------:R-:W-:Y:S01]  /*6ef0*/  @P0 IMAD.MOV.U32 R13, RZ, RZ, R2 ;  /* 0x000000ffff0d0224 */ /* 0x000fe200078e0002 */
[----:B------:R-:W-:Y:S06]  /*6f00*/  BRA `(.L_x_75) ;  /* 0x0000000000147947 */ /* 0x000fec0003800000 */
.L_x_77:
[----:B------:R-:W-:Y:S02]  /*6f10*/  LOP3.LUT R13, R7, 0x80000, RZ, 0xfc, !PT ;  /* 0x00080000070d7812 */ /* 0x000fe400078efcff */
[----:B------:R-:W-:Y:S01]  /*6f20*/  MOV R12, R6 ;  /* 0x00000006000c7202 */ /* 0x000fe20000000f00 */
[----:B------:R-:W-:Y:S06]  /*6f30*/  BRA `(.L_x_75) ;  /* 0x0000000000087947 */ /* 0x000fec0003800000 */
.L_x_76:
[----:B------:R-:W-:Y:S01]  /*6f40*/  LOP3.LUT R13, R9, 0x80000, RZ, 0xfc, !PT ;  /* 0x00080000090d7812 */ /* 0x000fe200078efcff */
[----:B------:R-:W-:-:S07]  /*6f50*/  IMAD.MOV.U32 R12, RZ, RZ, R8 ;  /* 0x000000ffff0c7224 */ /* 0x000fce00078e0008 */
.L_x_75:
[----:B------:R-:W-:Y:S05]  /*6f60*/  BSYNC.RECONVERGENT B3 ;  /* 0x0000000000037941 */ /* 0x000fea0003800200 */
.L_x_73:
[----:B------:R-:W-:Y:S01]  /*6f70*/  MOV R2, R0 ;  /* 0x0000000000027202 */ /* 0x000fe20000000f00 */
[----:B------:R-:W-:-:S04]  /*6f80*/  IMAD.MOV.U32 R3, RZ, RZ, 0x0 ;  /* 0x00000000ff037424 */ /* 0x000fc800078e00ff */
[----:B------:R-:W-:Y:S05]  /*6f90*/  RET.REL.NODEC R2 `(_Z9zipKernelPfPiS0_iiS_S0_S0_iS_S0_S0_ii) ;  /* 0xffffff9002187950 */ /* 0x000fea0003c3ffff */
        .weak           $__internal_2_$__cuda_sm20_rcp_rn_f32_slowpath
        .type           $__internal_2_$__cuda_sm20_rcp_rn_f32_slowpath,@function
        .size           $__internal_2_$__cuda_sm20_rcp_rn_f32_slowpath,(.L_x_324 - $__internal_2_$__cuda_sm20_rcp_rn_f32_slowpath)
$__internal_2_$__cuda_sm20_rcp_rn_f32_slowpath:
[----:B------:R-:W-:Y:S01]  /*6fa0*/  SHF.L.U32 R0, R7, 0x1, RZ ;  /* 0x0000000107007819 */ /* 0x000fe200000006ff */
[----:B------:R-:W-:Y:S03]  /*6fb0*/  BSSY.RECONVERGENT B2, `(.L_x_78) ;  /* 0x0000031000027945 */ /* 0x000fe60003800200 */
[----:B------:R-:W-:Y:S01]  /*6fc0*/  SHF.R.U32.HI R9, RZ, 0x18, R0 ;  /* 0x00000018ff097819 */ /* 0x000fe20000011600 */
[----:B------:R-:W-:-:S03]  /*6fd0*/  IMAD.MOV.U32 R0, RZ, RZ, R7 ;  /* 0x000000ffff007224 */ /* 0x000fc600078e0007 */
[----:B------:R-:W-:-:S13]  /*6fe0*/  ISETP.NE.U32.AND P0, PT, R9, RZ, PT ;  /* 0x000000ff0900720c */ /* 0x000fda0003f05070 */
[----:B------:R-:W-:Y:S05]  /*6ff0*/  @P0 BRA `(.L_x_79) ;  /* 0x0000000000280947 */ /* 0x000fea0003800000 */
[----:B------:R-:W-:-:S04]  /*7000*/  SHF.L.U32 R2, R0, 0x1, RZ ;  /* 0x0000000100027819 */ /* 0x000fc800000006ff */
[----:B------:R-:W-:-:S13]  /*7010*/  ISETP.NE.AND P0, PT, R2, RZ, PT ;  /* 0x000000ff0200720c */ /* 0x000fda0003f05270 */
[----:B------:R-:W-:Y:S01]  /*7020*/  @P0 FFMA R7, R0, 1.84467440737095516160e+19, RZ ;  /* 0x5f80000000070823 */ /* 0x000fe200000000ff */
[----:B------:R-:W-:Y:S08]  /*7030*/  @!P0 MUFU.RCP R3, R0 ;  /* 0x0000000000038308 */ /* 0x000ff00000001000 */
[----:B------:R-:W0:Y:S02]  /*7040*/  @P0 MUFU.RCP R2, R7 ;  /* 0x0000000700020308 */ /* 0x000e240000001000 */
[----:B0-----:R-:W-:-:S04]  /*7050*/  @P0 FFMA R8, R7, R2, -1 ;  /* 0xbf80000007080423 */ /* 0x001fc80000000002 */
[----:B------:R-:W-:-:S04]  /*7060*/  @P0 FADD.FTZ R9, -R8, -RZ ;  /* 0x800000ff08090221 */ /* 0x000fc80000010100 */
[----:B------:R-:W-:-:S04]  /*7070*/  @P0 FFMA R2, R2, R9, R2 ;  /* 0x0000000902020223 */ /* 0x000fc80000000002 */
[----:B------:R-:W-:Y:S01]  /*7080*/  @P0 FFMA R3, R2, 1.84467440737095516160e+19, RZ ;  /* 0x5f80000002030823 */ /* 0x000fe200000000ff */
[----:B------:R-:W-:Y:S06]  /*7090*/  BRA `(.L_x_80) ;  /* 0x0000000000887947 */ /* 0x000fec0003800000 */
.L_x_79:
[----:B------:R-:W-:-:S05]  /*70a0*/  VIADD R11, R9, 0xffffff03 ;  /* 0xffffff03090b7836 */ /* 0x000fca0000000000 */
[----:B------:R-:W-:-:S13]  /*70b0*/  ISETP.GT.U32.AND P0, PT, R11, 0x1, PT ;  /* 0x000000010b00780c */ /* 0x000fda0003f04070 */
[----:B------:R-:W-:Y:S05]  /*70c0*/  @P0 BRA `(.L_x_81) ;  /* 0x0000000000780947 */ /* 0x000fea0003800000 */
[----:B------:R-:W-:Y:S01]  /*70d0*/  LOP3.LUT R2, R0, 0x7fffff, RZ, 0xc0, !PT ;  /* 0x007fffff00027812 */ /* 0x000fe200078ec0ff */
[----:B------:R-:W-:-:S03]  /*70e0*/  HFMA2 R10, -RZ, RZ, 0, 1.78813934326171875e-07 ;  /* 0x00000003ff0a7431 */ /* 0x000fc600000001ff */
[----:B------:R-:W-:-:S04]  /*70f0*/  LOP3.LUT R2, R2, 0x3f800000, RZ, 0xfc, !PT ;  /* 0x3f80000002027812 */ /* 0x000fc800078efcff */
[----:B------:R-:W0:Y:S01]  /*7100*/  MUFU.RCP R3, R2 ;  /* 0x0000000200037308 */ /* 0x000e220000001000 */
[----:B------:R-:W-:Y:S01]  /*7110*/  SHF.L.U32 R10, R10, R11, RZ ;  /* 0x0000000b0a0a7219 */ /* 0x000fe200000006ff */
[----:B0-----:R-:W-:-:S04]  /*7120*/  FFMA R7, R2, R3, -1 ;  /* 0xbf80000002077423 */ /* 0x001fc80000000003 */
[----:B------:R-:W-:-:S04]  /*7130*/  FADD.FTZ R8, -R7, -RZ ;  /* 0x800000ff07087221 */ /* 0x000fc80000010100 */
[CCC-:B------:R-:W-:Y:S01]  /*7140*/  FFMA.RM R7, R3.reuse, R8.reuse, R3.reuse ;  /* 0x0000000803077223 */ /* 0x1c0fe20000004003 */
[----:B------:R-:W-:-:S04]  /*7150*/  FFMA.RP R8, R3, R8, R3 ;  /* 0x0000000803087223 */ /* 0x000fc80000008003 */
[C---:B------:R-:W-:Y:S02]  /*7160*/  LOP3.LUT R3, R7.reuse, 0x7fffff, RZ, 0xc0, !PT ;  /* 0x007fffff07037812 */ /* 0x040fe400078ec0ff */
[----:B------:R-:W-:Y:S02]  /*7170*/  FSETP.NEU.FTZ.AND P0, PT, R7, R8, PT ;  /* 0x000000080700720b */ /* 0x000fe40003f1d000 */
[----:B------:R-:W-:Y:S02]  /*7180*/  LOP3.LUT R3, R3, 0x800000, RZ, 0xfc, !PT ;  /* 0x0080000003037812 */ /* 0x000fe400078efcff */
[----:B------:R-:W-:Y:S02]  /*7190*/  SEL R7, RZ, 0xffffffff, !P0 ;  /* 0xffffffffff077807 */ /* 0x000fe40004000000 */
[----:B------:R-:W-:-:S03]  /*71a0*/  LOP3.LUT R10, R10, R3, RZ, 0xc0, !PT ;  /* 0x000000030a0a7212 */ /* 0x000fc600078ec0ff */
[----:B------:R-:W-:Y:S01]  /*71b0*/  IMAD.MOV R2, RZ, RZ, -R7 ;  /* 0x000000ffff027224 */ /* 0x000fe200078e0a07 */
[----:B------:R-:W-:-:S04]  /*71c0*/  SHF.R.U32.HI R10, RZ, R11, R10 ;  /* 0x0000000bff0a7219 */ /* 0x000fc8000001160a */
[----:B------:R-:W-:Y:S02]  /*71d0*/  LOP3.LUT P1, RZ, R2, R11, R3, 0xf8, !PT ;  /* 0x0000000b02ff7212 */ /* 0x000fe4000782f803 */
[C---:B------:R-:W-:Y:S02]  /*71e0*/  LOP3.LUT P0, RZ, R10.reuse, 0x1, RZ, 0xc0, !PT ;  /* 0x000000010aff7812 */ /* 0x040fe4000780c0ff */
[----:B------:R-:W-:-:S04]  /*71f0*/  LOP3.LUT P2, RZ, R10, 0x2, RZ, 0xc0, !PT ;  /* 0x000000020aff7812 */ /* 0x000fc8000784c0ff */
[----:B------:R-:W-:Y:S02]  /*7200*/  PLOP3.LUT P0, PT, P0, P1, P2, 0xe0, 0x0 ;  /* 0x000000000000781c */ /* 0x000fe40000703c20 */
[----:B------:R-:W-:Y:S02]  /*7210*/  LOP3.LUT P1, RZ, R0, 0x7fffff, RZ, 0xc0, !PT ;  /* 0x007fffff00ff7812 */ /* 0x000fe4000782c0ff */
[----:B------:R-:W-:-:S04]  /*7220*/  SEL R2, RZ, 0x1, !P0 ;  /* 0x00000001ff027807 */ /* 0x000fc80004000000 */
[----:B------:R-:W-:-:S04]  /*7230*/  IADD3 R2, PT, PT, -R2, RZ, RZ ;  /* 0x000000ff02027210 */ /* 0x000fc80007ffe1ff */
[----:B------:R-:W-:Y:S01]  /*7240*/  ISETP.GE.AND P0, PT, R2, RZ, PT ;  /* 0x000000ff0200720c */ /* 0x000fe20003f06270 */
[----:B------:R-:W-:-:S05]  /*7250*/  VIADD R2, R9, 0xffffff04 ;  /* 0xffffff0409027836 */ /* 0x000fca0000000000 */
[----:B------:R-:W-:-:S07]  /*7260*/  SHF.R.U32.HI R3, RZ, R2, R3 ;  /* 0x00000002ff037219 */ /* 0x000fce0000011603 */
[----:B------:R-:W-:-:S05]  /*7270*/  @!P0 IADD3 R3, PT, PT, R3, 0x1, RZ ;  /* 0x0000000103038810 */ /* 0x000fca0007ffe0ff */
[----:B------:R-:W-:-:S05]  /*7280*/  @!P1 IMAD.SHL.U32 R3, R3, 0x2, RZ ;  /* 0x0000000203039824 */ /* 0x000fca00078e00ff */
[----:B------:R-:W-:Y:S01]  /*7290*/  LOP3.LUT R3, R3, 0x80000000, R0, 0xf8, !PT ;  /* 0x8000000003037812 */ /* 0x000fe200078ef800 */
[----:B------:R-:W-:Y:S06]  /*72a0*/  BRA `(.L_x_80) ;  /* 0x0000000000047947 */ /* 0x000fec0003800000 */
.L_x_81:
[----:B------:R0:W1:Y:S02]  /*72b0*/  MUFU.RCP R3, R0 ;  /* 0x0000000000037308 */ /* 0x0000640000001000 */
.L_x_80:
[----:B------:R-:W-:Y:S05]  /*72c0*/  BSYNC.RECONVERGENT B2 ;  /* 0x0000000000027941 */ /* 0x000fea0003800200 */
.L_x_78:
[----:B------:R-:W-:-:S04]  /*72d0*/  MOV R7, 0x0 ;  /* 0x0000000000077802 */ /* 0x000fc80000000f00 */
[----:B01----:R-:W-:Y:S05]  /*72e0*/  RET.REL.NODEC R6 `(_Z9zipKernelPfPiS0_iiS_S0_S0_iS_S0_S0_ii) ;  /* 0xffffff8c06447950 */ /* 0x003fea0003c3ffff */
.L_x_82:
[----:B------:R-:W-:-:S00]  /*72f0*/  BRA `(.L_x_82) ;  /* 0xfffffffc00fc7947 */ /* 0x000fc0000383ffff */
[----:B------:R-:W-:-:S00]  /*7300*/  NOP ;  /* 0x0000000000007918 */ /* 0x000fc00000000000 */
[----:B------:R-:W-:-:S00]  /*7310*/  NOP ;  /* 0x0000000000007918 */ /* 0x000fc00000000000 */
[----:B------:R-:W-:-:S00]  /*7320*/  NOP ;  /* 0x0000000000007918 */ /* 0x000fc00000000000 */
[----:B------:R-:W-:-:S00]  /*7330*/  NOP ;  /* 0x0000000000007918 */ /* 0x000fc00000000000 */
[----:B------:R-:W-:-:S00]  /*7340*/  NOP ;  /* 0x0000000000007918 */ /* 0x000fc00000000000 */
[----:B------:R-:W-:-:S00]  /*7350*/  NOP ;  /* 0x0000000000007918 */ /* 0x000fc00000000000 */
[----:B------:R-:W-:-:S00]  /*7360*/  NOP ;  /* 0x0000000000007918 */ /* 0x000fc00000000000 */
[----:B------:R-:W-:-:S00]  /*7370*/  NOP ;  /* 0x0000000000007918 */ /* 0x000fc00000000000 */
.L_x_324:


//--------------------- .text._Z12reduceKernelPfPiS0_iS_S0_S0_ifii --------------------------
	.section	.text._Z12reduceKernelPfPiS0_iS_S0_S0_ifii,"ax",@progbits
	.align	128
        .global         _Z12reduceKernelPfPiS0_iS_S0_S0_ifii
        .type           _Z12reduceKernelPfPiS0_iS_S0_S0_ifii,@function
        .size           _Z12reduceKernelPfPiS0_iS_S0_S0_ifii,(.L_x_327 - _Z12reduceKernelPfPiS0_iS_S0_S0_ifii)
        .other          _Z12reduceKernelPfPiS0_iS_S0_S0_ifii,@"STO_CUDA_ENTRY STV_DEFAULT"
_Z12reduceKernelPfPiS0_iS_S0_S0_ifii:
.text._Z12reduceKernelPfPiS0_iS_S0_S0_ifii:
[----:B------:R-:W0:Y:S01]  /*0000*/  LDC R1, c[0x0][0x37c] ;  /* 0x0000df00ff017b82 */ /* 0x000e220000000800 */
[----:B------:R-:W1:Y:S07]  /*0010*/  S2R R3, SR_TID.X ;  /* 0x0000000000037919 */ /* 0x000e6e0000002100 */
[----:B------:R-:W1:Y:S01]  /*0020*/  S2UR UR4, SR_CTAID.X ;  /* 0x00000000000479c3 */ /* 0x000e620000002500 */
[----:B------:R-:W2:Y:S01]  /*0030*/  LDCU UR5, c[0x0][0x398] ;  /* 0x00007300ff0577ac */ /* 0x000ea20008000800 */
[----:B0-----:R-:W-:-:S05]  /*0040*/  VIADD R1, R1, 0xffffffb0 ;  /* 0xffffffb001017836 */ /* 0x001fca0000000000 */
[----:B------:R-:W-:Y:S01]  /*0050*/  R2UR UR14, R1 ;  /* 0x00000000010e72ca */ /* 0x000fe200000e0000 */
[----:B------:R-:W1:Y:S02]  /*0060*/  LDC R0, c[0x0][0x360] ;  /* 0x0000d800ff007b82 */ /* 0x000e640000000800 */
[----:B-1----:R-:W-:-:S05]  /*0070*/  IMAD R0, R0, UR4, R3 ;  /* 0x0000000400007c24 */ /* 0x002fca000f8e0203 */
[----:B--2---:R-:W-:-:S13]  /*0080*/  ISETP.GE.AND P0, PT, R0, UR5, PT ;  /* 0x0000000500007c0c */ /* 0x004fda000bf06270 */
[----:B------:R-:W-:Y:S05]  /*0090*/  @P0 EXIT ;  /* 0x000000000000094d */ /* 0x000fea0003800000 */
[----:B------:R-:W0:Y:S01]  /*00a0*/  LDCU UR5, c[0x0][0x3c0] ;  /* 0x00007800ff0577ac */ /* 0x000e220008000800 */
[----:B------:R-:W1:Y:S01]  /*00b0*/  LDCU UR4, c[0x0][0x3bc] ;  /* 0x00007780ff0477ac */ /* 0x000e620008000800 */
[----:B------:R-:W2:Y:S01]  /*00c0*/  LDCU.64 UR12, c[0x0][0x358] ;  /* 0x00006b00ff0c77ac */ /* 0x000ea20008000a00 */
[----:B0-----:R-:W-:Y:S01]  /*00d0*/  UISETP.GE.AND UP0, UPT, UR5, 0x1, UPT ;  /* 0x000000010500788c */ /* 0x001fe2000bf06270 */
[----:B-1----:R-:W-:-:S08]  /*00e0*/  IMAD.U32 R8, RZ, RZ, UR4 ;  /* 0x00000004ff087e24 */ /* 0x002fd0000f8e00ff */
[----:B--2---:R-:W-:Y:S05]  /*00f0*/  BRA.U !UP0, `(.L_x_83) ;  /* 0x0000001d08f47547 */ /* 0x004fea000b800000 */
[----:B------:R-:W0:Y:S01]  /*0100*/  LDCU UR4, c[0x0][0x3c0] ;  /* 0x00007800ff0477ac */ /* 0x000e220008000800 */
[----:B------:R-:W-:Y:S01]  /*0110*/  MOV R15, R0 ;  /* 0x00000000000f7202 */ /* 0x000fe20000000f00 */
[----:B------:R-:W-:Y:S02]  /*0120*/  UISETP.GE.U32.AND UP0, UPT, UR5, 0x8, UPT ;  /* 0x000000080500788c */ /* 0x000fe4000bf06070 */
[----:B------:R-:W-:-:S04]  /*0130*/  ULOP3.LUT UR6, UR5, 0x7, URZ, 0xc0, !UPT ;  /* 0x0000000705067892 */ /* 0x000fc8000f8ec0ff */
[----:B------:R-:W-:Y:S01]  /*0140*/  UISETP.NE.AND UP1, UPT, UR6, URZ, UPT ;  /* 0x000000ff0600728c */ /* 0x000fe2000bf25270 */
[----:B0-----:R-:W-:Y:S02]  /*0150*/  IMAD.U32 R9, RZ, RZ, UR4 ;  /* 0x00000004ff097e24 */ /* 0x001fe4000f8e00ff */
[----:B------:R-:W-:Y:S08]  /*0160*/  BRA.U !UP0, `(.L_x_84) ;  /* 0x0000001108147547 */ /* 0x000ff0000b800000 */
[----:B------:R-:W0:Y:S01]  /*0170*/  LDC.64 R2, c[0x0][0x388] ;  /* 0x0000e200ff027b82 */ /* 0x000e220000000a00 */
[----:B------:R-:W-:Y:S01]  /*0180*/  MOV R15, R0 ;  /* 0x00000000000f7202 */ /* 0x000fe20000000f00 */
[----:B------:R-:W-:Y:S01]  /*0190*/  IMAD.U32 R9, RZ, RZ, UR4 ;  /* 0x00000004ff097e24 */ /* 0x000fe2000f8e00ff */
[----:B------:R-:W-:Y:S01]  /*01a0*/  ULOP3.LUT UR5, UR5, 0x7ffffff8, URZ, 0xc0, !UPT ;  /* 0x7ffffff805057892 */ /* 0x000fe2000f8ec0ff */
[----:B------:R-:W-:-:S11]  /*01b0*/  UMOV UR4, URZ ;  /* 0x000000ff00047c82 */ /* 0x000fd60008000000 */
.L_x_85:
[----:B-1----:R-:W-:-:S04]  /*01c0*/  VIADD R14, R9, 0xffffffff ;  /* 0xffffffff090e7836 */ /* 0x002fc80000000000 */
[----:B0-----:R-:W-:-:S05]  /*01d0*/  IMAD.WIDE.U32 R4, R14, 0x4, R2 ;  /* 0x000000040e047825 */ /* 0x001fca00078e0002 */
[----:B------:R-:W2:Y:S01]  /*01e0*/  LDG.E R12, desc[UR12][R4.64] ;  /* 0x0000000c040c7981 */ /* 0x000ea2000c1e1900 */
[C---:B------:R-:W-:Y:S01]  /*01f0*/  VIADD R13, R9.reuse, 0xfffffffe ;  /* 0xfffffffe090d7836 */ /* 0x040fe20000000000 */
[----:B------:R-:W-:-:S03]  /*0200*/  IADD3 R11, PT, PT, R9, -0x3, RZ ;  /* 0xfffffffd090b7810 */ /* 0x000fc60007ffe0ff */
[----:B------:R-:W-:-:S06]  /*0210*/  IMAD.WIDE.U32 R18, R13, 0x4, R2 ;  /* 0x000000040d127825 */ /* 0x000fcc00078e0002 */
[----:B------:R-:W3:Y:S01]  /*0220*/  LDG.E R18, desc[UR12][R18.64] ;  /* 0x0000000c12127981 */ /* 0x000ee2000c1e1900 */
[----:B------:R-:W-:-:S04]  /*0230*/  IMAD.WIDE.U32 R20, R11, 0x4, R2 ;  /* 0x000000040b147825 */ /* 0x000fc800078e0002 */
[----:B------:R-:W-:Y:S01]  /*0240*/  VIADD R10, R9, 0xfffffffc ;  /* 0xfffffffc090a7836 */ /* 0x000fe20000000000 */
[----:B------:R3:W4:Y:S03]  /*0250*/  LDG.E R17, desc[UR12][R20.64] ;  /* 0x0000000c14117981 */ /* 0x000726000c1e1900 */
[----:B------:R-:W-:-:S05]  /*0260*/  IMAD.WIDE.U32 R22, R10, 0x4, R2 ;  /* 0x000000040a167825 */ /* 0x000fca00078e0002 */
[----:B------:R4:W5:Y:S01]  /*0270*/  LDG.E R16, desc[UR12][R22.64] ;  /* 0x0000000c16107981 */ /* 0x000962000c1e1900 */
[----:B------:R-:W-:Y:S02]  /*0280*/  IABS R24, R15 ;  /* 0x0000000f00187213 */ /* 0x000fe40000000000 */
[----:B--2---:R-:W-:-:S04]  /*0290*/  IABS R6, R12 ;  /* 0x0000000c00067213 */ /* 0x004fc80000000000 */
[----:B------:R-:W0:Y:S01]  /*02a0*/  I2F.RP R7, R6 ;  /* 0x0000000600077306 */ /* 0x000e220000209400 */
[----:B---3--:R-:W-:-:S07]  /*02b0*/  IABS R21, R18 ;  /* 0x0000001200157213 */ /* 0x008fce0000000000 */
[----:B------:R-:W-:Y:S01]  /*02c0*/  I2F.RP R19, R21 ;  /* 0x0000001500137306 */ /* 0x000fe20000209400 */
[----:B----4-:R-:W-:-:S07]  /*02d0*/  IABS R22, R17 ;  /* 0x0000001100167213 */ /* 0x010fce0000000000 */
[----:B0-----:R-:W0:Y:S01]  /*02e0*/  MUFU.RCP R7, R7 ;  /* 0x0000000700077308 */ /* 0x001e220000001000 */
[----:B-----5:R-:W-:-:S07]  /*02f0*/  IABS R20, R16 ;  /* 0x0000001000147213 */ /* 0x020fce0000000000 */
[----:B------:R-:W-:Y:S01]  /*0300*/  I2F.RP R25, R22 ;  /* 0x0000001600197306 */ /* 0x000fe20000209400 */
[----:B0-----:R-:W-:-:S07]  /*0310*/  VIADD R4, R7, 0xffffffe ;  /* 0x0ffffffe07047836 */ /* 0x001fce0000000000 */
[----:B------:R-:W0:Y:S08]  /*0320*/  MUFU.RCP R7, R19 ;  /* 0x0000001300077308 */ /* 0x000e300000001000 */
[----:B------:R1:W2:Y:S02]  /*0330*/  F2I.FTZ.U32.TRUNC.NTZ R5, R4 ;  /* 0x0000000400057305 */ /* 0x0002a4000021f000 */
[----:B-1----:R-:W-:Y:S01]  /*0340*/  IMAD.MOV.U32 R4, RZ, RZ, RZ ;  /* 0x000000ffff047224 */ /* 0x002fe200078e00ff */
[----:B0-----:R-:W-:-:S02]  /*0350*/  IADD3 R7, PT, PT, R7, 0xffffffe, RZ ;  /* 0x0ffffffe07077810 */ /* 0x001fc40007ffe0ff */
[----:B--2---:R-:W-:-:S04]  /*0360*/  IADD3 R23, PT, PT, RZ, -R5, RZ ;  /* 0x80000005ff177210 */ /* 0x004fc80007ffe0ff */
[----:B------:R-:W0:Y:S01]  /*0370*/  F2I.FTZ.U32.TRUNC.NTZ R7, R7 ;  /* 0x0000000700077305 */ /* 0x000e22000021f000 */
[----:B------:R-:W-:-:S04]  /*0380*/  IMAD R23, R23, R6, RZ ;  /* 0x0000000617177224 */ /* 0x000fc800078e02ff */
[----:B------:R-:W-:Y:S01]  /*0390*/  IMAD.HI.U32 R5, R5, R23, R4 ;  /* 0x0000001705057227 */ /* 0x000fe200078e0004 */
[----:B------:R-:W-:Y:S02]  /*03a0*/  IABS R23, R12 ;  /* 0x0000000c00177213 */ /* 0x000fe40000000000 */
[----:B------:R0:W1:Y:S03]  /*03b0*/  MUFU.RCP R4, R25 ;  /* 0x0000001900047308 */ /* 0x0000660000001000 */
[----:B------:R-:W-:Y:S02]  /*03c0*/  IMAD.MOV R26, RZ, RZ, -R23 ;  /* 0x000000ffff1a7224 */ /* 0x000fe400078e0a17 */
[----:B------:R-:W-:-:S03]  /*03d0*/  IMAD.HI.U32 R19, R5, R24, RZ ;  /* 0x0000001805137227 */ /* 0x000fc600078e00ff */
[----:B------:R-:W2:Y:S01]  /*03e0*/  I2F.RP R23, R20 ;  /* 0x0000001400177306 */ /* 0x000ea20000209400 */
[----:B------:R-:W-:Y:S02]  /*03f0*/  IMAD R5, R19, R26, R24 ;  /* 0x0000001a13057224 */ /* 0x000fe400078e0218 */
[----:B0-----:R-:W-:-:S03]  /*0400*/  IMAD.MOV R25, RZ, RZ, -R7 ;  /* 0x000000ffff197224 */ /* 0x001fc600078e0a07 */
[----:B------:R-:W-:Y:S01]  /*0410*/  ISETP.GT.U32.AND P1, PT, R6, R5, PT ;  /* 0x000000050600720c */ /* 0x000fe20003f24070 */
[----:B-1----:R-:W-:Y:S02]  /*0420*/  VIADD R24, R4, 0xffffffe ;  /* 0x0ffffffe04187836 */ /* 0x002fe40000000000 */
[----:B------:R-:W-:Y:S01]  /*0430*/  IMAD.MOV.U32 R4, RZ, RZ, R25 ;  /* 0x000000ffff047224 */ /* 0x000fe200078e0019 */
[----:B--2---:R-:W0:Y:S03]  /*0440*/  MUFU.RCP R23, R23 ;  /* 0x0000001700177308 */ /* 0x004e260000001000 */
[----:B------:R-:W-:Y:S01]  /*0450*/  IMAD R25, R4, R21, RZ ;  /* 0x0000001504197224 */ /* 0x000fe200078e02ff */
[----:B------:R-:W-:-:S05]  /*0460*/  LOP3.LUT R4, R15, R12, RZ, 0x3c, !PT ;  /* 0x0000000c0f047212 */ /* 0x000fca00078e3cff */
[-C--:B------:R-:W-:Y:S02]  /*0470*/  @!P1 IADD3 R5, PT, PT, R5, -R6.reuse, RZ ;  /* 0x8000000605059210 */ /* 0x080fe40007ffe0ff */
[----:B------:R-:W-:Y:S01]  /*0480*/  ISETP.GE.AND P2, PT, R4, RZ, PT ;  /* 0x000000ff0400720c */ /* 0x000fe20003f46270 */
[----:B------:R-:W-:Y:S01]  /*0490*/  IMAD.MOV.U32 R4, RZ, RZ, RZ ;  /* 0x000000ffff047224 */ /* 0x000fe200078e00ff */
[----:B------:R-:W-:Y:S01]  /*04a0*/  ISETP.GE.U32.AND P0, PT, R5, R6, PT ;  /* 0x000000060500720c */ /* 0x000fe20003f06070 */
[----:B------:R-:W-:Y:S01]  /*04b0*/  IMAD.MOV.U32 R6, RZ, RZ, RZ ;  /* 0x000000ffff067224 */ /* 0x000fe200078e00ff */
[----:B------:R-:W1:Y:S01]  /*04c0*/  F2I.FTZ.U32.TRUNC.NTZ R5, R24 ;  /* 0x0000001800057305 */ /* 0x000e62000021f000 */
[----:B------:R-:W-:Y:S02]  /*04d0*/  @!P1 IADD3 R19, PT, PT, R19, 0x1, RZ ;  /* 0x0000000113139810 */ /* 0x000fe40007ffe0ff */
[----:B------:R-:W-:Y:S01]  /*04e0*/  IMAD.HI.U32 R6, R7, R25, R6 ;  /* 0x0000001907067227 */ /* 0x000fe200078e0006 */
[----:B------:R-:W-:-:S03]  /*04f0*/  ISETP.NE.AND P1, PT, R12, RZ, PT ;  /* 0x000000ff0c00720c */ /* 0x000fc60003f25270 */
[----:B0-----:R-:W-:-:S04]  /*0500*/  VIADD R7, R23, 0xffffffe ;  /* 0x0ffffffe17077836 */ /* 0x001fc80000000000 */
[----:B------:R-:W-:Y:S02]  /*0510*/  @P0 VIADD R19, R19, 0x1 ;  /* 0x0000000113130836 */ /* 0x000fe40000000000 */
[----:B------:R-:W0:Y:S01]  /*0520*/  F2I.FTZ.U32.TRUNC.NTZ R7, R7 ;  /* 0x0000000700077305 */ /* 0x000e22000021f000 */
[----:B-1----:R-:W-:Y:S01]  /*0530*/  IADD3 R23, PT, PT, RZ, -R5, RZ ;  /* 0x80000005ff177210 */ /* 0x002fe20007ffe0ff */
[----:B------:R-:W-:Y:S02]  /*0540*/  @!P2 IMAD.MOV R19, RZ, RZ, -R19 ;  /* 0x000000ffff13a224 */ /* 0x000fe400078e0a13 */
[----:B------:R-:W-:Y:S02]  /*0550*/  @!P1 LOP3.LUT R19, RZ, R12, RZ, 0x33, !PT ;  /* 0x0000000cff139212 */ /* 0x000fe400078e33ff */
[----:B------:R-:W-:-:S04]  /*0560*/  IMAD R23, R23, R22, RZ ;  /* 0x0000001617177224 */ /* 0x000fc800078e02ff */
[----:B------:R-:W-:Y:S01]  /*0570*/  IMAD.HI.U32 R23, R5, R23, R4 ;  /* 0x0000001705177227 */ /* 0x000fe200078e0004 */
[----:B------:R-:W-:Y:S02]  /*0580*/  IABS R5, R19 ;  /* 0x0000001300057213 */ /* 0x000fe40000000000 */
[----:B------:R-:W-:Y:S02]  /*0590*/  IABS R4, R18 ;  /* 0x0000001200047213 */ /* 0x000fe40000000000 */
[----:B0-----:R-:W-:Y:S01]  /*05a0*/  IADD3 R25, PT, PT, RZ, -R7, RZ ;  /* 0x80000007ff197210 */ /* 0x001fe20007ffe0ff */
[----:B------:R-:W-:-:S04]  /*05b0*/  IMAD.HI.U32 R24, R6, R5, RZ ;  /* 0x0000000506187227 */ /* 0x000fc800078e00ff */
[----:B------:R-:W-:Y:S02]  /*05c0*/  IMAD R25, R25, R20, RZ ;  /* 0x0000001419197224 */ /* 0x000fe400078e02ff */
[----:B------:R-:W-:Y:S02]  /*05d0*/  IMAD.MOV.U32 R6, RZ, RZ, RZ ;  /* 0x000000ffff067224 */ /* 0x000fe400078e00ff */
[----:B------:R-:W-:Y:S02]  /*05e0*/  IMAD.MOV R26, RZ, RZ, -R4 ;  /* 0x000000ffff1a7224 */ /* 0x000fe400078e0a04 */
[----:B------:R-:W-:Y:S01]  /*05f0*/  IMAD.HI.U32 R25, R7, R25, R6 ;  /* 0x0000001907197227 */ /* 0x000fe200078e0006 */
[----:B------:R-:W-:-:S03]  /*0600*/  IADD3 R6, PT, PT, R9, -0x5, RZ ;  /* 0xfffffffb09067810 */ /* 0x000fc60007ffe0ff */
[----:B------:R-:W-:Y:S02]  /*0610*/  IMAD R26, R24, R26, R5 ;  /* 0x0000001a181a7224 */ /* 0x000fe400078e0205 */
[----:B------:R-:W-:-:S05]  /*0620*/  IMAD.WIDE.U32 R4, R6, 0x4, R2 ;  /* 0x0000000406047825 */ /* 0x000fca00078e0002 */
[----:B------:R0:W2:Y:S01]  /*0630*/  LDG.E R7, desc[UR12][R4.64] ;  /* 0x0000000c04077981 */ /* 0x0000a2000c1e1900 */
[----:B------:R-:W-:Y:S02]  /*0640*/  ISETP.GT.U32.AND P1, PT, R21, R26, PT ;  /* 0x0000001a1500720c */ /* 0x000fe40003f24070 */
[----:B0-----:R-:W-:-:S11]  /*0650*/  IABS R5, R17 ;  /* 0x0000001100057213 */ /* 0x001fd60000000000 */
[----:B------:R-:W-:Y:S02]  /*0660*/  @!P1 IMAD.IADD R26, R26, 0x1, -R21 ;  /* 0x000000011a1a9824 */ /* 0x000fe400078e0a15 */
[----:B------:R-:W-:Y:S01]  /*0670*/  @!P1 VIADD R24, R24, 0x1 ;  /* 0x0000000118189836 */ /* 0x000fe20000000000 */
[----:B------:R-:W-:Y:S01]  /*0680*/  ISETP.NE.AND P1, PT, R18, RZ, PT ;  /* 0x000000ff1200720c */ /* 0x000fe20003f25270 */
[----:B------:R-:W-:Y:S01]  /*0690*/  IMAD.MOV R5, RZ, RZ, -R5 ;  /* 0x000000ffff057224 */ /* 0x000fe200078e0a05 */
[----:B------:R-:W-:Y:S02]  /*06a0*/  ISETP.GE.U32.AND P0, PT, R26, R21, PT ;  /* 0x000000151a00720c */ /* 0x000fe40003f06070 */
[----:B------:R-:W-:-:S04]  /*06b0*/  LOP3.LUT R21, R19, R18, RZ, 0x3c, !PT ;  /* 0x0000001213157212 */ /* 0x000fc800078e3cff */
[----:B------:R-:W-:-:S07]  /*06c0*/  ISETP.GE.AND P2, PT, R21, RZ, PT ;  /* 0x000000ff1500720c */ /* 0x000fce0003f46270 */
[----:B------:R-:W-:-:S06]  /*06d0*/  @P0 IADD3 R24, PT, PT, R24, 0x1, RZ ;  /* 0x0000000118180810 */ /* 0x000fcc0007ffe0ff */
[----:B------:R-:W-:Y:S01]  /*06e0*/  @!P2 IMAD.MOV R24, RZ, RZ, -R24 ;  /* 0x000000ffff18a224 */ /* 0x000fe200078e0a18 */
[----:B------:R-:W-:-:S04]  /*06f0*/  @!P1 LOP3.LUT R24, RZ, R18, RZ, 0x33, !PT ;  /* 0x00000012ff189212 */ /* 0x000fc800078e33ff */
[----:B------:R-:W-:-:S05]  /*0700*/  IABS R4, R24 ;  /* 0x0000001800047213 */ /* 0x000fca0000000000 */
[----:B------:R-:W-:-:S04]  /*0710*/  IMAD.HI.U32 R21, R23, R4, RZ ;  /* 0x0000000417157227 */ /* 0x000fc800078e00ff */
[----:B------:R-:W-:Y:S01]  /*0720*/  IMAD R5, R21, R5, R4 ;  /* 0x0000000515057224 */ /* 0x000fe200078e0204 */
[----:B------:R-:W-:-:S04]  /*0730*/  LOP3.LUT R4, R24, R17, RZ, 0x3c, !PT ;  /* 0x0000001118047212 */ /* 0x000fc800078e3cff */
[----:B------:R-:W-:Y:S02]  /*0740*/  ISETP.GT.U32.AND P1, PT, R22, R5, PT ;  /* 0x000000051600720c */ /* 0x000fe40003f24070 */
[----:B------:R-:W-:-:S11]  /*0750*/  ISETP.GE.AND P2, PT, R4, RZ, PT ;  /* 0x000000ff0400720c */ /* 0x000fd60003f46270 */
[-C--:B------:R-:W-:Y:S01]  /*0760*/  @!P1 IADD3 R5, PT, PT, R5, -R22.reuse, RZ ;  /* 0x8000001605059210 */ /* 0x080fe20007ffe0ff */
[----:B------:R-:W-:Y:S01]  /*0770*/  @!P1 VIADD R21, R21, 0x1 ;  /* 0x0000000115159836 */ /* 0x000fe20000000000 */
[----:B------:R-:W-:Y:S02]  /*0780*/  ISETP.NE.AND P1, PT, R17, RZ, PT ;  /* 0x000000ff1100720c */ /* 0x000fe40003f25270 */
[----:B------:R-:W-:Y:S02]  /*0790*/  ISETP.GE.U32.AND P0, PT, R5, R22, PT ;  /* 0x000000160500720c */ /* 0x000fe40003f06070 */
[----:B------:R-:W-:-:S05]  /*07a0*/  IABS R5, R16 ;  /* 0x0000001000057213 */ /* 0x000fca0000000000 */
[----:B------:R-:W-:-:S06]  /*07b0*/  IMAD.MOV R27, RZ, RZ, -R5 ;  /* 0x000000ffff1b7224 */ /* 0x000fcc00078e0a05 */
[----:B------:R-:W-:-:S05]  /*07c0*/  @P0 VIADD R21, R21, 0x1 ;  /* 0x0000000115150836 */ /* 0x000fca0000000000 */
[----:B------:R-:W-:Y:S02]  /*07d0*/  @!P2 IADD3 R21, PT, PT, -R21, RZ, RZ ;  /* 0x000000ff1515a210 */ /* 0x000fe40007ffe1ff */
[----:B------:R-:W-:-:S04]  /*07e0*/  @!P1 LOP3.LUT R21, RZ, R17, RZ, 0x33, !PT ;  /* 0x00000011ff159212 */ /* 0x000fc800078e33ff */
[----:B------:R-:W-:-:S05]  /*07f0*/  IABS R28, R21 ;  /* 0x00000015001c7213 */ /* 0x000fca0000000000 */
[----:B------:R-:W-:Y:S01]  /*0800*/  IMAD.HI.U32 R23, R25, R28, RZ ;  /* 0x0000001c19177227 */ /* 0x000fe200078e00ff */
[----:B------:R-:W-:-:S03]  /*0810*/  IADD3 R25, PT, PT, -R19, RZ, RZ ;  /* 0x000000ff13197210 */ /* 0x000fc60007ffe1ff */
[----:B------:R-:W-:Y:S02]  /*0820*/  IMAD R27, R23, R27, R28 ;  /* 0x0000001b171b7224 */ /* 0x000fe400078e021c */
[----:B------:R-:W-:Y:S01]  /*0830*/  IMAD R25, R12, R25, R15 ;  /* 0x000000190c197224 */ /* 0x000fe200078e020f */
[----:B------:R-:W-:Y:S02]  /*0840*/  IADD3 R12, PT, PT, R9, -0x6, RZ ;  /* 0xfffffffa090c7810 */ /* 0x000fe40007ffe0ff */
[----:B------:R-:W-:-:S13]  /*0850*/  ISETP.GT.U32.AND P1, PT, R20, R27, PT ;  /* 0x0000001b1400720c */ /* 0x000fda0003f24070 */
[----:B------:R-:W-:-:S05]  /*0860*/  @!P1 IMAD.IADD R27, R27, 0x1, -R20 ;  /* 0x000000011b1b9824 */ /* 0x000fca00078e0a14 */
[----:B------:R-:W-:Y:S02]  /*0870*/  ISETP.GE.U32.AND P0, PT, R27, R20, PT ;  /* 0x000000141b00720c */ /* 0x000fe40003f06070 */
[----:B--2---:R-:W-:-:S04]  /*0880*/  IABS R22, R7 ;  /* 0x0000000700167213 */ /* 0x004fc80000000000 */
[----:B------:R-:W0:Y:S08]  /*0890*/  I2F.RP R26, R22 ;  /* 0x00000016001a7306 */ /* 0x000e300000209400 */
[----:B0-----:R-:W0:Y:S02]  /*08a0*/  MUFU.RCP R4, R26 ;  /* 0x0000001a00047308 */ /* 0x001e240000001000 */
[----:B0-----:R-:W-:-:S06]  /*08b0*/  VIADD R4, R4, 0xffffffe ;  /* 0x0ffffffe04047836 */ /* 0x001fcc0000000000 */
[----:B------:R0:W1:Y:S02]  /*08c0*/  F2I.FTZ.U32.TRUNC.NTZ R5, R4 ;  /* 0x0000000400057305 */ /* 0x000064000021f000 */
[----:B0-----:R-:W-:Y:S02]  /*08d0*/  IMAD.MOV.U32 R4, RZ, RZ, RZ ;  /* 0x000000ffff047224 */ /* 0x001fe400078e00ff */
[----:B-1----:R-:W-:-:S04]  /*08e0*/  IMAD.MOV R15, RZ, RZ, -R5 ;  /* 0x000000ffff0f7224 */ /* 0x002fc800078e0a05 */
[----:B------:R-:W-:-:S04]  /*08f0*/  IMAD R15, R15, R22, RZ ;  /* 0x000000160f0f7224 */ /* 0x000fc800078e02ff */
[----:B------:R-:W-:-:S04]  /*0900*/  IMAD.HI.U32 R20, R5, R15, R4 ;  /* 0x0000000f05147227 */ /* 0x000fc800078e0004 */
[----:B------:R-:W-:-:S05]  /*0910*/  IMAD.WIDE.U32 R4, R12, 0x4, R2 ;  /* 0x000000040c047825 */ /* 0x000fca00078e0002 */
[----:B------:R0:W2:Y:S01]  /*0920*/  LDG.E R15, desc[UR12][R4.64] ;  /* 0x0000000c040f7981 */ /* 0x0000a2000c1e1900 */
[----:B------:R-:W-:Y:S01]  /*0930*/  IMAD R26, R14, 0x4, R1 ;  /* 0x000000040e1a7824 */ /* 0x000fe200078e0201 */
[----:B------:R-:W-:Y:S02]  /*0940*/  LOP3.LUT R27, R21, R16, RZ, 0x3c, !PT ;  /* 0x00000010151b7212 */ /* 0x000fe400078e3cff */
[----:B------:R-:W-:Y:S02]  /*0950*/  @!P1 IADD3 R23, PT, PT, R23, 0x1, RZ ;  /* 0x0000000117179810 */ /* 0x000fe40007ffe0ff */
[----:B------:R-:W-:Y:S01]  /*0960*/  ISETP.GE.AND P2, PT, R27, RZ, PT ;  /* 0x000000ff1b00720c */ /* 0x000fe20003f46270 */
[----:B------:R1:W-:Y:S01]  /*0970*/  STL [R26], R25 ;  /* 0x000000191a007387 */ /* 0x0003e20000100800 */
[----:B------:R-:W-:Y:S01]  /*0980*/  ISETP.NE.AND P1, PT, R16, RZ, PT ;  /* 0x000000ff1000720c */ /* 0x000fe20003f25270 */
[----:B------:R-:W-:Y:S01]  /*0990*/  @P0 VIADD R23, R23, 0x1 ;  /* 0x0000000117170836 */ /* 0x000fe20000000000 */
[----:B0-----:R-:W-:-:S04]  /*09a0*/  IABS R5, R7 ;  /* 0x0000000700057213 */ /* 0x001fc80000000000 */
[----:B------:R-:W-:Y:S01]  /*09b0*/  IADD3 R5, PT, PT, RZ, -R5, RZ ;  /* 0x80000005ff057210 */ /* 0x000fe20007ffe0ff */
[----:B-1----:R-:W-:-:S04]  /*09c0*/  IMAD.MOV R25, RZ, RZ, -R24 ;  /* 0x000000ffff197224 */ /* 0x002fc800078e0a18 */
[----:B------:R-:W-:Y:S02]  /*09d0*/  @!P2 IMAD.MOV R23, RZ, RZ, -R23 ;  /* 0x000000ffff17a224 */ /* 0x000fe400078e0a17 */
[----:B------:R-:W-:Y:S01]  /*09e0*/  @!P1 LOP3.LUT R23, RZ, R16, RZ, 0x33, !PT ;  /* 0x00000010ff179212 */ /* 0x000fe200078e33ff */
[----:B------:R-:W-:Y:S02]  /*09f0*/  IMAD R25, R18, R25, R19 ;  /* 0x0000001912197224 */ /* 0x000fe400078e0213 */
[----:B------:R-:W-:Y:S01]  /*0a00*/  VIADD R18, R9, 0xfffffff9 ;  /* 0xfffffff909127836 */ /* 0x000fe20000000000 */
[----:B------:R-:W-:-:S05]  /*0a10*/  IABS R27, R23 ;  /* 0x00000017001b7213 */ /* 0x000fca0000000000 */
[----:B------:R-:W-:-:S04]  /*0a20*/  IMAD.HI.U32 R20, R20, R27, RZ ;  /* 0x0000001b14147227 */ /* 0x000fc800078e00ff */
[----:B------:R-:W-:-:S05]  /*0a30*/  IMAD R27, R20, R5, R27 ;  /* 0x00000005141b7224 */ /* 0x000fca00078e021b */
        /* <DEDUP_REMOVED lines=8> */
[----:B0-----:R-:W-:Y:S01]  /*0ac0*/  HFMA2 R4, -RZ, RZ, 0, 0 ;  /* 0x00000000ff047431 */ /* 0x001fe200000001ff */
[----:B-1----:R-:W-:-:S05]  /*0ad0*/  IADD3 R19, PT, PT, RZ, -R5, RZ ;  /* 0x80000005ff137210 */ /* 0x002fca0007ffe0ff */
[----:B------:R-:W-:-:S04]  /*0ae0*/  IMAD R19, R19, R14, RZ ;  /* 0x0000000e13137224 */ /* 0x000fc800078e02ff */
[----:B------:R-:W-:-:S04]  /*0af0*/  IMAD.HI.U32 R22, R5, R19, R4 ;  /* 0x0000001305167227 */ /* 0x000fc800078e0004 */
[----:B------:R-:W-:-:S05]  /*0b00*/  IMAD.WIDE.U32 R4, R18, 0x4, R2 ;  /* 0x0000000412047825 */ /* 0x000fca00078e0002 */
[----:B------:R0:W2:Y:S01]  /*0b10*/  LDG.E R19, desc[UR12][R4.64] ;  /* 0x0000000c04137981 */ /* 0x0000a2000c1e1900 */
[----:B------:R-:W-:Y:S01]  /*0b20*/  IMAD R26, R13, 0x4, R1 ;  /* 0x000000040d1a7824 */ /* 0x000fe200078e0201 */
[----:B------:R-:W-:Y:S01]  /*0b30*/  @!P1 IADD3 R20, PT, PT, R20, 0x1, RZ ;  /* 0x0000000114149810 */ /* 0x000fe20007ffe0ff */
[----:B------:R-:W-:Y:S01]  /*0b40*/  VIADD R9, R9, 0xfffffff8 ;  /* 0xfffffff809097836 */ /* 0x000fe20000000000 */
[----:B------:R-:W-:Y:S02]  /*0b50*/  ISETP.NE.AND P1, PT, R7, RZ, PT ;  /* 0x000000ff0700720c */ /* 0x000fe40003f25270 */
[----:B------:R1:W-:Y:S01]  /*0b60*/  STL [R26], R25 ;  /* 0x000000191a007387 */ /* 0x0003e20000100800 */
[----:B------:R-:W-:Y:S01]  /*0b70*/  @P0 VIADD R20, R20, 0x1 ;  /* 0x0000000114140836 */ /* 0x000fe20000000000 */
[----:B0-----:R-:W-:-:S04]  /*0b80*/  IABS R4, R15 ;  /* 0x0000000f00047213 */ /* 0x001fc80000000000 */
[----:B-1----:R-:W-:Y:S02]  /*0b90*/  IADD3 R26, PT, PT, RZ, -R4, RZ ;  /* 0x80000004ff1a7210 */ /* 0x002fe40007ffe0ff */
[----:B--2---:R-:W-:-:S05]  /*0ba0*/  IABS R27, R19 ;  /* 0x00000013001b7213 */ /* 0x004fca0000000000 */
[----:B------:R-:W-:Y:S01]  /*0bb0*/  IMAD.MOV.U32 R13, RZ, RZ, R27 ;  /* 0x000000ffff0d7224 */ /* 0x000fe200078e001b */
[----:B------:R-:W-:-:S03]  /*0bc0*/  LOP3.LUT R27, R23, R7, RZ, 0x3c, !PT ;  /* 0x00000007171b7212 */ /* 0x000fc600078e3cff */
[----:B------:R-:W0:Y:S01]  /*0bd0*/  I2F.RP R28, R13 ;  /* 0x0000000d001c7306 */ /* 0x000e220000209400 */
[----:B------:R-:W-:-:S13]  /*0be0*/  ISETP.GE.AND P2, PT, R27, RZ, PT ;  /* 0x000000ff1b00720c */ /* 0x000fda0003f46270 */
[----:B------:R-:W-:Y:S01]  /*0bf0*/  @!P2 IMAD.MOV R20, RZ, RZ, -R20 ;  /* 0x000000ffff14a224 */ /* 0x000fe200078e0a14 */
[----:B0-----:R-:W0:Y:S01]  /*0c00*/  MUFU.RCP R28, R28 ;  /* 0x0000001c001c7308 */ /* 0x001e220000001000 */
[----:B------:R-:W-:-:S04]  /*0c10*/  @!P1 LOP3.LUT R20, RZ, R7, RZ, 0x33, !PT ;  /* 0x00000007ff149212 */ /* 0x000fc800078e33ff */
[----:B------:R-:W-:-:S05]  /*0c20*/  IABS R25, R20 ;  /* 0x0000001400197213 */ /* 0x000fca0000000000 */
[----:B------:R-:W-:-:S04]  /*0c30*/  IMAD.HI.U32 R22, R22, R25, RZ ;  /* 0x0000001916167227 */ /* 0x000fc800078e00ff */
[----:B------:R-:W-:Y:S02]  /*0c40*/  IMAD R25, R22, R26, R25 ;  /* 0x0000001a16197224 */ /* 0x000fe400078e0219 */
[----:B------:R-:W-:Y:S02]  /*0c50*/  IMAD.MOV R26, RZ, RZ, -R21 ;  /* 0x000000ffff1a7224 */ /* 0x000fe400078e0a15 */
[----:B0-----:R-:W-:Y:S01]  /*0c60*/  VIADD R4, R28, 0xffffffe ;  /* 0x0ffffffe1c047836 */ /* 0x001fe20000000000 */
[----:B------:R-:W-:Y:S01]  /*0c70*/  ISETP.GT.U32.AND P1, PT, R14, R25, PT ;  /* 0x000000190e00720c */ /* 0x000fe20003f24070 */
[----:B------:R-:W-:Y:S02]  /*0c80*/  IMAD R17, R17, R26, R24 ;  /* 0x0000001a11117224 */ /* 0x000fe400078e0218 */
[----:B------:R0:W1:Y:S02]  /*0c90*/  F2I.FTZ.U32.TRUNC.NTZ R5, R4 ;  /* 0x0000000400057305 */ /* 0x000064000021f000 */
[----:B0-----:R-:W-:-:S08]  /*0ca0*/  MOV R4, RZ ;  /* 0x000000ff00047202 */ /* 0x001fd00000000f00 */
[----:B------:R-:W-:Y:S01]  /*0cb0*/  @!P1 IMAD.IADD R25, R25, 0x1, -R14 ;  /* 0x0000000119199824 */ /* 0x000fe200078e0a0e */
[----:B-1----:R-:W-:-:S04]  /*0cc0*/  IADD3 R24, PT, PT, RZ, -R5, RZ ;  /* 0x80000005ff187210 */ /* 0x002fc80007ffe0ff */
[----:B------:R-:W-:Y:S01]  /*0cd0*/  ISETP.GE.U32.AND P0, PT, R25, R14, PT ;  /* 0x0000000e1900720c */ /* 0x000fe20003f06070 */
[----:B------:R-:W-:-:S04]  /*0ce0*/  IMAD R27, R24, R13, RZ ;  /* 0x0000000d181b7224 */ /* 0x000fc800078e02ff */
[----:B------:R-:W-:-:S04]  /*0cf0*/  IMAD.HI.U32 R24, R5, R27, R4 ;  /* 0x0000001b05187227 */ /* 0x000fc800078e0004 */
[----:B------:R-:W-:-:S05]  /*0d00*/  IMAD.WIDE.U32 R4, R9, 0x4, R2 ;  /* 0x0000000409047825 */ /* 0x000fca00078e0002 */
[----:B------:R0:W2:Y:S01]  /*0d10*/  LDG.E R14, desc[UR12][R4.64] ;  /* 0x0000000c040e7981 */ /* 0x0000a2000c1e1900 */
[----:B------:R-:W-:Y:S01]  /*0d20*/  LOP3.LUT R25, R20, R15, RZ, 0x3c, !PT ;  /* 0x0000000f14197212 */ /* 0x000fe200078e3cff */
[----:B------:R-:W-:Y:S01]  /*0d30*/  @!P1 VIADD R22, R22, 0x1 ;  /* 0x0000000116169836 */ /* 0x000fe20000000000 */
[----:B------:R-:W-:Y:S01]  /*0d40*/  ISETP.NE.AND P1, PT, R15, RZ, PT ;  /* 0x000000ff0f00720c */ /* 0x000fe20003f25270 */
[--C-:B------:R-:W-:Y:S01]  /*0d50*/  IMAD R6, R6, 0x4, R1.reuse ;  /* 0x0000000406067824 */ /* 0x100fe200078e0201 */
[----:B------:R-:W-:Y:S01]  /*0d60*/  ISETP.GE.AND P2, PT, R25, RZ, PT ;  /* 0x000000ff1900720c */ /* 0x000fe20003f46270 */
[----:B------:R-:W-:Y:S01]  /*0d70*/  @P0 VIADD R22, R22, 0x1 ;  /* 0x0000000116160836 */ /* 0x000fe20000000000 */
[----:B------:R-:W-:Y:S01]  /*0d80*/  IABS R25, R19 ;  /* 0x0000001300197213 */ /* 0x000fe20000000000 */
[----:B------:R-:W-:Y:S01]  /*0d90*/  IMAD R18, R18, 0x4, R1 ;  /* 0x0000000412127824 */ /* 0x000fe200078e0201 */
[----:B------:R-:W-:-:S03]  /*0da0*/  UIADD3 UR4, UPT, UPT, UR4, 0x8, URZ ;  /* 0x0000000804047890 */ /* 0x000fc6000fffe0ff */
[----:B------:R-:W-:Y:S01]  /*0db0*/  IMAD.MOV R26, RZ, RZ, -R25 ;  /* 0x000000ffff1a7224 */ /* 0x000fe200078e0a19 */
[----:B------:R-:W-:-:S05]  /*0dc0*/  UISETP.NE.AND UP0, UPT, UR4, UR5, UPT ;  /* 0x000000050400728c */ /* 0x000fca000bf05270 */
[----:B------:R-:W-:Y:S02]  /*0dd0*/  @!P2 IADD3 R22, PT, PT, -R22, RZ, RZ ;  /* 0x000000ff1616a210 */ /* 0x000fe40007ffe1ff */
[----:B------:R-:W-:-:S04]  /*0de0*/  @!P1 LOP3.LUT R22, RZ, R15, RZ, 0x33, !PT ;  /* 0x0000000fff169212 */ /* 0x000fc800078e33ff */
[----:B0-----:R-:W-:-:S05]  /*0df0*/  IABS R5, R22 ;  /* 0x0000001600057213 */ /* 0x001fca0000000000 */
[----:B------:R-:W-:-:S04]  /*0e00*/  IMAD.HI.U32 R4, R24, R5, RZ ;  /* 0x0000000518047227 */ /* 0x000fc800078e00ff */
[----:B------:R-:W-:-:S05]  /*0e10*/  IMAD R26, R4, R26, R5 ;  /* 0x0000001a041a7224 */ /* 0x000fca00078e0205 */
[----:B------:R-:W-:-:S13]  /*0e20*/  ISETP.GT.U32.AND P1, PT, R13, R26, PT ;  /* 0x0000001a0d00720c */ /* 0x000fda0003f24070 */
[-C--:B------:R-:W-:Y:S01]  /*0e30*/  @!P1 IADD3 R26, PT, PT, R26, -R13.reuse, RZ ;  /* 0x8000000d1a1a9210 */ /* 0x080fe20007ffe0ff */
[----:B------:R-:W-:Y:S01]  /*0e40*/  @!P1 VIADD R4, R4, 0x1 ;  /* 0x0000000104049836 */ /* 0x000fe20000000000 */
[----:B------:R-:W-:Y:S02]  /*0e50*/  ISETP.NE.AND P1, PT, R19, RZ, PT ;  /* 0x000000ff1300720c */ /* 0x000fe40003f25270 */
[----:B------:R-:W-:Y:S01]  /*0e60*/  ISETP.GE.U32.AND P0, PT, R26, R13, PT ;  /* 0x0000000d1a00720c */ /* 0x000fe20003f06070 */
[----:B------:R-:W-:Y:S01]  /*0e70*/  IMAD R26, R11, 0x4, R1 ;  /* 0x000000040b1a7824 */ /* 0x000fe200078e0201 */
[----:B------:R-:W-:-:S04]  /*0e80*/  LOP3.LUT R13, R22, R19, RZ, 0x3c, !PT ;  /* 0x00000013160d7212 */ /* 0x000fc800078e3cff */
[----:B------:R-:W-:Y:S01]  /*0e90*/  ISETP.GE.AND P2, PT, R13, RZ, PT ;  /* 0x000000ff0d00720c */ /* 0x000fe20003f46270 */
[----:B------:R0:W-:Y:S06]  /*0ea0*/  STL [R26], R17 ;  /* 0x000000111a007387 */ /* 0x0001ec0000100800 */
[----:B------:R-:W-:-:S04]  /*0eb0*/  @P0 IADD3 R4, PT, PT, R4, 0x1, RZ ;  /* 0x0000000104040810 */ /* 0x000fc80007ffe0ff */
[----:B------:R-:W-:Y:S01]  /*0ec0*/  MOV R11, R4 ;  /* 0x00000004000b7202 */ /* 0x000fe20000000f00 */
[----:B------:R-:W-:-:S04]  /*0ed0*/  IMAD.MOV.U32 R4, RZ, RZ, RZ ;  /* 0x000000ffff047224 */ /* 0x000fc800078e00ff */
[----:B------:R-:W-:Y:S01]  /*0ee0*/  @!P2 IMAD.MOV R11, RZ, RZ, -R11 ;  /* 0x000000ffff0ba224 */ /* 0x000fe200078e0a0b */
[----:B------:R-:W-:Y:S02]  /*0ef0*/  @!P1 LOP3.LUT R11, RZ, R19, RZ, 0x33, !PT ;  /* 0x00000013ff0b9212 */ /* 0x000fe400078e33ff */
[----:B--2---:R-:W-:-:S05]  /*0f00*/  IABS R25, R14 ;  /* 0x0000000e00197213 */ /* 0x004fca0000000000 */
[----:B------:R-:W-:-:S04]  /*0f10*/  IMAD.MOV.U32 R24, RZ, RZ, R25 ;  /* 0x000000ffff187224 */ /* 0x000fc800078e0019 */
[----:B------:R-:W1:Y:S08]  /*0f20*/  I2F.RP R25, R24 ;  /* 0x0000001800197306 */ /* 0x000e700000209400 */
[----:B-1----:R-:W1:Y:S02]  /*0f30*/  MUFU.RCP R25, R25 ;  /* 0x0000001900197308 */ /* 0x002e640000001000 */
[----:B-1----:R-:W-:-:S06]  /*0f40*/  VIADD R5, R25, 0xffffffe ;  /* 0x0ffffffe19057836 */ /* 0x002fcc0000000000 */
[----:B------:R-:W1:Y:S02]  /*0f50*/  F2I.FTZ.U32.TRUNC.NTZ R5, R5 ;  /* 0x0000000500057305 */ /* 0x000e64000021f000 */
[----:B-1----:R-:W-:-:S04]  /*0f60*/  IMAD.MOV R13, RZ, RZ, -R5 ;  /* 0x000000ffff0d7224 */ /* 0x002fc800078e0a05 */
[----:B------:R-:W-:-:S04]  /*0f70*/  IMAD R13, R13, R24, RZ ;  /* 0x000000180d0d7224 */ /* 0x000fc800078e02ff */
[----:B------:R-:W-:Y:S01]  /*0f80*/  IMAD.HI.U32 R4, R5, R13, R4 ;  /* 0x0000000d05047227 */ /* 0x000fe200078e0004 */
[----:B------:R-:W-:Y:S02]  /*0f90*/  IABS R13, R14 ;  /* 0x0000000e000d7213 */ /* 0x000fe40000000000 */
[----:B------:R-:W-:Y:S02]  /*0fa0*/  IABS R5, R11 ;  /* 0x0000000b00057213 */ /* 0x000fe40000000000 */
[----:B------:R-:W-:-:S03]  /*0fb0*/  IADD3 R13, PT, PT, RZ, -R13, RZ ;  /* 0x8000000dff0d7210 */ /* 0x000fc60007ffe0ff */
[----:B------:R-:W-:-:S04]  /*0fc0*/  IMAD.HI.U32 R4, R4, R5, RZ ;  /* 0x0000000504047227 */ /* 0x000fc800078e00ff */
[----:B------:R-:W-:Y:S02]  /*0fd0*/  IMAD R5, R4, R13, R5 ;  /* 0x0000000d04057224 */ /* 0x000fe400078e0205 */
[----:B------:R-:W-:-:S03]  /*0fe0*/  IMAD.MOV R13, RZ, RZ, -R11 ;  /* 0x000000ffff0d7224 */ /* 0x000fc600078e0a0b */
[----:B------:R-:W-:Y:S01]  /*0ff0*/  ISETP.GT.U32.AND P1, PT, R24, R5, PT ;  /* 0x000000051800720c */ /* 0x000fe20003f24070 */
[----:B------:R-:W-:Y:S02]  /*1000*/  IMAD R19, R19, R13, R22 ;  /* 0x0000000d13137224 */ /* 0x000fe400078e0216 */
[----:B------:R-:W-:-:S10]  /*1010*/  IMAD R13, R9, 0x4, R1 ;  /* 0x00000004090d7824 */ /* 0x000fd400078e0201 */
[----:B------:R-:W-:Y:S02]  /*1020*/  @!P1 IMAD.IADD R5, R5, 0x1, -R24 ;  /* 0x0000000105059824 */ /* 0x000fe400078e0a18 */
[----:B------:R-:W-:Y:S01]  /*1030*/  @!P1 VIADD R4, R4, 0x1 ;  /* 0x0000000104049836 */ /* 0x000fe20000000000 */
[----:B------:R-:W-:Y:S02]  /*1040*/  ISETP.NE.AND P1, PT, R14, RZ, PT ;  /* 0x000000ff0e00720c */ /* 0x000fe40003f25270 */
[----:B------:R-:W-:Y:S01]  /*1050*/  ISETP.GE.U32.AND P0, PT, R5, R24, PT ;  /* 0x000000180500720c */ /* 0x000fe20003f06070 */
[----:B------:R-:W-:Y:S01]  /*1060*/  IMAD.MOV R24, RZ, RZ, -R20 ;  /* 0x000000ffff187224 */ /* 0x000fe200078e0a14 */
[----:B------:R-:W-:-:S03]  /*1070*/  LOP3.LUT R5, R11, R14, RZ, 0x3c, !PT ;  /* 0x0000000e0b057212 */ /* 0x000fc600078e3cff */
[--C-:B------:R-:W-:Y:S01]  /*1080*/  IMAD R7, R7, R24, R23.reuse ;  /* 0x0000001807077224 */ /* 0x100fe200078e0217 */
[----:B------:R-:W-:Y:S01]  /*1090*/  ISETP.GE.AND P2, PT, R5, RZ, PT ;  /* 0x000000ff0500720c */ /* 0x000fe20003f46270 */
[----:B------:R-:W-:-:S04]  /*10a0*/  IMAD.MOV R5, RZ, RZ, -R23 ;  /* 0x000000ffff057224 */ /* 0x000fc800078e0a17 */
[----:B------:R-:W-:Y:S02]  /*10b0*/  IMAD R16, R16, R5, R21 ;  /* 0x0000000510107224 */ /* 0x000fe400078e0215 */
[----:B------:R-:W-:Y:S01]  /*10c0*/  @P0 IADD3 R4, PT, PT, R4, 0x1, RZ ;  /* 0x0000000104040810 */ /* 0x000fe20007ffe0ff */
[----:B------:R-:W-:-:S04]  /*10d0*/  IMAD.MOV R5, RZ, RZ, -R22 ;  /* 0x000000ffff057224 */ /* 0x000fc800078e0a16 */
[----:B------:R-:W-:Y:S01]  /*10e0*/  IMAD R20, R15, R5, R20 ;  /* 0x000000050f147224 */ /* 0x000fe200078e0214 */
[----:B------:R-:W-:Y:S01]  /*10f0*/  @!P2 IADD3 R4, PT, PT, -R4, RZ, RZ ;  /* 0x000000ff0404a210 */ /* 0x000fe20007ffe1ff */
[----:B------:R-:W-:Y:S01]  /*1100*/  IMAD R5, R10, 0x4, R1 ;  /* 0x000000040a057824 */ /* 0x000fe200078e0201 */
[----:B------:R-:W-:-:S04]  /*1110*/  @!P1 LOP3.LUT R4, RZ, R14, RZ, 0x33, !PT ;  /* 0x0000000eff049212 */ /* 0x000fc800078e33ff */
[----:B0-----:R-:W-:Y:S01]  /*1120*/  IADD3 R17, PT, PT, -R4, RZ, RZ ;  /* 0x000000ff04117210 */ /* 0x001fe20007ffe1ff */
[----:B------:R1:W-:Y:S01]  /*1130*/  STL [R5], R16 ;  /* 0x0000001005007387 */ /* 0x0003e20000100800 */
[----:B------:R-:W-:-:S03]  /*1140*/  MOV R15, R4 ;  /* 0x00000004000f7202 */ /* 0x000fc60000000f00 */
[----:B------:R-:W-:Y:S01]  /*1150*/  IMAD R14, R14, R17, R11 ;  /* 0x000000110e0e7224 */ /* 0x000fe200078e020b */
[----:B------:R-:W-:Y:S01]  /*1160*/  LEA R11, R12, R1, 0x2 ;  /* 0x000000010c0b7211 */ /* 0x000fe200078e10ff */
[----:B------:R1:W-:Y:S04]  /*1170*/  STL [R6], R7 ;  /* 0x0000000706007387 */ /* 0x0003e80000100800 */
[----:B------:R1:W-:Y:S04]  /*1180*/  STL [R11], R20 ;  /* 0x000000140b007387 */ /* 0x0003e80000100800 */
[----:B------:R1:W-:Y:S04]  /*1190*/  STL [R18], R19 ;  /* 0x0000001312007387 */ /* 0x0003e80000100800 */
[----:B------:R1:W-:Y:S01]  /*11a0*/  STL [R13], R14 ;  /* 0x0000000e0d007387 */ /* 0x0003e20000100800 */
[----:B------:R-:W-:Y:S05]  /*11b0*/  BRA.U UP0, `(.L_x_85) ;  /* 0xfffffff100007547 */ /* 0x000fea000b83ffff */
.L_x_84:
[----:B------:R-:W-:Y:S05]  /*11c0*/  BRA.U !UP1, `(.L_x_83) ;  /* 0x0000000d09c07547 */ /* 0x000fea000b800000 */
[----:B------:R-:W0:Y:S01]  /*11d0*/  LDCU UR4, c[0x0][0x3c0] ;  /* 0x00007800ff0477ac */ /* 0x000e220008000800 */
[----:B------:R-:W-:Y:S02]  /*11e0*/  UISETP.GE.U32.AND UP0, UPT, UR6, 0x4, UPT ;  /* 0x000000040600788c */ /* 0x000fe4000bf06070 */
[----:B0-----:R-:W-:-:S04]  /*11f0*/  ULOP3.LUT UR5, UR4, 0x3, URZ, 0xc0, !UPT ;  /* 0x0000000304057892 */ /* 0x001fc8000f8ec0ff */
[----:B------:R-:W-:-:S03]  /*1200*/  UISETP.NE.AND UP1, UPT, UR5, URZ, UPT ;  /* 0x000000ff0500728c */ /* 0x000fc6000bf25270 */
[----:B------:R-:W-:Y:S08]  /*1210*/  BRA.U !UP0, `(.L_x_86) ;  /* 0x0000000908147547 */ /* 0x000ff0000b800000 */
[----:B------:R-:W0:Y:S01]  /*1220*/  LDC.64 R2, c[0x0][0x388] ;  /* 0x0000e200ff027b82 */ /* 0x000e220000000a00 */
[----:B-1----:R-:W-:-:S04]  /*1230*/  VIADD R6, R9, 0xffffffff ;  /* 0xffffffff09067836 */ /* 0x002fc80000000000 */
[----:B0-----:R-:W-:-:S06]  /*1240*/  IMAD.WIDE.U32 R12, R6, 0x4, R2 ;  /* 0x00000004060c7825 */ /* 0x001fcc00078e0002 */
[----:B------:R-:W2:Y:S01]  /*1250*/  LDG.E R12, desc[UR12][R12.64] ;  /* 0x0000000c0c0c7981 */ /* 0x000ea2000c1e1900 */
[----:B------:R-:W-:-:S04]  /*1260*/  VIADD R10, R9, 0xfffffffe ;  /* 0xfffffffe090a7836 */ /* 0x000fc80000000000 */
[----:B------:R-:W-:-:S05]  /*1270*/  IMAD.WIDE.U32 R16, R10, 0x4, R2 ;  /* 0x000000040a107825 */ /* 0x000fca00078e0002 */
[----:B------:R-:W3:Y:S01]  /*1280*/  LDG.E R4, desc[UR12][R16.64] ;  /* 0x0000000c10047981 */ /* 0x000ee2000c1e1900 */
[----:B------:R-:W-:-:S05]  /*1290*/  IADD3 R14, PT, PT, R9, -0x3, RZ ;  /* 0xfffffffd090e7810 */ /* 0x000fca0007ffe0ff */
[----:B------:R-:W-:-:S05]  /*12a0*/  IMAD.WIDE.U32 R18, R14, 0x4, R2 ;  /* 0x000000040e127825 */ /* 0x000fca00078e0002 */
[----:B------:R0:W4:Y:S01]  /*12b0*/  LDG.E R5, desc[UR12][R18.64] ;  /* 0x0000000c12057981 */ /* 0x000122000c1e1900 */
[----:B------:R-:W-:-:S04]  /*12c0*/  VIADD R9, R9, 0xfffffffc ;  /* 0xfffffffc09097836 */ /* 0x000fc80000000000 */
[----:B------:R-:W-:-:S05]  /*12d0*/  IMAD.WIDE.U32 R20, R9, 0x4, R2 ;  /* 0x0000000409147825 */ /* 0x000fca00078e0002 */
[----:B------:R1:W5:Y:S01]  /*12e0*/  LDG.E R7, desc[UR12][R20.64] ;  /* 0x0000000c14077981 */ /* 0x000362000c1e1900 */
[----:B0-----:R-:W-:Y:S02]  /*12f0*/  IABS R18, R15 ;  /* 0x0000000f00127213 */ /* 0x001fe40000000000 */
[-C--:B--2---:R-:W-:Y:S02]  /*1300*/  IABS R13, R12.reuse ;  /* 0x0000000c000d7213 */ /* 0x084fe40000000000 */
[----:B------:R-:W-:Y:S02]  /*1310*/  IABS R19, R12 ;  /* 0x0000000c00137213 */ /* 0x000fe40000000000 */
[----:B------:R-:W0:Y:S02]  /*1320*/  I2F.RP R22, R13 ;  /* 0x0000000d00167306 */ /* 0x000e240000209400 */
[----:B------:R-:W-:Y:S02]  /*1330*/  IADD3 R19, PT, PT, RZ, -R19, RZ ;  /* 0x80000013ff137210 */ /* 0x000fe40007ffe0ff */
[----:B---3--:R-:W-:-:S02]  /*1340*/  IABS R11, R4 ;  /* 0x00000004000b7213 */ /* 0x008fc40000000000 */
[----:B-1----:R-:W-:Y:S02]  /*1350*/  IABS R20, R4 ;  /* 0x0000000400147213 */ /* 0x002fe40000000000 */
[----:B0-----:R-:W0:Y:S02]  /*1360*/  MUFU.RCP R22, R22 ;  /* 0x0000001600167308 */ /* 0x001e240000001000 */
[----:B0-----:R-:W-:-:S06]  /*1370*/  VIADD R2, R22, 0xffffffe ;  /* 0x0ffffffe16027836 */ /* 0x001fcc0000000000 */
[----:B------:R0:W1:Y:S02]  /*1380*/  F2I.FTZ.U32.TRUNC.NTZ R3, R2 ;  /* 0x0000000200037305 */ /* 0x000064000021f000 */
[----:B0-----:R-:W-:Y:S01]  /*1390*/  IMAD.MOV.U32 R2, RZ, RZ, RZ ;  /* 0x000000ffff027224 */ /* 0x001fe200078e00ff */
[----:B-1----:R-:W-:-:S05]  /*13a0*/  IADD3 R16, PT, PT, RZ, -R3, RZ ;  /* 0x80000003ff107210 */ /* 0x002fca0007ffe0ff */
[----:B------:R-:W-:Y:S02]  /*13b0*/  IMAD R17, R16, R13, RZ ;  /* 0x0000000d10117224 */ /* 0x000fe400078e02ff */
[----:B------:R-:W-:Y:S02]  /*13c0*/  IMAD.MOV.U32 R16, RZ, RZ, R18 ;  /* 0x000000ffff107224 */ /* 0x000fe400078e0012 */
[----:B------:R-:W-:Y:S02]  /*13d0*/  IMAD.HI.U32 R3, R3, R17, R2 ;  /* 0x0000001103037227 */ /* 0x000fe400078e0002 */
[----:B------:R-:W0:Y:S04]  /*13e0*/  I2F.RP R17, R11 ;  /* 0x0000000b00117306 */ /* 0x000e280000209400 */
[----:B------:R-:W-:-:S04]  /*13f0*/  IMAD.HI.U32 R2, R3, R16, RZ ;  /* 0x0000001003027227 */ /* 0x000fc800078e00ff */
[----:B------:R-:W-:-:S05]  /*1400*/  IMAD R16, R2, R19, R16 ;  /* 0x0000001302107224 */ /* 0x000fca00078e0210 */
[----:B------:R-:W-:Y:S01]  /*1410*/  ISETP.GT.U32.AND P1, PT, R13, R16, PT ;  /* 0x000000100d00720c */ /* 0x000fe20003f24070 */
[----:B0-----:R-:W0:-:S12]  /*1420*/  MUFU.RCP R17, R17 ;  /* 0x0000001100117308 */ /* 0x001e180000001000 */
[----:B------:R-:W-:Y:S01]  /*1430*/  @!P1 IMAD.IADD R16, R16, 0x1, -R13 ;  /* 0x0000000110109824 */ /* 0x000fe200078e0a0d */
[----:B------:R-:W-:Y:S02]  /*1440*/  @!P1 IADD3 R2, PT, PT, R2, 0x1, RZ ;  /* 0x0000000102029810 */ /* 0x000fe40007ffe0ff */
[----:B------:R-:W-:Y:S02]  /*1450*/  ISETP.NE.AND P1, PT, R12, RZ, PT ;  /* 0x000000ff0c00720c */ /* 0x000fe40003f25270 */
[----:B------:R-:W-:Y:S01]  /*1460*/  ISETP.GE.U32.AND P0, PT, R16, R13, PT ;  /* 0x0000000d1000720c */ /* 0x000fe20003f06070 */
[----:B0-----:R-:W-:Y:S01]  /*1470*/  VIADD R3, R17, 0xffffffe ;  /* 0x0ffffffe11037836 */ /* 0x001fe20000000000 */
[----:B------:R-:W-:Y:S02]  /*1480*/  LOP3.LUT R13, R15, R12, RZ, 0x3c, !PT ;  /* 0x0000000c0f0d7212 */ /* 0x000fe400078e3cff */
[----:B----4-:R-:W-:Y:S02]  /*1490*/  IABS R16, R5 ;  /* 0x0000000500107213 */ /* 0x010fe40000000000 */
[----:B------:R-:W-:Y:S01]  /*14a0*/  ISETP.GE.AND P2, PT, R13, RZ, PT ;  /* 0x000000ff0d00720c */ /* 0x000fe20003f46270 */
[----:B------:R-:W0:Y:S06]  /*14b0*/  F2I.FTZ.U32.TRUNC.NTZ R3, R3 ;  /* 0x0000000300037305 */ /* 0x000e2c000021f000 */
[----:B------:R-:W-:-:S02]  /*14c0*/  @P0 VIADD R2, R2, 0x1 ;  /* 0x0000000102020836 */ /* 0x000fc40000000000 */
[----:B------:R-:W1:Y:S02]  /*14d0*/  I2F.RP R17, R16 ;  /* 0x0000001000117306 */ /* 0x000e640000209400 */
[----:B------:R-:W-:-:S04]  /*14e0*/  IMAD.MOV.U32 R13, RZ, RZ, R2 ;  /* 0x000000ffff0d7224 */ /* 0x000fc800078e0002 */
[----:B------:R-:W-:Y:S01]  /*14f0*/  @!P2 IMAD.MOV R13, RZ, RZ, -R13 ;  /* 0x000000ffff0da224 */ /* 0x000fe200078e0a0d */
[----:B0-----:R-:W-:Y:S02]  /*1500*/  IADD3 R2, PT, PT, RZ, -R3, RZ ;  /* 0x80000003ff027210 */ /* 0x001fe40007ffe0ff */
[----:B------:R-:W-:-:S03]  /*1510*/  @!P1 LOP3.LUT R13, RZ, R12, RZ, 0x33, !PT ;  /* 0x0000000cff0d9212 */ /* 0x000fc600078e33ff */
[----:B------:R-:W-:Y:S01]  /*1520*/  IMAD R19, R2, R11, RZ ;  /* 0x0000000b02137224 */ /* 0x000fe200078e02ff */
[----:B------:R-:W-:Y:S01]  /*1530*/  IABS R18, R13 ;  /* 0x0000000d00127213 */ /* 0x000fe20000000000 */
[----:B------:R-:W-:Y:S01]  /*1540*/  IMAD.MOV.U32 R2, RZ, RZ, RZ ;  /* 0x000000ffff027224 */ /* 0x000fe200078e00ff */
[----:B-1----:R-:W0:Y:S03]  /*1550*/  MUFU.RCP R17, R17 ;  /* 0x0000001100117308 */ /* 0x002e260000001000 */
[----:B------:R-:W-:Y:S01]  /*1560*/  IMAD.HI.U32 R2, R3, R19, R2 ;  /* 0x0000001303027227 */ /* 0x000fe200078e0002 */
[----:B------:R-:W-:Y:S02]  /*1570*/  IADD3 R19, PT, PT, RZ, -R20, RZ ;  /* 0x80000014ff137210 */ /* 0x000fe40007ffe0ff */
[----:B------:R-:W-:Y:S01]  /*1580*/  IABS R20, R5 ;  /* 0x0000000500147213 */ /* 0x000fe20000000000 */
[----:B------:R-:W-:-:S03]  /*1590*/  IMAD.MOV.U32 R3, RZ, RZ, R18 ;  /* 0x000000ffff037224 */ /* 0x000fc600078e0012 */
[----:B------:R-:W-:Y:S01]  /*15a0*/  IADD3 R20, PT, PT, RZ, -R20, RZ ;  /* 0x80000014ff147210 */ /* 0x000fe20007ffe0ff */
[----:B------:R-:W-:-:S04]  /*15b0*/  IMAD.HI.U32 R18, R2, R3, RZ ;  /* 0x0000000302127227 */ /* 0x000fc800078e00ff */
[----:B------:R-:W-:Y:S01]  /*15c0*/  IMAD R2, R18, R19, R3 ;  /* 0x0000001312027224 */ /* 0x000fe200078e0203 */
[----:B0-----:R-:W-:-:S04]  /*15d0*/  IADD3 R3, PT, PT, R17, 0xffffffe, RZ ;  /* 0x0ffffffe11037810 */ /* 0x001fc80007ffe0ff */
[----:B------:R-:W-:Y:S02]  /*15e0*/  ISETP.GT.U32.AND P1, PT, R11, R2, PT ;  /* 0x000000020b00720c */ /* 0x000fe40003f24070 */
[----:B------:R-:W0:Y:S11]  /*15f0*/  F2I.FTZ.U32.TRUNC.NTZ R3, R3 ;  /* 0x0000000300037305 */ /* 0x000e36000021f000 */
[----:B------:R-:W-:-:S02]  /*1600*/  @!P1 IMAD.IADD R2, R2, 0x1, -R11 ;  /* 0x0000000102029824 */ /* 0x000fc400078e0a0b */
[----:B------:R-:W-:Y:S01]  /*1610*/  @!P1 VIADD R18, R18, 0x1 ;  /* 0x0000000112129836 */ /* 0x000fe20000000000 */
[----:B------:R-:W-:Y:S02]  /*1620*/  ISETP.NE.AND P1, PT, R4, RZ, PT ;  /* 0x000000ff0400720c */ /* 0x000fe40003f25270 */
[----:B------:R-:W-:Y:S02]  /*1630*/  ISETP.GE.U32.AND P0, PT, R2, R11, PT ;  /* 0x0000000b0200720c */ /* 0x000fe40003f06070 */
[----:B------:R-:W-:Y:S02]  /*1640*/  LOP3.LUT R2, R13, R4, RZ, 0x3c, !PT ;  /* 0x000000040d027212 */ /* 0x000fe400078e3cff */
[----:B0-----:R-:W-:Y:S02]  /*1650*/  IADD3 R17, PT, PT, RZ, -R3, RZ ;  /* 0x80000003ff117210 */ /* 0x001fe40007ffe0ff */
[----:B------:R-:W-:Y:S01]  /*1660*/  ISETP.GE.AND P2, PT, R2, RZ, PT ;  /* 0x000000ff0200720c */ /* 0x000fe20003f46270 */
[----:B------:R-:W-:Y:S01]  /*1670*/  IMAD.MOV.U32 R2, RZ, RZ, RZ ;  /* 0x000000ffff027224 */ /* 0x000fe200078e00ff */
[----:B-----5:R-:W-:Y:S01]  /*1680*/  IABS R11, R7 ;  /* 0x00000007000b7213 */ /* 0x020fe20000000000 */
[----:B------:R-:W-:-:S04]  /*1690*/  IMAD R17, R17, R16, RZ ;  /* 0x0000001011117224 */ /* 0x000fc800078e02ff */
[----:B------:R-:W-:Y:S02]  /*16a0*/  @P0 VIADD R18, R18, 0x1 ;  /* 0x0000000112120836 */ /* 0x000fe40000000000 */
[----:B------:R-:W-:Y:S02]  /*16b0*/  IMAD.HI.U32 R2, R3, R17, R2 ;  /* 0x0000001103027227 */ /* 0x000fe400078e0002 */
[----:B------:R-:W0:Y:S02]  /*16c0*/  I2F.RP R17, R11 ;  /* 0x0000000b00117306 */ /* 0x000e240000209400 */
[----:B------:R-:W-:Y:S01]  /*16d0*/  @!P2 IMAD.MOV R18, RZ, RZ, -R18 ;  /* 0x000000ffff12a224 */ /* 0x000fe200078e0a12 */
[----:B------:R-:W-:-:S04]  /*16e0*/  @!P1 LOP3.LUT R18, RZ, R4, RZ, 0x33, !PT ;  /* 0x00000004ff129212 */ /* 0x000fc800078e33ff */
[----:B------:R-:W-:-:S05]  /*16f0*/  IABS R19, R18 ;  /* 0x0000001200137213 */ /* 0x000fca0000000000 */
[----:B------:R-:W-:Y:S02]  /*1700*/  IMAD.MOV.U32 R3, RZ, RZ, R19 ;  /* 0x000000ffff037224 */ /* 0x000fe400078e0013 */
[----:B------:R-:W-:Y:S01]  /*1710*/  IMAD.MOV.U32 R19, RZ, RZ, R20 ;  /* 0x000000ffff137224 */ /* 0x000fe200078e0014 */
[----:B0-----:R-:W0:Y:S01]  /*1720*/  MUFU.RCP R17, R17 ;  /* 0x0000001100117308 */ /* 0x001e220000001000 */
[----:B------:R-:W-:Y:S01]  /*1730*/  IMAD.HI.U32 R2, R2, R3, RZ ;  /* 0x0000000302027227 */ /* 0x000fe200078e00ff */
[----:B------:R-:W-:-:S03]  /*1740*/  IABS R20, R7 ;  /* 0x0000000700147213 */ /* 0x000fc60000000000 */
[----:B------:R-:W-:Y:S02]  /*1750*/  IMAD R3, R2, R19, R3 ;  /* 0x0000001302037224 */ /* 0x000fe400078e0203 */
[----:B------:R-:W-:-:S03]  /*1760*/  IMAD.MOV R20, RZ, RZ, -R20 ;  /* 0x000000ffff147224 */ /* 0x000fc600078e0a14 */
[----:B------:R-:W-:Y:S01]  /*1770*/  ISETP.GT.U32.AND P1, PT, R16, R3, PT ;  /* 0x000000031000720c */ /* 0x000fe20003f24070 */
[----:B0-----:R-:W-:-:S12]  /*1780*/  VIADD R19, R17, 0xffffffe ;  /* 0x0ffffffe11137836 */ /* 0x001fd80000000000 */
[-C--:B------:R-:W-:Y:S01]  /*1790*/  @!P1 IADD3 R3, PT, PT, R3, -R16.reuse, RZ ;  /* 0x8000001003039210 */ /* 0x080fe20007ffe0ff */
[----:B------:R-:W-:Y:S01]  /*17a0*/  @!P1 VIADD R2, R2, 0x1 ;  /* 0x0000000102029836 */ /* 0x000fe20000000000 */
[----:B------:R-:W-:Y:S02]  /*17b0*/  ISETP.NE.AND P1, PT, R5, RZ, PT ;  /* 0x000000ff0500720c */ /* 0x000fe40003f25270 */
[----:B------:R-:W-:Y:S02]  /*17c0*/  ISETP.GE.U32.AND P0, PT, R3, R16, PT ;  /* 0x000000100300720c */ /* 0x000fe40003f06070 */
[----:B------:R-:W-:Y:S01]  /*17d0*/  LOP3.LUT R16, R18, R5, RZ, 0x3c, !PT ;  /* 0x0000000512107212 */ /* 0x000fe200078e3cff */
[----:B------:R-:W0:Y:S03]  /*17e0*/  F2I.FTZ.U32.TRUNC.NTZ R3, R19 ;  /* 0x0000001300037305 */ /* 0x000e26000021f000 */
[----:B------:R-:W-:-:S07]  /*17f0*/  ISETP.GE.AND P2, PT, R16, RZ, PT ;  /* 0x000000ff1000720c */ /* 0x000fce0003f46270 */
[----:B------:R-:W-:-:S05]  /*1800*/  @P0 IADD3 R2, PT, PT, R2, 0x1, RZ ;  /* 0x0000000102020810 */ /* 0x000fca0007ffe0ff */
[----:B------:R-:W-:Y:S02]  /*1810*/  IMAD.MOV.U32 R16, RZ, RZ, R2 ;  /* 0x000000ffff107224 */ /* 0x000fe400078e0002 */
[----:B0-----:R-:W-:-:S03]  /*1820*/  IMAD.MOV R2, RZ, RZ, -R3 ;  /* 0x000000ffff027224 */ /* 0x001fc600078e0a03 */
[----:B------:R-:W-:Y:S01]  /*1830*/  @!P2 IADD3 R16, PT, PT, -R16, RZ, RZ ;  /* 0x000000ff1010a210 */ /* 0x000fe20007ffe1ff */
[----:B------:R-:W-:Y:S01]  /*1840*/  IMAD R17, R2, R11, RZ ;  /* 0x0000000b02117224 */ /* 0x000fe200078e02ff */
[----:B------:R-:W-:Y:S01]  /*1850*/  @!P1 LOP3.LUT R16, RZ, R5, RZ, 0x33, !PT ;  /* 0x00000005ff109212 */ /* 0x000fe200078e33ff */
[----:B------:R-:W-:-:S03]  /*1860*/  IMAD.MOV.U32 R2, RZ, RZ, RZ ;  /* 0x000000ffff027224 */ /* 0x000fc600078e00ff */
[----:B------:R-:W-:Y:S01]  /*1870*/  IABS R19, R16 ;  /* 0x0000001000137213 */ /* 0x000fe20000000000 */
[----:B------:R-:W-:-:S03]  /*1880*/  IMAD.HI.U32 R2, R3, R17, R2 ;  /* 0x0000001103027227 */ /* 0x000fc600078e0002 */
[----:B------:R-:W-:Y:S01]  /*1890*/  MOV R3, R19 ;  /* 0x0000001300037202 */ /* 0x000fe20000000f00 */
[----:B------:R-:W-:-:S04]  /*18a0*/  IMAD.MOV R17, RZ, RZ, -R16 ;  /* 0x000000ffff117224 */ /* 0x000fc800078e0a10 */
[----:B------:R-:W-:-:S04]  /*18b0*/  IMAD.HI.U32 R2, R2, R3, RZ ;  /* 0x0000000302027227 */ /* 0x000fc800078e00ff */
[----:B------:R-:W-:Y:S01]  /*18c0*/  IMAD R20, R2, R20, R3 ;  /* 0x0000001402147224 */ /* 0x000fe200078e0203 */
[----:B------:R-:W-:-:S04]  /*18d0*/  LOP3.LUT R3, R16, R7, RZ, 0x3c, !PT ;  /* 0x0000000710037212 */ /* 0x000fc800078e3cff */
[----:B------:R-:W-:Y:S02]  /*18e0*/  ISETP.GT.U32.AND P1, PT, R11, R20, PT ;  /* 0x000000140b00720c */ /* 0x000fe40003f24070 */
[----:B------:R-:W-:Y:S01]  /*18f0*/  ISETP.GE.AND P2, PT, R3, RZ, PT ;  /* 0x000000ff0300720c */ /* 0x000fe20003f46270 */
[----:B------:R-:W-:-:S04]  /*1900*/  IMAD.MOV R3, RZ, RZ, -R13 ;  /* 0x000000ffff037224 */ /* 0x000fc800078e0a0d */
[----:B------:R-:W-:Y:S01]  /*1910*/  IMAD R12, R12, R3, R15 ;  /* 0x000000030c0c7224 */ /* 0x000fe200078e020f */
[----:B------:R-:W-:-:S05]  /*1920*/  LEA R3, R6, R1, 0x2 ;  /* 0x0000000106037211 */ /* 0x000fca00078e10ff */
[----:B------:R-:W-:Y:S01]  /*1930*/  @!P1 IMAD.IADD R20, R20, 0x1, -R11 ;  /* 0x0000000114149824 */ /* 0x000fe200078e0a0b */
[----:B------:R0:W-:Y:S01]  /*1940*/  STL [R3], R12 ;  /* 0x0000000c03007387 */ /* 0x0001e20000100800 */
[----:B------:R-:W-:Y:S01]  /*1950*/  @!P1 VIADD R2, R2, 0x1 ;  /* 0x0000000102029836 */ /* 0x000fe20000000000 */
[----:B------:R-:W-:Y:S02]  /*1960*/  ISETP.NE.AND P1, PT, R7, RZ, PT ;  /* 0x000000ff0700720c */ /* 0x000fe40003f25270 */
[----:B------:R-:W-:Y:S02]  /*1970*/  ISETP.GE.U32.AND P0, PT, R20, R11, PT ;  /* 0x0000000b1400720c */ /* 0x000fe40003f06070 */
[----:B------:R-:W-:Y:S01]  /*1980*/  IADD3 R11, PT, PT, -R18, RZ, RZ ;  /* 0x000000ff120b7210 */ /* 0x000fe20007ffe1ff */
[----:B------:R-:W-:Y:S02]  /*1990*/  IMAD R18, R5, R17, R18 ;  /* 0x0000001105127224 */ /* 0x000fe400078e0212 */
[----:B------:R-:W-:-:S02]  /*19a0*/  IMAD R5, R10, 0x4, R1 ;  /* 0x000000040a057824 */ /* 0x000fc400078e0201 */
[----:B------:R-:W-:Y:S01]  /*19b0*/  IMAD R4, R4, R11, R13 ;  /* 0x0000000b04047224 */ /* 0x000fe200078e020d */
[----:B------:R-:W-:-:S04]  /*19c0*/  LEA R11, R9, R1, 0x2 ;  /* 0x00000001090b7211 */ /* 0x000fc800078e10ff */
[----:B------:R0:W-:Y:S01]  /*19d0*/  STL [R5], R4 ;  /* 0x0000000405007387 */ /* 0x0001e20000100800 */
[----:B------:R-:W-:-:S05]  /*19e0*/  @P0 IADD3 R2, PT, PT, R2, 0x1, RZ ;  /* 0x0000000102020810 */ /* 0x000fca0007ffe0ff */
[----:B------:R-:W-:Y:S01]  /*19f0*/  @!P2 IMAD.MOV R2, RZ, RZ, -R2 ;  /* 0x000000ffff02a224 */ /* 0x000fe200078e0a02 */
[----:B------:R-:W-:-:S05]  /*1a00*/  @!P1 LOP3.LUT R2, RZ, R7, RZ, 0x33, !PT ;  /* 0x00000007ff029212 */ /* 0x000fca00078e33ff */
[--C-:B------:R-:W-:Y:S02]  /*1a10*/  IMAD.MOV R19, RZ, RZ, -R2.reuse ;  /* 0x000000ffff137224 */ /* 0x100fe400078e0a02 */
[----:B------:R-:W-:Y:S02]  /*1a20*/  IMAD.MOV.U32 R15, RZ, RZ, R2 ;  /* 0x000000ffff0f7224 */ /* 0x000fe400078e0002 */
[----:B------:R-:W-:Y:S02]  /*1a30*/  IMAD R16, R7, R19, R16 ;  /* 0x0000001307107224 */ /* 0x000fe400078e0210 */
[----:B------:R-:W-:-:S05]  /*1a40*/  IMAD R7, R14, 0x4, R1 ;  /* 0x000000040e077824 */ /* 0x000fca00078e0201 */
[----:B------:R0:W-:Y:S04]  /*1a50*/  STL [R7], R18 ;  /* 0x0000001207007387 */ /* 0x0001e80000100800 */
[----:B------:R0:W-:Y:S02]  /*1a60*/  STL [R11], R16 ;  /* 0x000000100b007387 */ /* 0x0001e40000100800 */
.L_x_86:
[----:B------:R-:W-:Y:S05]  /*1a70*/  BRA.U !UP1, `(.L_x_83) ;  /* 0x0000000509947547 */ /* 0x000fea000b800000 */
[----:B------:R-:W-:Y:S02]  /*1a80*/  UISETP.NE.AND UP0, UPT, UR5, 0x1, UPT ;  /* 0x000000010500788c */ /* 0x000fe4000bf05270 */
[----:B------:R-:W-:-:S04]  /*1a90*/  ULOP3.LUT UR4, UR4, 0x1, URZ, 0xc0, !UPT ;  /* 0x0000000104047892 */ /* 0x000fc8000f8ec0ff */
[----:B------:R-:W-:-:S03]  /*1aa0*/  UISETP.NE.U32.AND UP1, UPT, UR4, 0x1, UPT ;  /* 0x000000010400788c */ /* 0x000fc6000bf25070 */
[----:B------:R-:W-:Y:S08]  /*1ab0*/  BRA.U !UP0, `(.L_x_87) ;  /* 0x0000000508107547 */ /* 0x000ff0000b800000 */
[----:B01----:R-:W0:Y:S01]  /*1ac0*/  LDC.64 R12, c[0x0][0x388] ;  /* 0x0000e200ff0c7b82 */ /* 0x003e220000000a00 */
[----:B------:R-:W-:-:S04]  /*1ad0*/  VIADD R2, R9, 0xffffffff ;  /* 0xffffffff09027836 */ /* 0x000fc80000000000 */
[----:B0-----:R-:W-:-:S06]  /*1ae0*/  IMAD.WIDE.U32 R4, R2, 0x4, R12 ;  /* 0x0000000402047825 */ /* 0x001fcc00078e000c */
[----:B------:R-:W2:Y:S01]  /*1af0*/  LDG.E R4, desc[UR12][R4.64] ;  /* 0x0000000c04047981 */ /* 0x000ea2000c1e1900 */
[----:B------:R-:W-:-:S05]  /*1b00*/  IADD3 R9, PT, PT, R9, -0x2, RZ ;  /* 0xfffffffe09097810 */ /* 0x000fca0007ffe0ff */
[----:B------:R-:W-:-:S05]  /*1b10*/  IMAD.WIDE.U32 R12, R9, 0x4, R12 ;  /* 0x00000004090c7825 */ /* 0x000fca00078e000c */
[----:B------:R0:W3:Y:S02]  /*1b20*/  LDG.E R3, desc[UR12][R12.64] ;  /* 0x0000000c0c037981 */ /* 0x0000e4000c1e1900 */
[----:B0-----:R-:W-:Y:S02]  /*1b30*/  IABS R12, R15 ;  /* 0x0000000f000c7213 */ /* 0x001fe40000000000 */
[----:B--2---:R-:W-:-:S04]  /*1b40*/  IABS R10, R4 ;  /* 0x00000004000a7213 */ /* 0x004fc80000000000 */
[----:B------:R-:W0:Y:S01]  /*1b50*/  I2F.RP R11, R10 ;  /* 0x0000000a000b7306 */ /* 0x000e220000209400 */
[----:B---3--:R-:W-:-:S07]  /*1b60*/  IABS R14, R3 ;  /* 0x00000003000e7213 */ /* 0x008fce0000000000 */
[----:B0-----:R-:W0:Y:S02]  /*1b70*/  MUFU.RCP R11, R11 ;  /* 0x0000000b000b7308 */ /* 0x001e240000001000 */
[----:B0-----:R-:W-:-:S06]  /*1b80*/  VIADD R6, R11, 0xffffffe ;  /* 0x0ffffffe0b067836 */ /* 0x001fcc0000000000 */
[----:B------:R0:W1:Y:S02]  /*1b90*/  F2I.FTZ.U32.TRUNC.NTZ R7, R6 ;  /* 0x0000000600077305 */ /* 0x000064000021f000 */
[----:B0-----:R-:W-:Y:S02]  /*1ba0*/  IMAD.MOV.U32 R6, RZ, RZ, RZ ;  /* 0x000000ffff067224 */ /* 0x001fe400078e00ff */
[----:B-1----:R-:W-:-:S04]  /*1bb0*/  IMAD.MOV R5, RZ, RZ, -R7 ;  /* 0x000000ffff057224 */ /* 0x002fc800078e0a07 */
[----:B------:R-:W-:Y:S01]  /*1bc0*/  IMAD R13, R5, R10, RZ ;  /* 0x0000000a050d7224 */ /* 0x000fe200078e02ff */
[----:B------:R-:W-:Y:S02]  /*1bd0*/  MOV R5, R14 ;  /* 0x0000000e00057202 */ /* 0x000fe40000000f00 */
[----:B------:R-:W-:Y:S01]  /*1be0*/  IABS R14, R4 ;  /* 0x00000004000e7213 */ /* 0x000fe20000000000 */
[----:B------:R-:W-:Y:S01]  /*1bf0*/  IMAD.HI.U32 R7, R7, R13, R6 ;  /* 0x0000000d07077227 */ /* 0x000fe200078e0006 */
[----:B------:R-:W0:Y:S03]  /*1c00*/  I2F.RP R11, R5 ;  /* 0x00000005000b7306 */ /* 0x000e260000209400 */
[----:B------:R-:W-:Y:S02]  /*1c10*/  IMAD.MOV R13, RZ, RZ, -R14 ;  /* 0x000000ffff0d7224 */ /* 0x000fe400078e0a0e */
[----:B------:R-:W-:-:S04]  /*1c20*/  IMAD.HI.U32 R6, R7, R12, RZ ;  /* 0x0000000c07067227 */ /* 0x000fc800078e00ff */
[----:B------:R-:W-:Y:S01]  /*1c30*/  IMAD R7, R6, R13, R12 ;  /* 0x0000000d06077224 */ /* 0x000fe200078e020c */
[----:B------:R-:W-:-:S04]  /*1c40*/  IABS R13, R3 ;  /* 0x00000003000d7213 */ /* 0x000fc80000000000 */
[----:B------:R-:W-:Y:S01]  /*1c50*/  ISETP.GT.U32.AND P1, PT, R10, R7, PT ;  /* 0x000000070a00720c */ /* 0x000fe20003f24070 */
[----:B0-----:R-:W0:Y:S01]  /*1c60*/  MUFU.RCP R11, R11 ;  /* 0x0000000b000b7308 */ /* 0x001e220000001000 */
[----:B------:R-:W-:-:S11]  /*1c70*/  IMAD.MOV R13, RZ, RZ, -R13 ;  /* 0x000000ffff0d7224 */ /* 0x000fd600078e0a0d */
[-C--:B------:R-:W-:Y:S01]  /*1c80*/  @!P1 IADD3 R7, PT, PT, R7, -R10.reuse, RZ ;  /* 0x8000000a07079210 */ /* 0x080fe20007ffe0ff */
[----:B------:R-:W-:Y:S01]  /*1c90*/  @!P1 VIADD R6, R6, 0x1 ;  /* 0x0000000106069836 */ /* 0x000fe20000000000 */
[----:B------:R-:W-:Y:S02]  /*1ca0*/  ISETP.NE.AND P1, PT, R4, RZ, PT ;  /* 0x000000ff0400720c */ /* 0x000fe40003f25270 */
[----:B------:R-:W-:Y:S01]  /*1cb0*/  ISETP.GE.U32.AND P0, PT, R7, R10, PT ;  /* 0x0000000a0700720c */ /* 0x000fe20003f06070 */
[----:B0-----:R-:W-:Y:S01]  /*1cc0*/  VIADD R12, R11, 0xffffffe ;  /* 0x0ffffffe0b0c7836 */ /* 0x001fe20000000000 */
[----:B------:R-:W-:-:S03]  /*1cd0*/  LOP3.LUT R10, R15, R4, RZ, 0x3c, !PT ;  /* 0x000000040f0a7212 */ /* 0x000fc600078e3cff */
[----:B------:R-:W0:Y:S01]  /*1ce0*/  F2I.FTZ.U32.TRUNC.NTZ R7, R12 ;  /* 0x0000000c00077305 */ /* 0x000e22000021f000 */
        /* <DEDUP_REMOVED lines=11> */
[----:B------:R-:W-:-:S04]  /*1da0*/  IMAD.MOV.U32 R10, RZ, RZ, R13 ;  /* 0x000000ffff0a7224 */ /* 0x000fc800078e000d */
[----:B------:R-:W-:-:S04]  /*1db0*/  IMAD.HI.U32 R6, R6, R7, RZ ;  /* 0x0000000706067227 */ /* 0x000fc800078e00ff */
[----:B------:R-:W-:Y:S01]  /*1dc0*/  IMAD R10, R6, R10, R7 ;  /* 0x0000000a060a7224 */ /* 0x000fe200078e0207 */
[----:B------:R-:W-:-:S04]  /*1dd0*/  IADD3 R7, PT, PT, -R14, RZ, RZ ;  /* 0x000000ff0e077210 */ /* 0x000fc80007ffe1ff */
[----:B------:R-:W-:Y:S01]  /*1de0*/  ISETP.GT.U32.AND P1, PT, R5, R10, PT ;  /* 0x0000000a0500720c */ /* 0x000fe20003f24070 */
[----:B------:R-:W-:-:S12]  /*1df0*/  IMAD R4, R4, R7, R15 ;  /* 0x0000000704047224 */ /* 0x000fd800078e020f */
[----:B------:R-:W-:Y:S01]  /*1e00*/  @!P1 IMAD.IADD R10, R10, 0x1, -R5 ;  /* 0x000000010a0a9824 */ /* 0x000fe200078e0a05 */
[----:B------:R-:W-:Y:S02]  /*1e10*/  @!P1 IADD3 R6, PT, PT, R6, 0x1, RZ ;  /* 0x0000000106069810 */ /* 0x000fe40007ffe0ff */
[----:B------:R-:W-:Y:S02]  /*1e20*/  ISETP.NE.AND P1, PT, R3, RZ, PT ;  /* 0x000000ff0300720c */ /* 0x000fe40003f25270 */
[----:B------:R-:W-:Y:S02]  /*1e30*/  ISETP.GE.U32.AND P0, PT, R10, R5, PT ;  /* 0x000000050a00720c */ /* 0x000fe40003f06070 */
[----:B------:R-:W-:-:S04]  /*1e40*/  LOP3.LUT R5, R14, R3, RZ, 0x3c, !PT ;  /* 0x000000030e057212 */ /* 0x000fc800078e3cff */
[----:B------:R-:W-:Y:S01]  /*1e50*/  ISETP.GE.AND P2, PT, R5, RZ, PT ;  /* 0x000000ff0500720c */ /* 0x000fe20003f46270 */
[----:B------:R-:W-:Y:S01]  /*1e60*/  IMAD R5, R2, 0x4, R1 ;  /* 0x0000000402057824 */ /* 0x000fe200078e0201 */
[----:B------:R-:W-:-:S04]  /*1e70*/  LEA R2, R9, R1, 0x2 ;  /* 0x0000000109027211 */ /* 0x000fc800078e10ff */
[----:B------:R2:W-:Y:S01]  /*1e80*/  STL [R5], R4 ;  /* 0x0000000405007387 */ /* 0x0005e20000100800 */
[----:B------:R-:W-:-:S06]  /*1e90*/  @P0 VIADD R6, R6, 0x1 ;  /* 0x0000000106060836 */ /* 0x000fcc0000000000 */
[----:B------:R-:W-:Y:S01]  /*1ea0*/  @!P2 IMAD.MOV R6, RZ, RZ, -R6 ;  /* 0x000000ffff06a224 */ /* 0x000fe200078e0a06 */
[----:B------:R-:W-:-:S05]  /*1eb0*/  @!P1 LOP3.LUT R6, RZ, R3, RZ, 0x33, !PT ;  /* 0x00000003ff069212 */ /* 0x000fca00078e33ff */
[--C-:B------:R-:W-:Y:S02]  /*1ec0*/  IMAD.MOV R10, RZ, RZ, -R6.reuse ;  /* 0x000000ffff0a7224 */ /* 0x100fe400078e0a06 */
[----:B------:R-:W-:Y:S02]  /*1ed0*/  IMAD.MOV.U32 R15, RZ, RZ, R6 ;  /* 0x000000ffff0f7224 */ /* 0x000fe400078e0006 */
[----:B------:R-:W-:-:S05]  /*1ee0*/  IMAD R3, R3, R10, R14 ;  /* 0x0000000a03037224 */ /* 0x000fca00078e020e */
[----:B------:R2:W-:Y:S02]  /*1ef0*/  STL [R2], R3 ;  /* 0x0000000302007387 */ /* 0x0005e40000100800 */
.L_x_87:
[----:B------:R-:W-:Y:S05]  /*1f00*/  BRA.U UP1, `(.L_x_83) ;  /* 0x0000000101707547 */ /* 0x000fea000b800000 */
[----:B0-2---:R-:W0:Y:S01]  /*1f10*/  LDC.64 R2, c[0x0][0x388] ;  /* 0x0000e200ff027b82 */ /* 0x005e220000000a00 */
[----:B------:R-:W-:-:S04]  /*1f20*/  VIADD R9, R9, 0xffffffff ;  /* 0xffffffff09097836 */ /* 0x000fc80000000000 */
[----:B0-----:R-:W-:-:S05]  /*1f30*/  IMAD.WIDE.U32 R2, R9, 0x4, R2 ;  /* 0x0000000409027825 */ /* 0x001fca00078e0002 */
[----:B-1----:R0:W2:Y:S01]  /*1f40*/  LDG.E R11, desc[UR12][R2.64] ;  /* 0x0000000c020b7981 */ /* 0x0020a2000c1e1900 */
[----:B------:R-:W-:Y:S02]  /*1f50*/  ISETP.GE.AND P2, PT, R15, RZ, PT ;  /* 0x000000ff0f00720c */ /* 0x000fe40003f46270 */
[----:B0-----:R-:W-:Y:S02]  /*1f60*/  IABS R2, R15 ;  /* 0x0000000f00027213 */ /* 0x001fe40000000000 */
[-C--:B--2---:R-:W-:Y:S02]  /*1f70*/  IABS R10, R11.reuse ;  /* 0x0000000b000a7213 */ /* 0x084fe40000000000 */
[----:B------:R-:W-:Y:S02]  /*1f80*/  IABS R3, R11 ;  /* 0x0000000b00037213 */ /* 0x000fe40000000000 */
[----:B------:R-:W0:Y:S02]  /*1f90*/  I2F.RP R6, R10 ;  /* 0x0000000a00067306 */ /* 0x000e240000209400 */
[----:B------:R-:W-:-:S06]  /*1fa0*/  IADD3 R3, PT, PT, RZ, -R3, RZ ;  /* 0x80000003ff037210 */ /* 0x000fcc0007ffe0ff */
[----:B0-----:R-:W0:Y:S02]  /*1fb0*/  MUFU.RCP R6, R6 ;  /* 0x0000000600067308 */ /* 0x001e240000001000 */
[----:B0-----:R-:W-:-:S06]  /*1fc0*/  IADD3 R4, PT, PT, R6, 0xffffffe, RZ ;  /* 0x0ffffffe06047810 */ /* 0x001fcc0007ffe0ff */
[----:B------:R0:W1:Y:S02]  /*1fd0*/  F2I.FTZ.U32.TRUNC.NTZ R5, R4 ;  /* 0x0000000400057305 */ /* 0x000064000021f000 */
[----:B0-----:R-:W-:Y:S02]  /*1fe0*/  IMAD.MOV.U32 R4, RZ, RZ, RZ ;  /* 0x000000ffff047224 */ /* 0x001fe400078e00ff */
[----:B-1----:R-:W-:-:S04]  /*1ff0*/  IMAD.MOV R7, RZ, RZ, -R5 ;  /* 0x000000ffff077224 */ /* 0x002fc800078e0a05 */
[----:B------:R-:W-:-:S04]  /*2000*/  IMAD R7, R7, R10, RZ ;  /* 0x0000000a07077224 */ /* 0x000fc800078e02ff */
[----:B------:R-:W-:-:S06]  /*2010*/  IMAD.HI.U32 R5, R5, R7, R4 ;  /* 0x0000000705057227 */ /* 0x000fcc00078e0004 */
[----:B------:R-:W-:-:S04]  /*2020*/  IMAD.HI.U32 R5, R5, R2, RZ ;  /* 0x0000000205057227 */ /* 0x000fc800078e00ff */
[----:B------:R-:W-:Y:S02]  /*2030*/  IMAD R5, R5, R3, R2 ;  /* 0x0000000305057224 */ /* 0x000fe400078e0202 */
[----:B------:R-:W-:-:S03]  /*2040*/  IMAD R2, R9, 0x4, R1 ;  /* 0x0000000409027824 */ /* 0x000fc600078e0201 */
[----:B------:R-:W-:-:S13]  /*2050*/  ISETP.GT.U32.AND P0, PT, R10, R5, PT ;  /* 0x000000050a00720c */ /* 0x000fda0003f04070 */
[----:B------:R-:W-:Y:S01]  /*2060*/  @!P0 IMAD.IADD R5, R5, 0x1, -R10 ;  /* 0x0000000105058824 */ /* 0x000fe200078e0a0a */
[----:B------:R-:W-:-:S04]  /*2070*/  ISETP.NE.AND P0, PT, R11, RZ, PT ;  /* 0x000000ff0b00720c */ /* 0x000fc80003f05270 */
[----:B------:R-:W-:-:S13]  /*2080*/  ISETP.GT.U32.AND P1, PT, R10, R5, PT ;  /* 0x000000050a00720c */ /* 0x000fda0003f24070 */
[----:B------:R-:W-:-:S05]  /*2090*/  @!P1 IMAD.IADD R5, R5, 0x1, -R10 ;  /* 0x0000000105059824 */ /* 0x000fca00078e0a0a */
[----:B------:R-:W-:Y:S02]  /*20a0*/  @!P2 IADD3 R5, PT, PT, -R5, RZ, RZ ;  /* 0x000000ff0505a210 */ /* 0x000fe40007ffe1ff */
[----:B------:R-:W-:-:S05]  /*20b0*/  @!P0 LOP3.LUT R5, RZ, R11, RZ, 0x33, !PT ;  /* 0x0000000bff058212 */ /* 0x000fca00078e33ff */
[----:B------:R3:W-:Y:S02]  /*20c0*/  STL [R2], R5 ;  /* 0x0000000502007387 */ /* 0x0007e40000100800 */
.L_x_83:
[----:B------:R-:W4:Y:S01]  /*20d0*/  LDCU UR9, c[0x0][0x3b8] ;  /* 0x00007700ff0977ac */ /* 0x000f220008000800 */
[----:B------:R-:W4:Y:S02]  /*20e0*/  LDCU.64 UR4, c[0x0][0x3a8] ;  /* 0x00007500ff0477ac */ /* 0x000f240008000a00 */
[----:B----4-:R-:W-:-:S06]  /*20f0*/  UIMAD.WIDE UR4, UR9, 0x4, UR4 ;  /* 0x00000004090478a5 */ /* 0x010fcc000f8e0204 */
[----:B0-2---:R-:W-:Y:S01]  /*2100*/  MOV R3, UR5 ;  /* 0x0000000500037c02 */ /* 0x005fe20008000f00 */
[----:B---3--:R-:W-:-:S05]  /*2110*/  IMAD.U32 R2, RZ, RZ, UR4 ;  /* 0x00000004ff027e24 */ /* 0x008fca000f8e00ff */
[----:B------:R-:W2:Y:S02]  /*2120*/  LDG.E R3, desc[UR12][R2.64] ;  /* 0x0000000c02037981 */ /* 0x000ea4000c1e1900 */
[----:B--2---:R-:W-:-:S13]  /*2130*/  ISETP.GE.AND P0, PT, R3, 0x1, PT ;  /* 0x000000010300780c */ /* 0x004fda0003f06270 */
[----:B------:R-:W-:Y:S05]  /*2140*/  @!P0 BRA `(.L_x_88) ;  /* 0x0000002800cc8947 */ /* 0x000fea0003800000 */
[----:B------:R-:W0:Y:S01]  /*2150*/  LDCU UR4, c[0x0][0x3c0] ;  /* 0x00007800ff0477ac */ /* 0x000e220008000800 */
[----:B------:R-:W-:Y:S01]  /*2160*/  VIADD R4, R1, 0x20 ;  /* 0x0000002001047836 */ /* 0x000fe20000000000 */
[----:B------:R-:W-:Y:S02]  /*2170*/  ULEA UR9, UR9, UR14, 0x2 ;  /* 0x0000000e09097291 */ /* 0x000fe4000f8e10ff */
[----:B0-----:R-:W-:Y:S02]  /*2180*/  ULOP3.LUT UR15, UR4, 0xf, URZ, 0xc0, !UPT ;  /* 0x0000000f040f7892 */ /* 0x001fe4000f8ec0ff */
[----:B------:R-:W-:Y:S02]  /*2190*/  ULOP3.LUT UR20, UR4, 0x7, URZ, 0xc0, !UPT ;  /* 0x0000000704147892 */ /* 0x000fe4000f8ec0ff */
[----:B------:R-:W-:Y:S02]  /*21a0*/  ULOP3.LUT UR8, UR4, 0x7ffffff0, URZ, 0xc0, !UPT ;  /* 0x7ffffff004087892 */ /* 0x000fe4000f8ec0ff */
[----:B------:R-:W-:-:S02]  /*21b0*/  ULOP3.LUT UR11, UR4, 0x3, URZ, 0xc0, !UPT ;  /* 0x00000003040b7892 */ /* 0x000fc4000f8ec0ff */
[----:B------:R-:W-:Y:S02]  /*21c0*/  UIADD3 UR16, UPT, UPT, UR15, -0x1, URZ ;  /* 0xffffffff0f107890 */ /* 0x000fe4000fffe0ff */
[----:B------:R-:W-:Y:S02]  /*21d0*/  UIADD3 UR17, UPT, UPT, UR20, -0x1, URZ ;  /* 0xffffffff14117890 */ /* 0x000fe4000fffe0ff */
[----:B------:R-:W-:Y:S01]  /*21e0*/  UIADD3 UR10, UPT, UPT, -UR8, URZ, URZ ;  /* 0x000000ff080a7290 */ /* 0x000fe2000fffe1ff */
[----:B------:R-:W-:-:S11]  /*21f0*/  UMOV UR4, URZ ;  /* 0x000000ff00047c82 */ /* 0x000fd60008000000 */
.L_x_129:
[----:B0-----:R-:W0:Y:S01]  /*2200*/  LDCU UR5, c[0x0][0x3c0] ;  /* 0x00007800ff0577ac */ /* 0x001e220008000800 */
[----:B-1-3--:R-:W-:Y:S01]  /*2210*/  IMAD.MOV.U32 R5, RZ, RZ, R8 ;  /* 0x000000ffff057224 */ /* 0x00afe200078e0008 */
[----:B0-----:R-:W-:-:S09]  /*2220*/  UISETP.GE.AND UP0, UPT, UR5, 0x1, UPT ;  /* 0x000000010500788c */ /* 0x001fd2000bf06270 */
[----:B--2-45:R-:W-:Y:S05]  /*2230*/  BRA.U !UP0, `(.L_x_89) ;  /* 0x0000000d08787547 */ /* 0x034fea000b800000 */
[----:B------:R-:W-:-:S03]  /*2240*/  UISETP.GE.U32.AND UP0, UPT, UR5, 0x10, UPT ;  /* 0x000000100500788c */ /* 0x000fc6000bf06070 */
[----:B------:R-:W-:-:S06]  /*2250*/  UMOV UR5, URZ ;  /* 0x000000ff00057c82 */ /* 0x000fcc0008000000 */
[----:B------:R-:W-:Y:S05]  /*2260*/  BRA.U !UP0, `(.L_x_90) ;  /* 0x0000000108647547 */ /* 0x000fea000b800000 */
[----:B------:R-:W-:Y:S01]  /*2270*/  IADD3 R9, PT, PT, R1, 0x48, RZ ;  /* 0x0000004801097810 */ /* 0x000fe20007ffe0ff */
[----:B------:R-:W-:Y:S01]  /*2280*/  IMAD.MOV.U32 R2, RZ, RZ, R4 ;  /* 0x000000ffff027224 */ /* 0x000fe200078e0004 */
[----:B------:R-:W-:-:S06]  /*2290*/  UMOV UR5, UR10 ;  /* 0x0000000a00057c82 */ /* 0x000fcc0008000000 */
.L_x_91:
[----:B------:R-:W2:Y:S04]  /*22a0*/  LDL.64 R6, [R2+-0x20] ;  /* 0xffffe00002067983 */ /* 0x000ea80000100a00 */
[----:B--2---:R0:W-:Y:S04]  /*22b0*/  STL.64 [R9+-0x20], R6 ;  /* 0xffffe00609007387 */ /* 0x0041e80000100a00 */
[----:B------:R-:W2:Y:S04]  /*22c0*/  LDL.64 R10, [R2+-0x18] ;  /* 0xffffe800020a7983 */ /* 0x000ea80000100a00 */
[----:B--2---:R1:W-:Y:S04]  /*22d0*/  STL.64 [R9+-0x18], R10 ;  /* 0xffffe80a09007387 */ /* 0x0043e80000100a00 */
[----:B------:R-:W2:Y:S04]  /*22e0*/  LDL.64 R12, [R2+-0x10] ;  /* 0xfffff000020c7983 */ /* 0x000ea80000100a00 */
[----:B--2---:R-:W-:Y:S04]  /*22f0*/  STL.64 [R9+-0x10], R12 ;  /* 0xfffff00c09007387 */ /* 0x004fe80000100a00 */
[----:B------:R-:W2:Y:S04]  /*2300*/  LDL.64 R14, [R2+-0x8] ;  /* 0xfffff800020e7983 */ /* 0x000ea80000100a00 */
[----:B--2---:R-:W-:Y:S04]  /*2310*/  STL.64 [R9+-0x8], R14 ;  /* 0xfffff80e09007387 */ /* 0x004fe80000100a00 */
[----:B------:R-:W2:Y:S04]  /*2320*/  LDL.64 R16, [R2] ;  /* 0x0000000002107983 */ /* 0x000ea80000100a00 */
[----:B--2---:R-:W-:Y:S04]  /*2330*/  STL.64 [R9], R16 ;  /* 0x0000001009007387 */ /* 0x004fe80000100a00 */
[----:B------:R-:W2:Y:S04]  /*2340*/  LDL.64 R18, [R2+0x8] ;  /* 0x0000080002127983 */ /* 0x000ea80000100a00 */
[----:B--2---:R-:W-:Y:S04]  /*2350*/  STL.64 [R9+0x8], R18 ;  /* 0x0000081209007387 */ /* 0x004fe80000100a00 */
[----:B0-----:R-:W2:Y:S01]  /*2360*/  LDL.64 R6, [R2+0x10] ;  /* 0x0000100002067983 */ /* 0x001ea20000100a00 */
[----:B------:R-:W-:-:S04]  /*2370*/  UIADD3 UR5, UPT, UPT, UR5, 0x10, URZ ;  /* 0x0000001005057890 */ /* 0x000fc8000fffe0ff */
[----:B------:R-:W-:Y:S01]  /*2380*/  UISETP.NE.AND UP1, UPT, UR5, URZ, UPT ;  /* 0x000000ff0500728c */ /* 0x000fe2000bf25270 */
[----:B--2---:R-:W-:Y:S04]  /*2390*/  STL.64 [R9+0x10], R6 ;  /* 0x0000100609007387 */ /* 0x004fe80000100a00 */
[----:B-1----:R0:W2:Y:S02]  /*23a0*/  LDL.64 R10, [R2+0x18] ;  /* 0x00001800020a7983 */ /* 0x0020a40000100a00 */
[----:B0-----:R-:W-:Y:S02]  /*23b0*/  VIADD R2, R2, 0x40 ;  /* 0x0000004002027836 */ /* 0x001fe40000000000 */
[----:B--2---:R0:W-:Y:S02]  /*23c0*/  STL.64 [R9+0x18], R10 ;  /* 0x0000180a09007387 */ /* 0x0041e40000100a00 */
[----:B0-----:R-:W-:Y:S01]  /*23d0*/  IADD3 R9, PT, PT, R9, 0x40, RZ ;  /* 0x0000004009097810 */ /* 0x001fe20007ffe0ff */
[----:B------:R-:W-:Y:S06]  /*23e0*/  BRA.U UP1, `(.L_x_91) ;  /* 0xfffffffd01ac7547 */ /* 0x000fec000b83ffff */
[----:B------:R-:W-:-:S05]  /*23f0*/  UMOV UR5, UR8 ;  /* 0x0000000800057c82 */ /* 0x000fca0008000000 */
.L_x_90:
[----:B------:R-:W-:-:S09]  /*2400*/  UISETP.NE.AND UP1, UPT, UR15, URZ, UPT ;  /* 0x000000ff0f00728c */ /* 0x000fd2000bf25270 */
[----:B------:R-:W-:Y:S05]  /*2410*/  BRA.U !UP1, `(.L_x_92) ;  /* 0x0000000109bc7547 */ /* 0x000fea000b800000 */
[----:B------:R-:W-:Y:S02]  /*2420*/  UISETP.GE.U32.AND UP2, UPT, UR16, 0x7, UPT ;  /* 0x000000071000788c */ /* 0x000fe4000bf46070 */
[----:B------:R-:W-:-:S07]  /*2430*/  UISETP.NE.AND UP3, UPT, UR20, URZ, UPT ;  /* 0x000000ff1400728c */ /* 0x000fce000bf65270 */
[----:B------:R-:W-:Y:S05]  /*2440*/  BRA.U !UP2, `(.L_x_93) ;  /* 0x000000010a487547 */ /* 0x000fea000b800000 */
[----:B------:R-:W-:-:S09]  /*2450*/  ULEA UR6, UR5, UR14, 0x2 ;  /* 0x0000000e05067291 */ /* 0x000fd2000f8e10ff */
[----:B------:R-:W2:Y:S04]  /*2460*/  LDL R2, [UR6] ;  /* 0x00000006ff027983 */ /* 0x000ea80008100800 */
[----:B------:R-:W3:Y:S04]  /*2470*/  LDL R6, [UR6+0x4] ;  /* 0x00000406ff067983 */ /* 0x000ee80008100800 */
[----:B------:R-:W4:Y:S04]  /*2480*/  LDL R7, [UR6+0x8] ;  /* 0x00000806ff077983 */ /* 0x000f280008100800 */
[----:B------:R-:W5:Y:S04]  /*2490*/  LDL R9, [UR6+0xc] ;  /* 0x00000c06ff097983 */ /* 0x000f680008100800 */
[----:B------:R-:W5:Y:S04]  /*24a0*/  LDL R10, [UR6+0x10] ;  /* 0x00001006ff0a7983 */ /* 0x000f680008100800 */
[----:B------:R-:W5:Y:S04]  /*24b0*/  LDL R11, [UR6+0x14] ;  /* 0x00001406ff0b7983 */ /* 0x000f680008100800 */
[----:B------:R-:W5:Y:S04]  /*24c0*/  LDL R12, [UR6+0x18] ;  /* 0x00001806ff0c7983 */ /* 0x000f680008100800 */
[----:B------:R-:W5:Y:S01]  /*24d0*/  LDL R13, [UR6+0x1c] ;  /* 0x00001c06ff0d7983 */ /* 0x000f620008100800 */
[----:B------:R-:W-:-:S03]  /*24e0*/  UIADD3 UR5, UPT, UPT, UR5, 0x8, URZ ;  /* 0x0000000805057890 */ /* 0x000fc6000fffe0ff */
[----:B--2---:R0:W-:Y:S04]  /*24f0*/  STL [UR6+0x28], R2 ;  /* 0x00002802ff007987 */ /* 0x0041e80008100806 */
[----:B---3--:R0:W-:Y:S04]  /*2500*/  STL [UR6+0x2c], R6 ;  /* 0x00002c06ff007987 */ /* 0x0081e80008100806 */
[----:B----4-:R0:W-:Y:S04]  /*2510*/  STL [UR6+0x30], R7 ;  /* 0x00003007ff007987 */ /* 0x0101e80008100806 */
[----:B-----5:R0:W-:Y:S04]  /*2520*/  STL [UR6+0x34], R9 ;  /* 0x00003409ff007987 */ /* 0x0201e80008100806 */
[----:B------:R0:W-:Y:S04]  /*2530*/  STL [UR6+0x38], R10 ;  /* 0x0000380aff007987 */ /* 0x0001e80008100806 */
[----:B------:R0:W-:Y:S04]  /*2540*/  STL [UR6+0x3c], R11 ;  /* 0x00003c0bff007987 */ /* 0x0001e80008100806 */
[----:B------:R0:W-:Y:S04]  /*2550*/  STL [UR6+0x40], R12 ;  /* 0x0000400cff007987 */ /* 0x0001e80008100806 */
[----:B------:R0:W-:Y:S02]  /*2560*/  STL [UR6+0x44], R13 ;  /* 0x0000440dff007987 */ /* 0x0001e40008100806 */
.L_x_93:
[----:B------:R-:W-:Y:S05]  /*2570*/  BRA.U !UP3, `(.L_x_92) ;  /* 0x000000010b647547 */ /* 0x000fea000b800000 */
[----:B------:R-:W-:Y:S02]  /*2580*/  UISETP.GE.U32.AND UP2, UPT, UR17, 0x3, UPT ;  /* 0x000000031100788c */ /* 0x000fe4000bf46070 */
[----:B------:R-:W-:-:S07]  /*2590*/  UISETP.NE.AND UP3, UPT, UR11, URZ, UPT ;  /* 0x000000ff0b00728c */ /* 0x000fce000bf65270 */
[----:B------:R-:W-:Y:S05]  /*25a0*/  BRA.U !UP2, `(.L_x_94) ;  /* 0x000000010a287547 */ /* 0x000fea000b800000 */
[----:B------:R-:W-:-:S09]  /*25b0*/  ULEA UR6, UR5, UR14, 0x2 ;  /* 0x0000000e05067291 */ /* 0x000fd2000f8e10ff */
[----:B0-----:R-:W2:Y:S04]  /*25c0*/  LDL R2, [UR6] ;  /* 0x00000006ff027983 */ /* 0x001ea80008100800 */
[----:B------:R-:W3:Y:S04]  /*25d0*/  LDL R6, [UR6+0x4] ;  /* 0x00000406ff067983 */ /* 0x000ee80008100800 */
[----:B------:R-:W4:Y:S04]  /*25e0*/  LDL R7, [UR6+0x8] ;  /* 0x00000806ff077983 */ /* 0x000f280008100800 */
[----:B------:R-:W5:Y:S01]  /*25f0*/  LDL R9, [UR6+0xc] ;  /* 0x00000c06ff097983 */ /* 0x000f620008100800 */
[----:B------:R-:W-:-:S03]  /*2600*/  UIADD3 UR5, UPT, UPT, UR5, 0x4, URZ ;  /* 0x0000000405057890 */ /* 0x000fc6000fffe0ff */
[----:B--2---:R1:W-:Y:S04]  /*2610*/  STL [UR6+0x28], R2 ;  /* 0x00002802ff007987 */ /* 0x0043e80008100806 */
[----:B---3--:R1:W-:Y:S04]  /*2620*/  STL [UR6+0x2c], R6 ;  /* 0x00002c06ff007987 */ /* 0x0083e80008100806 */
[----:B----4-:R1:W-:Y:S04]  /*2630*/  STL [UR6+0x30], R7 ;  /* 0x00003007ff007987 */ /* 0x0103e80008100806 */
[----:B-----5:R1:W-:Y:S02]  /*2640*/  STL [UR6+0x34], R9 ;  /* 0x00003409ff007987 */ /* 0x0203e40008100806 */
.L_x_94:
[----:B------:R-:W-:Y:S05]  /*2650*/  BRA.U !UP3, `(.L_x_92) ;  /* 0x000000010b2c7547 */ /* 0x000fea000b800000 */
[----:B------:R-:W-:-:S09]  /*2660*/  ULEA UR5, UR5, UR14, 0x2 ;  /* 0x0000000e05057291 */ /* 0x000fd2000f8e10ff */
[----:B01----:R-:W2:Y:S01]  /*2670*/  LDL R2, [UR5] ;  /* 0x00000005ff027983 */ /* 0x003ea20008100800 */
[----:B------:R-:W-:-:S03]  /*2680*/  UISETP.NE.AND UP2, UPT, UR11, 0x1, UPT ;  /* 0x000000010b00788c */ /* 0x000fc6000bf45270 */
[----:B--2---:R2:W-:Y:S06]  /*2690*/  STL [UR5+0x28], R2 ;  /* 0x00002802ff007987 */ /* 0x0045ec0008100805 */
[----:B------:R-:W-:Y:S05]  /*26a0*/  BRA.U !UP2, `(.L_x_92) ;  /* 0x000000010a187547 */ /* 0x000fea000b800000 */
[----:B--2---:R-:W2:Y:S01]  /*26b0*/  LDL R2, [UR5+0x4] ;  /* 0x00000405ff027983 */ /* 0x004ea20008100800 */
[----:B------:R-:W-:-:S03]  /*26c0*/  UISETP.NE.AND UP2, UPT, UR11, 0x2, UPT ;  /* 0x000000020b00788c */ /* 0x000fc6000bf45270 */
[----:B--2---:R3:W-:Y:S06]  /*26d0*/  STL [UR5+0x2c], R2 ;  /* 0x00002c02ff007987 */ /* 0x0047ec0008100805 */
[----:B------:R-:W-:Y:S05]  /*26e0*/  BRA.U !UP2, `(.L_x_92) ;  /* 0x000000010a087547 */ /* 0x000fea000b800000 */
[----:B---3--:R-:W2:Y:S04]  /*26f0*/  LDL R2, [UR5+0x8] ;  /* 0x00000805ff027983 */ /* 0x008ea80008100800 */
[----:B--2---:R4:W-:Y:S02]  /*2700*/  STL [UR5+0x30], R2 ;  /* 0x00003002ff007987 */ /* 0x0049e40008100805 */
.L_x_92:
[----:B01234-:R-:W-:Y:S01]  /*2710*/  IMAD.U32 R2, RZ, RZ, UR4 ;  /* 0x00000004ff027e24 */ /* 0x01ffe2000f8e00ff */
[----:B------:R-:W-:Y:S01]  /*2720*/  UMOV UR5, URZ ;  /* 0x000000ff00057c82 */ /* 0x000fe20008000000 */
[----:B------:R-:W-:-:S03]  /*2730*/  IMAD.MOV.U32 R21, RZ, RZ, RZ ;  /* 0x000000ffff157224 */ /* 0x000fc600078e00ff */
[----:B------:R0:W-:Y:S01]  /*2740*/  STL [UR9+0x28], R2 ;  /* 0x00002802ff007987 */ /* 0x0001e20008100809 */
[----:B------:R-:W-:Y:S05]  /*2750*/  BRA.U !UP0, `(.L_x_95) ;  /* 0x0000000108c47547 */ /* 0x000fea000b800000 */
[----:B0-----:R-:W-:Y:S02]  /*2760*/  HFMA2 R2, -RZ, RZ, 0, 0 ;  /* 0x00000000ff027431 */ /* 0x001fe400000001ff */
[----:B------:R-:W-:-:S07]  /*2770*/  IMAD.MOV.U32 R21, RZ, RZ, RZ ;  /* 0x000000ffff157224 */ /* 0x000fce00078e00ff */
.L_x_96:
[----:B------:R-:W0:Y:S01]  /*2780*/  LDC.64 R6, c[0x0][0x3b0] ;  /* 0x0000ec00ff067b82 */ /* 0x000e220000000a00 */
[----:B------:R-:W-:-:S05]  /*2790*/  LEA R9, R2, UR14, 0x2 ;  /* 0x0000000e02097c11 */ /* 0x000fca000f8e10ff */
        /* <DEDUP_REMOVED lines=12> */
[----:B------:R-:W5:Y:S04]  /*2860*/  LDG.E R27, desc[UR12][R6.64+0x38] ;  /* 0x0000380c061b7981 */ /* 0x000f68000c1e1900 */
[----:B------:R-:W5:Y:S01]  /*2870*/  LDG.E R26, desc[UR12][R6.64+0x3c] ;  /* 0x00003c0c061a7981 */ /* 0x000f62000c1e1900 */
[----:B--2---:R-:W-:-:S03]  /*2880*/  IMAD R12, R12, R20, R21 ;  /* 0x000000140c0c7224 */ /* 0x004fc600078e0215 */
[----:B------:R-:W2:Y:S01]  /*2890*/  LDG.E R20, desc[UR12][R6.64+0x1c] ;  /* 0x00001c0c06147981 */ /* 0x000ea2000c1e1900 */
[----:B---3--:R-:W-:-:S03]  /*28a0*/  IMAD R22, R13, R22, R12 ;  /* 0x000000160d167224 */ /* 0x008fc600078e020c */
[----:B------:R-:W3:Y:S01]  /*28b0*/  LDL.64 R12, [R9+0x48] ;  /* 0x00004800090c7983 */ /* 0x000ee20000100a00 */
[----:B----4-:R-:W-:-:S03]  /*28c0*/  IMAD R16, R16, R25, R22 ;  /* 0x0000001910107224 */ /* 0x010fc600078e0216 */
[----:B------:R-:W3:Y:S01]  /*28d0*/  LDG.E R21, desc[UR12][R6.64+0x20] ;  /* 0x0000200c06157981 */ /* 0x000ee2000c1e1900 */
[----:B-----5:R-:W-:-:S03]  /*28e0*/  IMAD R24, R17, R24, R16 ;  /* 0x0000001811187224 */ /* 0x020fc600078e0210 */
[----:B------:R-:W4:Y:S01]  /*28f0*/  LDG.E R22, desc[UR12][R6.64+0x24] ;  /* 0x0000240c06167981 */ /* 0x000f22000c1e1900 */
[----:B------:R-:W-:-:S03]  /*2900*/  IMAD R14, R14, R23, R24 ;  /* 0x000000170e0e7224 */ /* 0x000fc600078e0218 */
[----:B------:R-:W5:Y:S04]  /*2910*/  LDL.64 R16, [R9+0x50] ;  /* 0x0000500009107983 */ /* 0x000f680000100a00 */
[----:B------:R-:W5:Y:S01]  /*2920*/  LDG.E R25, desc[UR12][R6.64+0x28] ;  /* 0x0000280c06197981 */ /* 0x000f62000c1e1900 */
[----:B------:R-:W-:-:S03]  /*2930*/  IMAD R18, R15, R18, R14 ;  /* 0x000000120f127224 */ /* 0x000fc600078e020e */
[----:B------:R-:W5:Y:S01]  /*2940*/  LDG.E R24, desc[UR12][R6.64+0x2c] ;  /* 0x00002c0c06187981 */ /* 0x000f62000c1e1900 */
[----:B------:R-:W-:-:S03]  /*2950*/  IMAD R28, R10, R19, R18 ;  /* 0x000000130a1c7224 */ /* 0x000fc600078e0212 */
[----:B------:R-:W5:Y:S04]  /*2960*/  LDL.64 R14, [R9+0x58] ;  /* 0x00005800090e7983 */ /* 0x000f680000100a00 */
[----:B------:R-:W5:Y:S04]  /*2970*/  LDG.E R23, desc[UR12][R6.64+0x30] ;  /* 0x0000300c06177981 */ /* 0x000f68000c1e1900 */
[----:B------:R-:W5:Y:S04]  /*2980*/  LDG.E R10, desc[UR12][R6.64+0x34] ;  /* 0x0000340c060a7981 */ /* 0x000f68000c1e1900 */
[----:B------:R-:W5:Y:S01]  /*2990*/  LDL.64 R18, [R9+0x60] ;  /* 0x0000600009127983 */ /* 0x000f620000100a00 */
[----:B------:R-:W-:-:S05]  /*29a0*/  VIADD R2, R2, 0x10 ;  /* 0x0000001002027836 */ /* 0x000fca0000000000 */
[----:B------:R-:W-:Y:S01]  /*29b0*/  ISETP.NE.AND P0, PT, R2, UR8, PT ;  /* 0x0000000802007c0c */ /* 0x000fe2000bf05270 */
[----:B--2---:R-:W-:-:S04]  /*29c0*/  IMAD R11, R11, R20, R28 ;  /* 0x000000140b0b7224 */ /* 0x004fc800078e021c */
[----:B---3--:R-:W-:-:S04]  /*29d0*/  IMAD R11, R12, R21, R11 ;  /* 0x000000150c0b7224 */ /* 0x008fc800078e020b */
[----:B----4-:R-:W-:-:S04]  /*29e0*/  IMAD R11, R13, R22, R11 ;  /* 0x000000160d0b7224 */ /* 0x010fc800078e020b */
[----:B-----5:R-:W-:-:S04]  /*29f0*/  IMAD R11, R16, R25, R11 ;  /* 0x00000019100b7224 */ /* 0x020fc800078e020b */
[----:B------:R-:W-:-:S04]  /*2a00*/  IMAD R11, R17, R24, R11 ;  /* 0x00000018110b7224 */ /* 0x000fc800078e020b */
[----:B------:R-:W-:-:S04]  /*2a10*/  IMAD R11, R14, R23, R11 ;  /* 0x000000170e0b7224 */ /* 0x000fc800078e020b */
[----:B------:R-:W-:-:S04]  /*2a20*/  IMAD R10, R15, R10, R11 ;  /* 0x0000000a0f0a7224 */ /* 0x000fc800078e020b */
[----:B------:R-:W-:-:S04]  /*2a30*/  IMAD R10, R18, R27, R10 ;  /* 0x0000001b120a7224 */ /* 0x000fc800078e020a */
[----:B------:R-:W-:Y:S01]  /*2a40*/  IMAD R21, R19, R26, R10 ;  /* 0x0000001a13157224 */ /* 0x000fe200078e020a */
[----:B------:R-:W-:Y:S06]  /*2a50*/  @P0 BRA `(.L_x_96) ;  /* 0xfffffffc00480947 */ /* 0x000fec000383ffff */
[----:B------:R-:W-:-:S05]  /*2a60*/  UMOV UR5, UR8 ;  /* 0x0000000800057c82 */ /* 0x000fca0008000000 */
.L_x_95:
[----:B------:R-:W-:Y:S05]  /*2a70*/  BRA.U !UP1, `(.L_x_97) ;  /* 0x00000005095c7547 */ /* 0x000fea000b800000 */
[----:B------:R-:W-:Y:S02]  /*2a80*/  UISETP.GE.U32.AND UP0, UPT, UR16, 0x7, UPT ;  /* 0x000000071000788c */ /* 0x000fe4000bf06070 */
[----:B------:R-:W-:-:S07]  /*2a90*/  UISETP.NE.AND UP1, UPT, UR20, URZ, UPT ;  /* 0x000000ff1400728c */ /* 0x000fce000bf25270 */
[----:B------:R-:W-:Y:S05]  /*2aa0*/  BRA.U !UP0, `(.L_x_98) ;  /* 0x0000000108907547 */ /* 0x000fea000b800000 */
[----:B------:R-:W1:Y:S01]  /*2ab0*/  LDCU.64 UR6, c[0x0][0x3b0] ;  /* 0x00007600ff0677ac */ /* 0x000e620008000a00 */
[----:B------:R-:W-:-:S09]  /*2ac0*/  ULEA UR18, UR5, UR14, 0x2 ;  /* 0x0000000e05127291 */ /* 0x000fd2000f8e10ff */
[----:B------:R-:W2:Y:S04]  /*2ad0*/  LDL.64 R6, [UR18+0x28] ;  /* 0x00002812ff067983 */ /* 0x000ea80008100a00 */
[----:B------:R-:W3:Y:S01]  /*2ae0*/  LDL.64 R10, [UR18+0x30] ;  /* 0x00003012ff0a7983 */ /* 0x000ee20008100a00 */
[----:B-1----:R-:W-:-:S03]  /*2af0*/  UIMAD.WIDE.U32 UR6, UR5, 0x4, UR6 ;  /* 0x00000004050678a5 */ /* 0x002fc6000f8e0006 */
[----:B------:R-:W4:Y:S03]  /*2b00*/  LDL.64 R12, [UR18+0x38] ;  /* 0x00003812ff0c7983 */ /* 0x000f260008100a00 */
[----:B------:R-:W-:Y:S01]  /*2b10*/  MOV R16, UR6 ;  /* 0x0000000600107c02 */ /* 0x000fe20008000f00 */
[----:B------:R-:W-:Y:S01]  /*2b20*/  IMAD.U32 R17, RZ, RZ, UR7 ;  /* 0x00000007ff117e24 */ /* 0x000fe2000f8e00ff */
[----:B------:R-:W-:Y:S01]  /*2b30*/  MOV R19, UR7 ;  /* 0x0000000700137c02 */ /* 0x000fe20008000f00 */
[----:B------:R-:W-:-:S03]  /*2b40*/  IMAD.U32 R18, RZ, RZ, UR6 ;  /* 0x00000006ff127e24 */ /* 0x000fc6000f8e00ff */
[----:B0-----:R-:W2:Y:S01]  /*2b50*/  LDG.E R2, desc[UR12][R16.64] ;  /* 0x0000000c10027981 */ /* 0x001ea2000c1e1900 */
[----:B------:R-:W-:Y:S02]  /*2b60*/  IMAD.U32 R22, RZ, RZ, UR6 ;  /* 0x00000006ff167e24 */ /* 0x000fe4000f8e00ff */
[----:B------:R-:W-:Y:S01]  /*2b70*/  IMAD.U32 R23, RZ, RZ, UR7 ;  /* 0x00000007ff177e24 */ /* 0x000fe2000f8e00ff */
[----:B------:R-:W5:Y:S01]  /*2b80*/  LDG.E R20, desc[UR12][R18.64+0x4] ;  /* 0x0000040c12147981 */ /* 0x000f62000c1e1900 */
[----:B------:R-:W-:Y:S01]  /*2b90*/  MOV R26, UR6 ;  /* 0x00000006001a7c02 */ /* 0x000fe20008000f00 */
[----:B------:R-:W-:Y:S02]  /*2ba0*/  IMAD.U32 R27, RZ, RZ, UR7 ;  /* 0x00000007ff1b7e24 */ /* 0x000fe4000f8e00ff */
[----:B------:R-:W3:Y:S01]  /*2bb0*/  LDG.E R9, desc[UR12][R22.64+0x8] ;  /* 0x0000080c16097981 */ /* 0x000ee2000c1e1900 */
[----:B------:R-:W-:Y:S01]  /*2bc0*/  IMAD.U32 R28, RZ, RZ, UR6 ;  /* 0x00000006ff1c7e24 */ /* 0x000fe2000f8e00ff */
[----:B------:R-:W-:-:S02]  /*2bd0*/  MOV R29, UR7 ;  /* 0x00000007001d7c02 */ /* 0x000fc40008000f00 */
[----:B------:R-:W4:Y:S01]  /*2be0*/  LDG.E R24, desc[UR12][R26.64+0xc] ;  /* 0x00000c0c1a187981 */ /* 0x000f22000c1e1900 */
[----:B------:R-:W-:Y:S02]  /*2bf0*/  IMAD.U32 R14, RZ, RZ, UR6 ;  /* 0x00000006ff0e7e24 */ /* 0x000fe4000f8e00ff */
[----:B------:R-:W-:Y:S01]  /*2c00*/  IMAD.U32 R15, RZ, RZ, UR7 ;  /* 0x00000007ff0f7e24 */ /* 0x000fe2000f8e00ff */
[----:B------:R-:W4:Y:S04]  /*2c10*/  LDG.E R25, desc[UR12][R28.64+0x10] ;  /* 0x0000100c1c197981 */ /* 0x000f28000c1e1900 */
[----:B------:R-:W4:Y:S04]  /*2c20*/  LDG.E R14, desc[UR12][R14.64+0x14] ;  /* 0x0000140c0e0e7981 */ /* 0x000f28000c1e1900 */
[----:B------:R-:W4:Y:S04]  /*2c30*/  LDG.E R17, desc[UR12][R16.64+0x18] ;  /* 0x0000180c10117981 */ /* 0x000f28000c1e1900 */
[----:B------:R-:W4:Y:S04]  /*2c40*/  LDL.64 R22, [UR18+0x40] ;  /* 0x00004012ff167983 */ /* 0x000f280008100a00 */
[----:B------:R-:W4:Y:S01]  /*2c50*/  LDG.E R18, desc[UR12][R18.64+0x1c] ;  /* 0x00001c0c12127981 */ /* 0x000f22000c1e1900 */
[----:B------:R-:W-:Y:S01]  /*2c60*/  UIADD3 UR5, UPT, UPT, UR5, 0x8, URZ ;  /* 0x0000000805057890 */ /* 0x000fe2000fffe0ff */
[----:B--2---:R-:W-:-:S04]  /*2c70*/  IMAD R2, R6, R2, R21 ;  /* 0x0000000206027224 */ /* 0x004fc800078e0215 */
[----:B-----5:R-:W-:-:S04]  /*2c80*/  IMAD R2, R20, R7, R2 ;  /* 0x0000000714027224 */ /* 0x020fc800078e0202 */
[----:B---3--:R-:W-:-:S04]  /*2c90*/  IMAD R2, R10, R9, R2 ;  /* 0x000000090a027224 */ /* 0x008fc800078e0202 */
[----:B----4-:R-:W-:-:S04]  /*2ca0*/  IMAD R2, R24, R11, R2 ;  /* 0x0000000b18027224 */ /* 0x010fc800078e0202 */
[----:B------:R-:W-:-:S04]  /*2cb0*/  IMAD R2, R12, R25, R2 ;  /* 0x000000190c027224 */ /* 0x000fc800078e0202 */
[----:B------:R-:W-:-:S04]  /*2cc0*/  IMAD R2, R14, R13, R2 ;  /* 0x0000000d0e027224 */ /* 0x000fc800078e0202 */
[----:B------:R-:W-:-:S04]  /*2cd0*/  IMAD R2, R22, R17, R2 ;  /* 0x0000001116027224 */ /* 0x000fc800078e0202 */
[----:B------:R-:W-:-:S07]  /*2ce0*/  IMAD R21, R18, R23, R2 ;  /* 0x0000001712157224 */ /* 0x000fce00078e0202 */
.L_x_98:
        /* <DEDUP_REMOVED lines=8> */
[----:B-1----:R-:W-:-:S06]  /*2d70*/  UIMAD.WIDE.U32 UR6, UR5, 0x4, UR6 ;  /* 0x00000004050678a5 */ /* 0x002fcc000f8e0006 */
[----:B------:R-:W-:Y:S01]  /*2d80*/  MOV R12, UR6 ;  /* 0x00000006000c7c02 */ /* 0x000fe20008000f00 */
[----:B------:R-:W-:Y:S01]  /*2d90*/  IMAD.U32 R13, RZ, RZ, UR7 ;  /* 0x00000007ff0d7e24 */ /* 0x000fe2000f8e00ff */
[----:B------:R-:W-:Y:S01]  /*2da0*/  MOV R15, UR7 ;  /* 0x00000007000f7c02 */ /* 0x000fe20008000f00 */
[----:B------:R-:W-:-:S03]  /*2db0*/  IMAD.U32 R14, RZ, RZ, UR6 ;  /* 0x00000006ff0e7e24 */ /* 0x000fc6000f8e00ff */
[----:B------:R-:W2:Y:S01]  /*2dc0*/  LDG.E R12, desc[UR12][R12.64] ;  /* 0x0000000c0c0c7981 */ /* 0x000ea2000c1e1900 */
[----:B------:R-:W-:Y:S02]  /*2dd0*/  IMAD.U32 R16, RZ, RZ, UR6 ;  /* 0x00000006ff107e24 */ /* 0x000fe4000f8e00ff */
[----:B------:R-:W-:Y:S01]  /*2de0*/  IMAD.U32 R17, RZ, RZ, UR7 ;  /* 0x00000007ff117e24 */ /* 0x000fe2000f8e00ff */
[----:B------:R-:W4:Y:S01]  /*2df0*/  LDG.E R14, desc[UR12][R14.64+0x4] ;  /* 0x0000040c0e0e7981 */ /* 0x000f22000c1e1900 */
[----:B------:R-:W-:Y:S01]  /*2e00*/  MOV R18, UR6 ;  /* 0x0000000600127c02 */ /* 0x000fe20008000f00 */
[----:B------:R-:W-:Y:S02]  /*2e10*/  IMAD.U32 R19, RZ, RZ, UR7 ;  /* 0x00000007ff137e24 */ /* 0x000fe4000f8e00ff */
[----:B------:R-:W3:Y:S04]  /*2e20*/  LDG.E R16, desc[UR12][R16.64+0x8] ;  /* 0x0000080c10107981 */ /* 0x000ee8000c1e1900 */
[----:B------:R-:W5:Y:S01]  /*2e30*/  LDG.E R18, desc[UR12][R18.64+0xc] ;  /* 0x00000c0c12127981 */ /* 0x000f62000c1e1900 */
[----:B------:R-:W-:Y:S01]  /*2e40*/  UIADD3 UR5, UPT, UPT, UR5, 0x4, URZ ;  /* 0x0000000405057890 */ /* 0x000fe2000fffe0ff */
[----:B--2---:R-:W-:-:S04]  /*2e50*/  IMAD R6, R6, R12, R21 ;  /* 0x0000000c06067224 */ /* 0x004fc800078e0215 */
[----:B----4-:R-:W-:-:S04]  /*2e60*/  IMAD R7, R14, R7, R6 ;  /* 0x000000070e077224 */ /* 0x010fc800078e0206 */
[----:B---3--:R-:W-:-:S04]  /*2e70*/  IMAD R10, R10, R16, R7 ;  /* 0x000000100a0a7224 */ /* 0x008fc800078e0207 */
[----:B-----5:R-:W-:-:S07]  /*2e80*/  IMAD R21, R18, R11, R10 ;  /* 0x0000000b12157224 */ /* 0x020fce00078e020a */
.L_x_99:
[----:B------:R-:W-:Y:S05]  /*2e90*/  BRA.U !UP1, `(.L_x_97) ;  /* 0x0000000109547547 */ /* 0x000fea000b800000 */
[----:B------:R-:W1:Y:S02]  /*2ea0*/  LDCU.64 UR6, c[0x0][0x3b0] ;  /* 0x00007600ff0677ac */ /* 0x000e640008000a00 */
[----:B-1----:R-:W-:Y:S02]  /*2eb0*/  UIMAD.WIDE.U32 UR6, UR5, 0x4, UR6 ;  /* 0x00000004050678a5 */ /* 0x002fe4000f8e0006 */
[----:B------:R-:W-:-:S04]  /*2ec0*/  ULEA UR5, UR5, UR14, 0x2 ;  /* 0x0000000e05057291 */ /* 0x000fc8000f8e10ff */
[----:B------:R-:W-:Y:S01]  /*2ed0*/  IMAD.U32 R6, RZ, RZ, UR6 ;  /* 0x00000006ff067e24 */ /* 0x000fe2000f8e00ff */
[----:B------:R-:W-:-:S04]  /*2ee0*/  MOV R7, UR7 ;  /* 0x0000000700077c02 */ /* 0x000fc80008000f00 */
[----:B------:R-:W2:Y:S04]  /*2ef0*/  LDL.64 R12, [UR5+0x28] ;  /* 0x00002805ff0c7983 */ /* 0x000ea80008100a00 */
[----:B------:R-:W2:Y:S01]  /*2f00*/  LDG.E R6, desc[UR12][R6.64] ;  /* 0x0000000c06067981 */ /* 0x000ea2000c1e1900 */
[----:B------:R-:W-:Y:S01]  /*2f10*/  UISETP.NE.AND UP0, UPT, UR11, 0x1, UPT ;  /* 0x000000010b00788c */ /* 0x000fe2000bf05270 */
[----:B--2---:R-:W-:-:S08]  /*2f20*/  IMAD R21, R12, R6, R21 ;  /* 0x000000060c157224 */ /* 0x004fd000078e0215 */
[----:B------:R-:W-:Y:S05]  /*2f30*/  BRA.U !UP0, `(.L_x_97) ;  /* 0x00000001082c7547 */ /* 0x000fea000b800000 */
[----:B------:R-:W-:Y:S01]  /*2f40*/  UISETP.NE.AND UP0, UPT, UR11, 0x2, UPT ;  /* 0x000000020b00788c */ /* 0x000fe2000bf05270 */
[----:B------:R-:W-:Y:S01]  /*2f50*/  IMAD.U32 R6, RZ, RZ, UR6 ;  /* 0x00000006ff067e24 */ /* 0x000fe2000f8e00ff */
[----:B------:R-:W-:Y:S01]  /*2f60*/  MOV R10, UR6 ;  /* 0x00000006000a7c02 */ /* 0x000fe20008000f00 */
[----:B------:R-:W-:Y:S02]  /*2f70*/  IMAD.U32 R7, RZ, RZ, UR7 ;  /* 0x00000007ff077e24 */ /* 0x000fe4000f8e00ff */
[----:B------:R-:W-:Y:S01]  /*2f80*/  IMAD.U32 R11, RZ, RZ, UR7 ;  /* 0x00000007ff0b7e24 */ /* 0x000fe2000f8e00ff */
[----:B------:R-:W-:Y:S02]  /*2f90*/  PLOP3.LUT P0, PT, PT, PT, UP0, 0x80, 0x8 ;  /* 0x000000000008781c */ /* 0x000fe40003f0f008 */
[----:B------:R-:W2:Y:S11]  /*2fa0*/  LDG.E R6, desc[UR12][R6.64+0x4] ;  /* 0x0000040c06067981 */ /* 0x000eb6000c1e1900 */
[----:B------:R-:W3:Y:S04]  /*2fb0*/  @P0 LDG.E R10, desc[UR12][R10.64+0x8] ;  /* 0x0000080c0a0a0981 */ /* 0x000ee8000c1e1900 */
[----:B0-----:R-:W3:Y:S01]  /*2fc0*/  @P0 LDL R2, [UR5+0x30] ;  /* 0x00003005ff020983 */ /* 0x001ee20008100800 */
[----:B--2---:R-:W-:-:S04]  /*2fd0*/  IMAD R21, R6, R13, R21 ;  /* 0x0000000d06157224 */ /* 0x004fc800078e0215 */
[----:B---3--:R-:W-:-:S07]  /*2fe0*/  @P0 IMAD R21, R2, R10, R21 ;  /* 0x0000000a02150224 */ /* 0x008fce00078e0215 */
.L_x_97:
[--C-:B------:R-:W-:Y:S01]  /*2ff0*/  SHF.R.S32.HI R7, RZ, 0x1f, R21.reuse ;  /* 0x0000001fff077819 */ /* 0x100fe20000011415 */
[----:B------:R-:W-:Y:S01]  /*3000*/  IMAD.MOV.U32 R6, RZ, RZ, R21 ;  /* 0x000000ffff067224 */ /* 0x000fe200078e0015 */
[----:B------:R-:W-:Y:S06]  /*3010*/  BRA `(.L_x_100) ;  /* 0x00000000000c7947 */ /* 0x000fec0003800000 */
.L_x_89:
[----:B------:R-:W-:Y:S02]  /*3020*/  MOV R2, UR4 ;  /* 0x0000000400027c02 */ /* 0x000fe40008000f00 */
[----:B------:R-:W-:-:S03]  /*3030*/  CS2R R6, SRZ ;  /* 0x0000000000067805 */ /* 0x000fc6000001ff00 */
[----:B------:R1:W-:Y:S04]  /*3040*/  STL [UR9+0x28], R2 ;  /* 0x00002802ff007987 */ /* 0x0003e80008100809 */
.L_x_100:
[----:B------:R-:W2:Y:S01]  /*3050*/  LDCU.64 UR6, c[0x0][0x3a0] ;  /* 0x00007400ff0677ac */ /* 0x000ea20008000a00 */
[----:B01----:R-:W0:Y:S01]  /*3060*/  LDC R2, c[0x0][0x3c4] ;  /* 0x0000f100ff027b82 */ /* 0x003e220000000800 */
[----:B--2---:R-:W-:-:S04]  /*3070*/  LEA R10, P0, R6, UR6, 0x2 ;  /* 0x00000006060a7c11 */ /* 0x004fc8000f8010ff */
[----:B------:R-:W-:-:S05]  /*3080*/  LEA.HI.X R11, R6, UR7, R7, 0x2, P0 ;  /* 0x00000007060b7c11 */ /* 0x000fca00080f1407 */
[----:B------:R1:W5:Y:S01]  /*3090*/  LDG.E R7, desc[UR12][R10.64] ;  /* 0x0000000c0a077981 */ /* 0x000362000c1e1900 */
[----:B0-----:R-:W-:Y:S01]  /*30a0*/  ISETP.GT.AND P0, PT, R2, 0x9, PT ;  /* 0x000000090200780c */ /* 0x001fe20003f04270 */
[----:B------:R-:W-:-:S12]  /*30b0*/  BSSY.RECONVERGENT B0, `(.L_x_101) ;  /* 0x00001b9000007945 */ /* 0x000fd80003800200 */
[----:B-1----:R-:W-:Y:S05]  /*30c0*/  @P0 BRA `(.L_x_102) ;  /* 0x0000000400e80947 */ /* 0x002fea0003800000 */
[----:B------:R-:W-:-:S13]  /*30d0*/  ISETP.GT.AND P0, PT, R2, 0x4, PT ;  /* 0x000000040200780c */ /* 0x000fda0003f04270 */
[----:B------:R-:W-:Y:S05]  /*30e0*/  @P0 BRA `(.L_x_103) ;  /* 0x0000000000480947 */ /* 0x000fea0003800000 */
[----:B------:R-:W-:-:S13]  /*30f0*/  ISETP.GT.AND P0, PT, R2, 0x2, PT ;  /* 0x000000020200780c */ /* 0x000fda0003f04270 */
[----:B------:R-:W-:Y:S05]  /*3100*/  @P0 BRA `(.L_x_104) ;  /* 0x0000000000280947 */ /* 0x000fea0003800000 */
[----:B------:R-:W-:-:S05]  /*3110*/  IMAD.MOV.U32 R9, RZ, RZ, -0x1 ;  /* 0xffffffffff097424 */ /* 0x000fca00078e00ff */
[----:B------:R-:W-:-:S05]  /*3120*/  VIADDMNMX.U32 R2, R2, R9, 0x2, PT ;  /* 0x0000000202027446 */ /* 0x000fca0003800009 */
[----:B------:R-:W-:-:S04]  /*3130*/  IMAD.SHL.U32 R2, R2, 0x4, RZ ;  /* 0x0000000402027824 */ /* 0x000fc800078e00ff */
[----:B------:R-:W0:Y:S02]  /*3140*/  LDC R10, c[0x2][R2] ;  /* 0x00800000020a7b82 */ /* 0x000e240000000800 */
[----:B0-----:R-:W-:-:S04]  /*3150*/  SHF.R.S32.HI R11, RZ, 0x1f, R10 ;  /* 0x0000001fff0b7819 */ /* 0x001fc8000001140a */
.L_x_267:
[----:B------:R-:W-:Y:S05]  /*3160*/  BRX R10 -0x3170                                                     (*"BRANCH_TARGETS .L_x_268,.L_x_269,.L_x_106"*) ;  /* 0xffffffcc0aa47949 */ /* 0x000fea000383ffff */
.L_x_269:
[----:B-----5:R-:W-:Y:S01]  /*3170*/  FMUL R8, R8, R7 ;  /* 0x0000000708087220 */ /* 0x020fe20000400000 */
[----:B------:R-:W-:Y:S06]  /*3180*/  BRA `(.L_x_105) ;  /* 0x0000001800ac7947 */ /* 0x000fec0003800000 */
.L_x_268:
[----:B-----5:R-:W-:Y:S01]  /*3190*/  FADD R8, R8, R7 ;  /* 0x0000000708087221 */ /* 0x020fe20000000000 */
[----:B------:R-:W-:Y:S06]  /*31a0*/  BRA `(.L_x_105) ;  /* 0x0000001800a47947 */ /* 0x000fec0003800000 */
.L_x_104:
[----:B------:R-:W-:-:S13]  /*31b0*/  ISETP.NE.AND P0, PT, R2, 0x3, PT ;  /* 0x000000030200780c */ /* 0x000fda0003f05270 */
[----:B------:R-:W-:Y:S05]  /*31c0*/  @!P0 BRA `(.L_x_105) ;  /* 0x00000018009c8947 */ /* 0x000fea0003800000 */
[----:B------:R-:W-:-:S13]  /*31d0*/  ISETP.NE.AND P0, PT, R2, 0x4, PT ;  /* 0x000000040200780c */ /* 0x000fda0003f05270 */
[----:B------:R-:W-:Y:S05]  /*31e0*/  @P0 BRA `(.L_x_106) ;  /* 0x0000001000d80947 */ /* 0x000fea0003800000 */
[----:B------:R-:W-:Y:S01]  /*31f0*/  FADD R8, -R8, -RZ ;  /* 0x800000ff08087221 */ /* 0x000fe20000000100 */
[----:B------:R-:W-:Y:S06]  /*3200*/  BRA `(.L_x_105) ;  /* 0x00000018008c7947 */ /* 0x000fec0003800000 */
.L_x_103:
[----:B------:R-:W-:-:S13]  /*3210*/  ISETP.GT.AND P0, PT, R2, 0x6, PT ;  /* 0x000000060200780c */ /* 0x000fda0003f04270 */
[----:B------:R-:W-:Y:S05]  /*3220*/  @P0 BRA `(.L_x_107) ;  /* 0x0000000000280947 */ /* 0x000fea0003800000 */
[----:B------:R-:W-:-:S04]  /*3230*/  IADD3 R2, PT, PT, R2, -0x5, RZ ;  /* 0xfffffffb02027810 */ /* 0x000fc80007ffe0ff */
[----:B------:R-:W-:-:S05]  /*3240*/  VIMNMX.U32 R2, PT, PT, R2, 0x2, PT ;  /* 0x0000000202027848 */ /* 0x000fca0003fe0000 */
[----:B------:R-:W-:-:S04]  /*3250*/  IMAD.SHL.U32 R2, R2, 0x4, RZ ;  /* 0x0000000402027824 */ /* 0x000fc800078e00ff */
[----:B------:R-:W0:Y:S02]  /*3260*/  LDC R10, c[0x2][R2+0xc] ;  /* 0x00800300020a7b82 */ /* 0x000e240000000800 */
[----:B0-----:R-:W-:-:S04]  /*3270*/  SHF.R.S32.HI R11, RZ, 0x1f, R10 ;  /* 0x0000001fff0b7819 */ /* 0x001fc8000001140a */
.L_x_271:
[----:B------:R-:W-:Y:S05]  /*3280*/  BRX R10 -0x3290                                                     (*"BRANCH_TARGETS .L_x_272,.L_x_273,.L_x_106"*) ;  /* 0xffffffcc0a5c7949 */ /* 0x000fea000383ffff */
.L_x_273:
[----:B-----5:R-:W-:Y:S01]  /*3290*/  FSET.BF.EQ.AND R8, R8, R7, PT ;  /* 0x000000070808720a */ /* 0x020fe20003802000 */
[----:B------:R-:W-:Y:S06]  /*32a0*/  BRA `(.L_x_105) ;  /* 0x0000001800647947 */ /* 0x000fec0003800000 */
.L_x_272:
[----:B-----5:R-:W-:Y:S01]  /*32b0*/  FSET.BF.LT.AND R8, R8, R7, PT ;  /* 0x000000070808720a */ /* 0x020fe20003801000 */
[----:B------:R-:W-:Y:S06]  /*32c0*/  BRA `(.L_x_105) ;  /* 0x00000018005c7947 */ /* 0x000fec0003800000 */
.L_x_107:
[----:B------:R-:W-:-:S05]  /*32d0*/  IMAD.MOV.U32 R9, RZ, RZ, -0x7 ;  /* 0xfffffff9ff097424 */ /* 0x000fca00078e00ff */
[----:B------:R-:W-:-:S04]  /*32e0*/  VIADDMNMX.U32 R2, R2, R9, 0x3, PT ;  /* 0x0000000302027446 */ /* 0x000fc80003800009 */
[----:B------:R-:W-:-:S04]  /*32f0*/  SHF.L.U32 R2, R2, 0x2, RZ ;  /* 0x0000000202027819 */ /* 0x000fc800000006ff */
[----:B------:R-:W0:Y:S02]  /*3300*/  LDC R10, c[0x2][R2+0x18] ;  /* 0x00800600020a7b82 */ /* 0x000e240000000800 */
[----:B0-----:R-:W-:-:S04]  /*3310*/  SHF.R.S32.HI R11, RZ, 0x1f, R10 ;  /* 0x0000001fff0b7819 */ /* 0x001fc8000001140a */
.L_x_275:
[----:B------:R-:W-:Y:S05]  /*3320*/  BRX R10 -0x3330                                                     (*"BRANCH_TARGETS .L_x_276,.L_x_277,.L_x_278,.L_x_106"*) ;  /* 0xffffffcc0a347949 */ /* 0x000fea000383ffff */
.L_x_278:
[----:B------:R-:W-:-:S04]  /*3330*/  FSETP.GT.AND P0, PT, R8, RZ, PT ;  /* 0x000000ff0800720b */ /* 0x000fc80003f04000 */
[----:B-----5:R-:W-:Y:S01]  /*3340*/  FSEL R8, R7, RZ, P0 ;  /* 0x000000ff07087208 */ /* 0x020fe20000000000 */
[----:B------:R-:W-:Y:S08]  /*3350*/  BRA `(.L_x_105) ;  /* 0x0000001800387947 */ /* 0x000ff00003800000 */
.L_x_276:
[----:B------:R-:W-:Y:S01]  /*3360*/  FSETP.GE.AND P0, PT, R8, RZ, PT ;  /* 0x000000ff0800720b */ /* 0x000fe20003f06000 */
[----:B------:R-:W-:-:S12]  /*3370*/  BSSY.RECONVERGENT B1, `(.L_x_108) ;  /* 0x0000042000017945 */ /* 0x000fd80003800200 */
[----:B------:R-:W-:Y:S05]  /*3380*/  @!P0 BRA `(.L_x_109) ;  /* 0x0000000000848947 */ /* 0x000fea0003800000 */
[----:B------:R-:W-:Y:S01]  /*3390*/  IMAD.MOV.U32 R5, RZ, RZ, 0x3bbb989d ;  /* 0x3bbb989dff057424 */ /* 0x000fe200078e00ff */
[----:B------:R-:W-:Y:S01]  /*33a0*/  BSSY.RECONVERGENT B2, `(.L_x_110) ;  /* 0x000001d000027945 */ /* 0x000fe20003800200 */
[----:B-----5:R-:W-:Y:S02]  /*33b0*/  IMAD.MOV.U32 R7, RZ, RZ, 0x437c0000 ;  /* 0x437c0000ff077424 */ /* 0x020fe400078e00ff */
[----:B------:R-:W-:-:S04]  /*33c0*/  FFMA.SAT R2, R8, -R5, 0.5 ;  /* 0x3f00000008027423 */ /* 0x000fc80000002805 */
[----:B------:R-:W-:-:S04]  /*33d0*/  FFMA.RM R2, R2, R7, 12582913 ;  /* 0x4b40000102027423 */ /* 0x000fc80000004007 */
[C---:B------:R-:W-:Y:S01]  /*33e0*/  FADD R5, R2.reuse, -12583039 ;  /* 0xcb40007f02057421 */ /* 0x040fe20000000000 */
[----:B------:R-:W-:-:S03]  /*33f0*/  SHF.L.U32 R2, R2, 0x17, RZ ;  /* 0x0000001702027819 */ /* 0x000fc600000006ff */
[----:B------:R-:W-:-:S04]  /*3400*/  FFMA R5, R8, -1.4426950216293334961, -R5 ;  /* 0xbfb8aa3b08057823 */ /* 0x000fc80000000805 */
[----:B------:R-:W-:-:S06]  /*3410*/  FFMA R5, R8, -1.925963033500011079e-08, R5 ;  /* 0xb2a5706008057823 */ /* 0x000fcc0000000005 */
        /* <DEDUP_REMOVED lines=13> */
[----:B------:R-:W-:Y:S01]  /*34f0*/  LOP3.LUT R2, R13, 0x7fffffff, RZ, 0xc0, !PT ;  /* 0x7fffffff0d027812 */ /* 0x000fe200078ec0ff */
[----:B------:R-:W-:Y:S01]  /*3500*/  IMAD.MOV.U32 R8, RZ, RZ, R12 ;  /* 0x000000ffff087224 */ /* 0x000fe200078e000c */
[----:B------:R-:W-:-:S03]  /*3510*/  MOV R9, R13 ;  /* 0x0000000d00097202 */ /* 0x000fc60000000f00 */
[----:B------:R-:W-:Y:S01]  /*3520*/  VIADD R12, R2, 0xfff00000 ;  /* 0xfff00000020c7836 */ /* 0x000fe20000000000 */
[----:B------:R-:W-:-:S07]  /*3530*/  MOV R2, 0x3550 ;  /* 0x0000355000027802 */ /* 0x000fce0000000f00 */
[----:B------:R-:W-:Y:S05]  /*3540*/  CALL.REL.NOINC `($__internal_3_$__cuda_sm20_dblrcp_rn_slowpath_v3) ;  /* 0x0000001400dc7944 */ /* 0x000fea0003c00000 */
[----:B------:R-:W-:Y:S01]  /*3550*/  IMAD.MOV.U32 R8, RZ, RZ, R10 ;  /* 0x000000ffff087224 */ /* 0x000fe200078e000a */
[----:B------:R-:W-:-:S07]  /*3560*/  MOV R9, R11 ;  /* 0x0000000b00097202 */ /* 0x000fce0000000f00 */
.L_x_111:
[----:B------:R-:W-:Y:S05]  /*3570*/  BSYNC.RECONVERGENT B2 ;  /* 0x0000000000027941 */ /* 0x000fea0003800200 */
.L_x_110:
[----:B------:R2:W3:Y:S01]  /*3580*/  F2F.F32.F64 R8, R8 ;  /* 0x0000000800087310 */ /* 0x0004e20000301000 */
[----:B------:R-:W-:Y:S05]  /*3590*/  BRA `(.L_x_112) ;  /* 0x00000000007c7947 */ /* 0x000fea0003800000 */
.L_x_109:
[----:B------:R-:W-:Y:S01]  /*35a0*/  IMAD.MOV.U32 R5, RZ, RZ, 0x3bbb989d ;  /* 0x3bbb989dff057424 */ /* 0x000fe200078e00ff */
[----:B------:R-:W-:Y:S01]  /*35b0*/  BSSY.RECONVERGENT B2, `(.L_x_113) ;  /* 0x000001c000027945 */ /* 0x000fe20003800200 */
[----:B-----5:R-:W-:Y:S02]  /*35c0*/  IMAD.MOV.U32 R7, RZ, RZ, 0x437c0000 ;  /* 0x437c0000ff077424 */ /* 0x020fe400078e00ff */
[----:B------:R-:W-:-:S04]  /*35d0*/  FFMA.SAT R2, R8, R5, 0.5 ;  /* 0x3f00000008027423 */ /* 0x000fc80000002005 */
[----:B------:R-:W-:-:S04]  /*35e0*/  FFMA.RM R2, R2, R7, 12582913 ;  /* 0x4b40000102027423 */ /* 0x000fc80000004007 */
[C---:B------:R-:W-:Y:S01]  /*35f0*/  FADD R5, R2.reuse, -12583039 ;  /* 0xcb40007f02057421 */ /* 0x040fe20000000000 */
[----:B------:R-:W-:-:S03]  /*3600*/  SHF.L.U32 R2, R2, 0x17, RZ ;  /* 0x0000001702027819 */ /* 0x000fc600000006ff */
[----:B------:R-:W-:-:S04]  /*3610*/  FFMA R5, R8, 1.4426950216293334961, -R5 ;  /* 0x3fb8aa3b08057823 */ /* 0x000fc80000000805 */
[----:B------:R-:W-:Y:S01]  /*3620*/  FFMA R5, R8, 1.925963033500011079e-08, R5 ;  /* 0x32a5706008057823 */ /* 0x000fe20000000005 */
[----:B------:R-:W-:-:S05]  /*3630*/  IMAD.MOV.U32 R8, RZ, RZ, 0x1 ;  /* 0x00000001ff087424 */ /* 0x000fca00078e00ff */
        /* <DEDUP_REMOVED lines=18> */
[----:B------:R-:W-:Y:S05]  /*3760*/  CALL.REL.NOINC `($__internal_4_$__cuda_sm20_div_rn_f64_full) ;  /* 0x0000001400f47944 */ /* 0x000fea0003c00000 */
.L_x_114:
[----:B------:R-:W-:Y:S05]  /*3770*/  BSYNC.RECONVERGENT B2 ;  /* 0x0000000000027941 */ /* 0x000fea0003800200 */
.L_x_113:
[----:B------:R0:W1:Y:S02]  /*3780*/  F2F.F32.F64 R8, R8 ;  /* 0x0000000800087310 */ /* 0x0000640000301000 */
.L_x_112:
[----:B------:R-:W-:Y:S05]  /*3790*/  BSYNC.RECONVERGENT B1 ;  /* 0x0000000000017941 */ /* 0x000fea0003800200 */
.L_x_108:
[----:B------:R-:W-:Y:S05]  /*37a0*/  BRA `(.L_x_105) ;  /* 0x0000001400247947 */ /* 0x000fea0003800000 */
.L_x_277:
[----:B------:R-:W0:Y:S01]  /*37b0*/  F2F.F64.F32 R8, R8 ;  /* 0x0000000800087310 */ /* 0x000e220000201800 */
[----:B------:R-:W-:Y:S02]  /*37c0*/  IMAD.MOV.U32 R2, RZ, RZ, RZ ;  /* 0x000000ffff027224 */ /* 0x000fe400078e00ff */
[----:B------:R-:W-:Y:S01]  /*37d0*/  IMAD.MOV.U32 R6, RZ, RZ, RZ ;  /* 0x000000ffff067224 */ /* 0x000fe200078e00ff */
[----:B0-----:R-:W-:Y:S01]  /*37e0*/  DSETP.MAX.AND P0, P1, RZ, R8, PT ;  /* 0x00000008ff00722a */ /* 0x001fe2000390f000 */
[----:B------:R-:W-:Y:S01]  /*37f0*/  MOV R5, R9 ;  /* 0x0000000900057202 */ /* 0x000fe20000000f00 */
[----:B-----5:R-:W-:-:S04]  /*3800*/  IMAD.MOV.U32 R7, RZ, RZ, R8 ;  /* 0x000000ffff077224 */ /* 0x020fc800078e0008 */
[----:B------:R-:W-:Y:S02]  /*3810*/  FSEL R11, R2, R5, P0 ;  /* 0x00000005020b7208 */ /* 0x000fe40000000000 */
[----:B------:R-:W-:-:S06]  /*3820*/  SEL R6, R6, R7, P0 ;  /* 0x0000000706067207 */ /* 0x000fcc0000000000 */
[----:B------:R-:W-:-:S04]  /*3830*/  @P1 LOP3.LUT R11, R5, 0x80000, RZ, 0xfc, !PT ;  /* 0x00080000050b1812 */ /* 0x000fc800078efcff */
[----:B------:R-:W-:-:S04]  /*3840*/  MOV R7, R11 ;  /* 0x0000000b00077202 */ /* 0x000fc80000000f00 */
[----:B------:R0:W1:Y:S01]  /*3850*/  F2F.F32.F64 R8, R6 ;  /* 0x0000000600087310 */ /* 0x0000620000301000 */
[----:B------:R-:W-:Y:S05]  /*3860*/  BRA `(.L_x_105) ;  /* 0x0000001000f47947 */ /* 0x000fea0003800000 */
.L_x_102:
[----:B------:R-:W-:-:S13]  /*3870*/  ISETP.GT.AND P0, PT, R2, 0xd, PT ;  /* 0x0000000d0200780c */ /* 0x000fda0003f04270 */
[----:B------:R-:W-:Y:S05]  /*3880*/  @P0 BRA `(.L_x_115) ;  /* 0x00000008006c0947 */ /* 0x000fea0003800000 */
[----:B------:R-:W-:-:S13]  /*3890*/  ISETP.GT.AND P0, PT, R2, 0xb, PT ;  /* 0x0000000b0200780c */ /* 0x000fda0003f04270 */
[----:B------:R-:W-:Y:S05]  /*38a0*/  @P0 BRA `(.L_x_116) ;  /* 0x0000000400e40947 */ /* 0x000fea0003800000 */
[----:B------:R-:W-:-:S05]  /*38b0*/  VIADD R2, R2, 0xfffffff6 ;  /* 0xfffffff602027836 */ /* 0x000fca0000000000 */
[----:B------:R-:W-:-:S05]  /*38c0*/  VIMNMX.U32 R2, PT, PT, R2, 0x2, PT ;  /* 0x0000000202027848 */ /* 0x000fca0003fe0000 */
[----:B------:R-:W-:-:S04]  /*38d0*/  IMAD.SHL.U32 R2, R2, 0x4, RZ ;  /* 0x0000000402027824 */ /* 0x000fc800078e00ff */
[----:B------:R-:W0:Y:S02]  /*38e0*/  LDC R10, c[0x2][R2+0x28] ;  /* 0x00800a00020a7b82 */ /* 0x000e240000000800 */
[----:B0-----:R-:W-:-:S04]  /*38f0*/  SHF.R.S32.HI R11, RZ, 0x1f, R10 ;  /* 0x0000001fff0b7819 */ /* 0x001fc8000001140a */
.L_x_280:
[----:B------:R-:W-:Y:S05]  /*3900*/  BRX R10 -0x3910                                                     (*"BRANCH_TARGETS .L_x_281,.L_x_282,.L_x_106"*) ;  /* 0xffffffc40abc7949 */ /* 0x000fea000383ffff */
.L_x_282:
[----:B------:R-:W0:Y:S01]  /*3910*/  F2F.F64.F32 R10, R8 ;  /* 0x00000008000a7310 */ /* 0x000e220000201800 */
[----:B------:R-:W-:Y:S01]  /*3920*/  UMOV UR6, 0xa0b5ed8d ;  /* 0xa0b5ed8d00067882 */ /* 0x000fe20000000000 */
[----:B------:R-:W-:Y:S01]  /*3930*/  UMOV UR7, 0x3eb0c6f7 ;  /* 0x3eb0c6f700077882 */ /* 0x000fe20000000000 */
[----:B------:R-:W-:Y:S01]  /*3940*/  MOV R12, 0x1 ;  /* 0x00000001000c7802 */ /* 0x000fe20000000f00 */
[----:B------:R-:W-:Y:S04]  /*3950*/  BSSY.RECONVERGENT B1, `(.L_x_117) ;  /* 0x0000012000017945 */ /* 0x000fe80003800200 */
[----:B-----5:R-:W1:Y:S01]  /*3960*/  F2F.F64.F32 R6, R7 ;  /* 0x0000000700067310 */ /* 0x020e620000201800 */
        /* <DEDUP_REMOVED lines=16> */
.L_x_118:
[----:B------:R-:W-:Y:S05]  /*3a70*/  BSYNC.RECONVERGENT B1 ;  /* 0x0000000000017941 */ /* 0x000fea0003800200 */
.L_x_117:
[----:B------:R0:W1:Y:S01]  /*3a80*/  F2F.F32.F64 R8, R8 ;  /* 0x0000000800087310 */ /* 0x0000620000301000 */
[----:B------:R-:W-:Y:S05]  /*3a90*/  BRA `(.L_x_105) ;  /* 0x0000001000687947 */ /* 0x000fea0003800000 */
.L_x_281:
[----:B------:R-:W0:Y:S01]  /*3aa0*/  F2F.F64.F32 R8, R8 ;  /* 0x0000000800087310 */ /* 0x000e220000201800 */
[----:B------:R-:W-:Y:S01]  /*3ab0*/  UMOV UR6, 0xa0b5ed8d ;  /* 0xa0b5ed8d00067882 */ /* 0x000fe20000000000 */
[----:B------:R-:W-:Y:S02]  /*3ac0*/  UMOV UR7, 0x3eb0c6f7 ;  /* 0x3eb0c6f700077882 */ /* 0x000fe40000000000 */
[----:B0-----:R-:W-:-:S10]  /*3ad0*/  DADD R10, R8, UR6 ;  /* 0x00000006080a7e29 */ /* 0x001fd40008000000 */
[----:B------:R-:W-:Y:S01]  /*3ae0*/  ISETP.GT.AND P0, PT, R11, 0xfffff, PT ;  /* 0x000fffff0b00780c */ /* 0x000fe20003f04270 */
[----:B------:R-:W-:Y:S01]  /*3af0*/  IMAD.MOV.U32 R6, RZ, RZ, R10 ;  /* 0x000000ffff067224 */ /* 0x000fe200078e000a */
[----:B-----5:R-:W-:Y:S01]  /*3b00*/  MOV R7, R11 ;  /* 0x0000000b00077202 */ /* 0x020fe20000000f00 */
[----:B------:R-:W-:-:S10]  /*3b10*/  IMAD.MOV.U32 R5, RZ, RZ, R11 ;  /* 0x000000ffff057224 */ /* 0x000fd400078e000b */
[----:B------:R-:W-:-:S10]  /*3b20*/  @!P0 DMUL R6, R6, 1.80143985094819840000e+16 ;  /* 0x4350000006068828 */ /* 0x000fd40000000000 */
[----:B------:R-:W-:Y:S02]  /*3b30*/  @!P0 MOV R5, R7 ;  /* 0x0000000700058202 */ /* 0x000fe40000000f00 */
[----:B------:R-:W-:-:S03]  /*3b40*/  @!P0 MOV R10, R6 ;  /* 0x00000006000a8202 */ /* 0x000fc60000000f00 */
[----:B------:R-:W-:-:S05]  /*3b50*/  VIADD R2, R5, 0xffffffff ;  /* 0xffffffff05027836 */ /* 0x000fca0000000000 */
[----:B------:R-:W-:Y:S02]  /*3b60*/  ISETP.GT.U32.AND P1, PT, R2, 0x7feffffe, PT ;  /* 0x7feffffe0200780c */ /* 0x000fe40003f24070 */
[----:B------:R-:W-:Y:S01]  /*3b70*/  MOV R2, 0xfffffc01 ;  /* 0xfffffc0100027802 */ /* 0x000fe20000000f00 */
[----:B------:R-:W-:-:S10]  /*3b80*/  @!P0 IMAD.MOV.U32 R2, RZ, RZ, -0x435 ;  /* 0xfffffbcbff028424 */ /* 0x000fd400078e00ff */
[----:B------:R-:W-:Y:S05]  /*3b90*/  @P1 BRA `(.L_x_119) ;  /* 0x0000000400081947 */ /* 0x000fea0003800000 */
[----:B------:R-:W-:Y:S01]  /*3ba0*/  LOP3.LUT R6, R5, 0xfffff, RZ, 0xc0, !PT ;  /* 0x000fffff05067812 */ /* 0x000fe200078ec0ff */
[----:B------:R-:W-:Y:S01]  /*3bb0*/  IMAD.MOV.U32 R16, RZ, RZ, -0x748574fc ;  /* 0x8b7a8b04ff107424 */ /* 0x000fe200078e00ff */
[----:B------:R-:W-:Y:S01]  /*3bc0*/  MOV R8, RZ ;  /* 0x000000ff00087202 */ /* 0x000fe20000000f00 */
[----:B------:R-:W-:Y:S01]  /*3bd0*/  UMOV UR6, 0x3ae80f1e ;  /* 0x3ae80f1e00067882 */ /* 0x000fe20000000000 */
[----:B------:R-:W-:Y:S01]  /*3be0*/  LOP3.LUT R7, R6, 0x3ff00000, RZ, 0xfc, !PT ;  /* 0x3ff0000006077812 */ /* 0x000fe200078efcff */
[----:B------:R-:W-:Y:S01]  /*3bf0*/  IMAD.MOV.U32 R6, RZ, RZ, R10 ;  /* 0x000000ffff067224 */ /* 0x000fe200078e000a */
[----:B------:R-:W-:Y:S01]  /*3c00*/  MOV R17, 0x3ed0ee25 ;  /* 0x3ed0ee2500117802 */ /* 0x000fe20000000f00 */
[----:B------:R-:W-:Y:S01]  /*3c10*/  UMOV UR7, 0x3eb1380b ;  /* 0x3eb1380b00077882 */ /* 0x000fe20000000000 */
[----:B------:R-:W-:Y:S01]  /*3c20*/  ISETP.GE.U32.AND P0, PT, R7, 0x3ff6a09f, PT ;  /* 0x3ff6a09f0700780c */ /* 0x000fe20003f06070 */
[----:B------:R-:W-:Y:S01]  /*3c30*/  UMOV UR18, 0x80000000 ;  /* 0x8000000000127882 */ /* 0x000fe20000000000 */
[----:B------:R-:W-:Y:S01]  /*3c40*/  LEA.HI R2, R5, R2, RZ, 0xc ;  /* 0x0000000205027211 */ /* 0x000fe200078f60ff */
[----:B------:R-:W-:Y:S01]  /*3c50*/  UMOV UR19, 0x43300000 ;  /* 0x4330000000137882 */ /* 0x000fe20000000000 */
[----:B------:R-:W-:-:S09]  /*3c60*/  MOV R21, 0x43300000 ;  /* 0x4330000000157802 */ /* 0x000fd20000000f00 */
[----:B------:R-:W-:Y:S01]  /*3c70*/  @P0 IADD3 R9, PT, PT, R7, -0x100000, RZ ;  /* 0xfff0000007090810 */ /* 0x000fe20007ffe0ff */
[----:B------:R-:W-:-:S04]  /*3c80*/  @P0 VIADD R2, R2, 0x1 ;  /* 0x0000000102020836 */ /* 0x000fc80000000000 */
[----:B------:R-:W-:Y:S01]  /*3c90*/  @P0 IMAD.MOV.U32 R7, RZ, RZ, R9 ;  /* 0x000000ffff070224 */ /* 0x000fe200078e0009 */
[----:B------:R-:W-:-:S05]  /*3ca0*/  LOP3.LUT R20, R2, 0x80000000, RZ, 0x3c, !PT ;  /* 0x8000000002147812 */ /* 0x000fca00078e3cff */
        /* <DEDUP_REMOVED lines=13> */
[----:B------:R-:W-:-:S05]  /*3d80*/  DADD R18, R18, R18 ;  /* 0x0000000012127229 */ /* 0x000fca0000000012 */
[----:B------:R-:W-:Y:S01]  /*3d90*/  DFMA R14, R12, R14, UR6 ;  /* 0x000000060c0e7e2b */ /* 0x000fe2000800000e */
[----:B------:R-:W-:Y:S01]  /*3da0*/  UMOV UR6, 0xa9ab0956 ;  /* 0xa9ab095600067882 */ /* 0x000fe20000000000 */
[----:B------:R-:W-:Y:S01]  /*3db0*/  UMOV UR7, 0x3f1745cb ;  /* 0x3f1745cb00077882 */ /* 0x000fe20000000000 */
[----:B------:R-:W-:-:S05]  /*3dc0*/  DFMA R18, R6, -R10, R18 ;  /* 0x8000000a0612722b */ /* 0x000fca0000000012 */
        /* <DEDUP_REMOVED lines=9> */
[----:B------:R-:W-:Y:S01]  /*3e60*/  UMOV UR7, 0x3f899999 ;  /* 0x3f89999900077882 */ /* 0x000fe20000000000 */
[----:B------:R-:W-:Y:S01]  /*3e70*/  DADD R14, R20, -UR18 ;  /* 0x80000012140e7e29 */ /* 0x000fe20008000000 */
[----:B------:R-:W-:Y:S01]  /*3e80*/  UMOV UR18, 0xfefa39ef ;  /* 0xfefa39ef00127882 */ /* 0x000fe20000000000 */
[----:B------:R-:W-:-:S03]  /*3e90*/  UMOV UR19, 0x3fe62e42 ;  /* 0x3fe62e4200137882 */ /* 0x000fc60000000000 */
[----:B------:R-:W-:Y:S01]  /*3ea0*/  DFMA R16, R12, R16, UR6 ;  /* 0x000000060c107e2b */ /* 0x000fe20008000010 */
[----:B------:R-:W-:Y:S01]  /*3eb0*/  UMOV UR6, 0x55555554 ;  /* 0x5555555400067882 */ /* 0x000fe20000000000 */
[----:B------:R-:W-:Y:S01]  /*3ec0*/  UMOV UR7, 0x3fb55555 ;  /* 0x3fb5555500077882 */ /* 0x000fe20000000000 */
[----:B------:R-:W-:-:S05]  /*3ed0*/  DFMA R6, R14, UR18, R10 ;  /* 0x000000120e067c2b */ /* 0x000fca000800000a */
        /* <DEDUP_REMOVED lines=12> */
[----:B------:R2:W3:Y:S01]  /*3fa0*/  F2F.F32.F64 R8, R16 ;  /* 0x0000001000087310 */ /* 0x0004e20000301000 */
[----:B------:R-:W-:Y:S05]  /*3fb0*/  BRA `(.L_x_105) ;  /* 0x0000000c00207947 */ /* 0x000fea0003800000 */
.L_x_119:
[----:B------:R-:W-:Y:S01]  /*3fc0*/  IMAD.MOV.U32 R8, RZ, RZ, 0x0 ;  /* 0x00000000ff087424 */ /* 0x000fe200078e00ff */
[----:B------:R-:W-:Y:S02]  /*3fd0*/  MOV R9, 0x7ff00000 ;  /* 0x7ff0000000097802 */ /* 0x000fe40000000f00 */
[----:B------:R-:W-:-:S04]  /*3fe0*/  LOP3.LUT P0, RZ, R7, 0x7fffffff, RZ, 0xc0, !PT ;  /* 0x7fffffff07ff7812 */ /* 0x000fc8000780c0ff */
[----:B------:R-:W-:-:S10]  /*3ff0*/  DFMA R8, R6, R8, +INF ;  /* 0x7ff000000608742b */ /* 0x000fd40000000008 */
[----:B------:R-:W-:Y:S02]  /*4000*/  FSEL R8, R8, RZ, P0 ;  /* 0x000000ff08087208 */ /* 0x000fe40000000000 */
[----:B------:R-:W-:-:S04]  /*4010*/  FSEL R9, R9, -QNAN , P0 ;  /* 0xfff0000009097808 */ /* 0x000fc80000000000 */
[----:B------:R4:W0:Y:S01]  /*4020*/  F2F.F32.F64 R8, R8 ;  /* 0x0000000800087310 */ /* 0x0008220000301000 */
[----:B------:R-:W-:Y:S05]  /*4030*/  BRA `(.L_x_105) ;  /* 0x0000000c00007947 */ /* 0x000fea0003800000 */
.L_x_116:
[----:B------:R-:W-:-:S05]  /*4040*/  IMAD.MOV.U32 R9, RZ, RZ, -0xc ;  /* 0xfffffff4ff097424 */ /* 0x000fca00078e00ff */
[----:B------:R-:W-:-:S04]  /*4050*/  VIADDMNMX.U32 R2, R2, R9, 0x2, PT ;  /* 0x0000000202027446 */ /* 0x000fc80003800009 */
[----:B------:R-:W-:-:S04]  /*4060*/  SHF.L.U32 R2, R2, 0x2, RZ ;  /* 0x0000000202027819 */ /* 0x000fc800000006ff */
[----:B------:R-:W0:Y:S02]  /*4070*/  LDC R10, c[0x2][R2+0x34] ;  /* 0x00800d00020a7b82 */ /* 0x000e240000000800 */
[----:B0-----:R-:W-:-:S04]  /*4080*/  SHF.R.S32.HI R11, RZ, 0x1f, R10 ;  /* 0x0000001fff0b7819 */ /* 0x001fc8000001140a */
.L_x_284:
[----:B------:R-:W-:Y:S05]  /*4090*/  BRX R10 -0x40a0                                                     (*"BRANCH_TARGETS .L_x_285,.L_x_286,.L_x_106"*) ;  /* 0xffffffbc0ad87949 */ /* 0x000fea000383ffff */
.L_x_286:
[----:B------:R-:W-:Y:S01]  /*40a0*/  VIADD R2, R8, 0x1800000 ;  /* 0x0180000008027836 */ /* 0x000fe20000000000 */
[----:B------:R-:W-:Y:S04]  /*40b0*/  BSSY.RECONVERGENT B1, `(.L_x_120) ;  /* 0x000000c000017945 */ /* 0x000fe80003800200 */
[----:B------:R-:W-:-:S04]  /*40c0*/  LOP3.LUT R2, R2, 0x7f800000, RZ, 0xc0, !PT ;  /* 0x7f80000002027812 */ /* 0x000fc800078ec0ff */
[----:B------:R-:W-:-:S13]  /*40d0*/  ISETP.GT.U32.AND P0, PT, R2, 0x1ffffff, PT ;  /* 0x01ffffff0200780c */ /* 0x000fda0003f04070 */
[----:B------:R-:W-:Y:S05]  /*40e0*/  @P0 BRA `(.L_x_121) ;  /* 0x0000000000100947 */ /* 0x000fea0003800000 */
[----:B------:R-:W-:-:S07]  /*40f0*/  MOV R6, 0x4110 ;  /* 0x0000411000067802 */ /* 0x000fce0000000f00 */
[----:B-----5:R-:W-:Y:S05]  /*4100*/  CALL.REL.NOINC `($__internal_5_$__cuda_sm20_rcp_rn_f32_slowpath) ;  /* 0x00000014000c7944 */ /* 0x020fea0003c00000 */
[----:B------:R-:W-:Y:S01]  /*4110*/  MOV R8, R5 ;  /* 0x0000000500087202 */ /* 0x000fe20000000f00 */
[----:B------:R-:W-:Y:S06]  /*4120*/  BRA `(.L_x_122) ;  /* 0x0000000000107947 */ /* 0x000fec0003800000 */
.L_x_121:
[----:B------:R-:W0:Y:S02]  /*4130*/  MUFU.RCP R5, R8 ;  /* 0x0000000800057308 */ /* 0x000e240000001000 */
[----:B0-----:R-:W-:-:S04]  /*4140*/  FFMA R2, R8, R5, -1 ;  /* 0xbf80000008027423 */ /* 0x001fc80000000005 */
[----:B------:R-:W-:-:S04]  /*4150*/  FADD.FTZ R2, -R2, -RZ ;  /* 0x800000ff02027221 */ /* 0x000fc80000010100 */
[----:B------:R-:W-:-:S07]  /*4160*/  FFMA R8, R5, R2, R5 ;  /* 0x0000000205087223 */ /* 0x000fce0000000005 */
.L_x_122:
[----:B------:R-:W-:Y:S05]  /*4170*/  BSYNC.RECONVERGENT B1 ;  /* 0x0000000000017941 */ /* 0x000fea0003800200 */
.L_x_120:
[----:B------:R-:W-:Y:S05]  /*4180*/  BRA `(.L_x_105) ;  /* 0x0000000800ac7947 */ /* 0x000fea0003800000 */
.L_x_285:
[----:B------:R-:W-:Y:S02]  /*4190*/  HFMA2 R2, -RZ, RZ, 3.7421875, 0 ;  /* 0x437c0000ff027431 */ /* 0x000fe400000001ff */
[----:B------:R-:W-:-:S04]  /*41a0*/  IMAD.MOV.U32 R5, RZ, RZ, 0x3bbb989d ;  /* 0x3bbb989dff057424 */ /* 0x000fc800078e00ff */
[----:B------:R-:W-:-:S04]  /*41b0*/  FFMA.SAT R5, R8, R5, 0.5 ;  /* 0x3f00000008057423 */ /* 0x000fc80000002005 */
[----:B------:R-:W-:-:S04]  /*41c0*/  FFMA.RM R2, R5, R2, 12582913 ;  /* 0x4b40000105027423 */ /* 0x000fc80000004002 */
[C---:B------:R-:W-:Y:S01]  /*41d0*/  FADD R5, R2.reuse, -12583039 ;  /* 0xcb40007f02057421 */ /* 0x040fe20000000000 */
[----:B------:R-:W-:-:S03]  /*41e0*/  IMAD.SHL.U32 R2, R2, 0x800000, RZ ;  /* 0x0080000002027824 */ /* 0x000fc600078e00ff */
[----:B------:R-:W-:-:S04]  /*41f0*/  FFMA R5, R8, 1.4426950216293334961, -R5 ;  /* 0x3fb8aa3b08057823 */ /* 0x000fc80000000805 */
[----:B------:R-:W-:-:S06]  /*4200*/  FFMA R5, R8, 1.925963033500011079e-08, R5 ;  /* 0x32a5706008057823 */ /* 0x000fcc0000000005 */
[----:B------:R-:W0:Y:S02]  /*4210*/  MUFU.EX2 R5, R5 ;  /* 0x0000000500057308 */ /* 0x000e240000000800 */
[----:B0-----:R-:W-:Y:S01]  /*4220*/  FMUL R8, R2, R5 ;  /* 0x0000000502087220 */ /* 0x001fe20000400000 */
[----:B------:R-:W-:Y:S06]  /*4230*/  BRA `(.L_x_105) ;  /* 0x0000000800807947 */ /* 0x000fec0003800000 */
.L_x_115:
[----:B------:R-:W-:-:S13]  /*4240*/  ISETP.GT.AND P0, PT, R2, 0xf, PT ;  /* 0x0000000f0200780c */ /* 0x000fda0003f04270 */
[----:B------:R-:W-:Y:S05]  /*4250*/  @P0 BRA `(.L_x_123) ;  /* 0x00000000009c0947 */ /* 0x000fea0003800000 */
[----:B------:R-:W-:-:S04]  /*4260*/  MOV R9, 0xfffffff2 ;  /* 0xfffffff200097802 */ /* 0x000fc80000000f00 */
[----:B------:R-:W-:-:S05]  /*4270*/  VIADDMNMX.U32 R2, R2, R9, 0x2, PT ;  /* 0x0000000202027446 */ /* 0x000fca0003800009 */
[----:B------:R-:W-:-:S04]  /*4280*/  IMAD.SHL.U32 R2, R2, 0x4, RZ ;  /* 0x0000000402027824 */ /* 0x000fc800078e00ff */
[----:B------:R-:W0:Y:S02]  /*4290*/  LDC R10, c[0x2][R2+0x40] ;  /* 0x00801000020a7b82 */ /* 0x000e240000000800 */
[----:B0-----:R-:W-:-:S04]  /*42a0*/  SHF.R.S32.HI R11, RZ, 0x1f, R10 ;  /* 0x0000001fff0b7819 */ /* 0x001fc8000001140a */
.L_x_288:
[----:B------:R-:W-:Y:S05]  /*42b0*/  BRX R10 -0x42c0                                                     (*"BRANCH_TARGETS .L_x_289,.L_x_290,.L_x_106"*) ;  /* 0xffffffbc0a507949 */ /* 0x000fea000383ffff */
.L_x_290:
        /* <DEDUP_REMOVED lines=10> */
.L_x_289:
[----:B------:R-:W-:Y:S01]  /*4360*/  FMUL R14, R8, R8 ;  /* 0x00000008080e7220 */ /* 0x000fe20000400000 */
[----:B------:R-:W-:Y:S05]  /*4370*/  BSSY.RECONVERGENT B1, `(.L_x_124) ;  /* 0x0000011000017945 */ /* 0x000fea0003800200 */
[----:B------:R-:W0:Y:S08]  /*4380*/  F2F.F64.F32 R14, R14 ;  /* 0x0000000e000e7310 */ /* 0x000e300000201800 */
[----:B0-----:R-:W0:Y:S01]  /*4390*/  MUFU.RCP64H R9, R15 ;  /* 0x0000000f00097308 */ /* 0x001e220000001800 */
[----:B------:R-:W-:-:S04]  /*43a0*/  IADD3 R8, PT, PT, R15, 0x300402, RZ ;  /* 0x003004020f087810 */ /* 0x000fc80007ffe0ff */
[----:B------:R-:W-:Y:S02]  /*43b0*/  FSETP.GEU.AND P0, PT, |R8|, 5.8789094863358348022e-39, PT ;  /* 0x004004020800780b */ /* 0x000fe40003f0e200 */
        /* <DEDUP_REMOVED lines=11> */
[----:B-----5:R-:W-:Y:S05]  /*4470*/  CALL.REL.NOINC `($__internal_3_$__cuda_sm20_dblrcp_rn_slowpath_v3) ;  /* 0x0000000800107944 */ /* 0x020fea0003c00000 */
.L_x_125:
[----:B------:R-:W-:Y:S05]  /*4480*/  BSYNC.RECONVERGENT B1 ;  /* 0x0000000000017941 */ /* 0x000fea0003800200 */
.L_x_124:
[----:B-----5:R-:W0:Y:S02]  /*4490*/  F2F.F64.F32 R6, R7 ;  /* 0x0000000700067310 */ /* 0x020e240000201800 */
[----:B0-----:R-:W-:-:S06]  /*44a0*/  DMUL R10, R10, -R6 ;  /* 0x800000060a0a7228 */ /* 0x001fcc0000000000 */
[----:B------:R0:W1:Y:S01]  /*44b0*/  F2F.F32.F64 R8, R10 ;  /* 0x0000000a00087310 */ /* 0x0000620000301000 */
[----:B------:R-:W-:Y:S05]  /*44c0*/  BRA `(.L_x_105) ;  /* 0x0000000400dc7947 */ /* 0x000fea0003800000 */
.L_x_123:
[----:B------:R-:W-:-:S13]  /*44d0*/  ISETP.NE.AND P0, PT, R2, 0x10, PT ;  /* 0x000000100200780c */ /* 0x000fda0003f05270 */
[----:B------:R-:W-:Y:S05]  /*44e0*/  @!P0 BRA `(.L_x_126) ;  /* 0x0000000400cc8947 */ /* 0x000fea0003800000 */
[----:B------:R-:W-:Y:S02]  /*44f0*/  ISETP.NE.AND P0, PT, R2, 0x11, PT ;  /* 0x000000110200780c */ /* 0x000fe40003f05270 */
[----:B------:R-:W-:-:S11]  /*4500*/  MOV R8, 0x3f800000 ;  /* 0x3f80000000087802 */ /* 0x000fd60000000f00 */
[----:B------:R-:W-:Y:S05]  /*4510*/  @!P0 BRA `(.L_x_127) ;  /* 0x0000000000588947 */ /* 0x000fea0003800000 */
[----:B------:R-:W-:Y:S01]  /*4520*/  ISETP.NE.AND P0, PT, R2, 0x12, PT ;  /* 0x000000120200780c */ /* 0x000fe20003f05270 */
[----:B------:R-:W-:-:S12]  /*4530*/  IMAD.MOV.U32 R11, RZ, RZ, 0x3f800000 ;  /* 0x3f800000ff0b7424 */ /* 0x000fd800078e00ff */
[----:B------:R-:W-:Y:S05]  /*4540*/  @!P0 BRA `(.L_x_128) ;  /* 0x0000000000088947 */ /* 0x000fea0003800000 */
.L_x_106:
[----:B-----5:R-:W-:Y:S01]  /*4550*/  FADD R8, R5, R7 ;  /* 0x0000000705087221 */ /* 0x020fe20000000000 */
[----:B------:R-:W-:Y:S06]  /*4560*/  BRA `(.L_x_105) ;  /* 0x0000000400b47947 */ /* 0x000fec0003800000 */
.L_x_128:
[C---:B------:R-:W-:Y:S01]  /*4570*/  FMUL R2, |R5|.reuse, 2.8853900432586669922 ;  /* 0x4038aa3b05027820 */ /* 0x040fe20000400200 */
[----:B------:R-:W-:Y:S02]  /*4580*/  HFMA2 R8, -RZ, RZ, 1.125, -9232 ;  /* 0x3c80f082ff087431 */ /* 0x000fe400000001ff */
        /* <DEDUP_REMOVED lines=10> */
[----:B0----5:R-:W-:-:S05]  /*4630*/  FFMA R7, R6, -2, R11 ;  /* 0xc000000006077823 */ /* 0x021fca000000000b */
[----:B------:R-:W-:-:S04]  /*4640*/  FSEL R8, R7, 1, !P0 ;  /* 0x3f80000007087808 */ /* 0x000fc80004000000 */
[--C-:B------:R-:W-:Y:S01]  /*4650*/  LOP3.LUT R8, R8, 0x80000000, R5.reuse, 0xb8, !PT ;  /* 0x8000000008087812 */ /* 0x100fe200078eb805 */
[----:B------:R-:W-:Y:S01]  /*4660*/  @!P1 FFMA R8, R5, R2, R5 ;  /* 0x0000000205089223 */ /* 0x000fe20000000005 */
[----:B------:R-:W-:Y:S06]  /*4670*/  BRA `(.L_x_105) ;  /* 0x0000000400707947 */ /* 0x000fec0003800000 */
.L_x_127:
[C---:B------:R-:W-:Y:S01]  /*4680*/  FMUL R2, |R5|.reuse, 16777216 ;  /* 0x4b80000005027820 */ /* 0x040fe20000400200 */
[----:B------:R-:W-:Y:S01]  /*4690*/  FSETP.GEU.AND P0, PT, |R5|, 1.175494350822287508e-38, PT ;  /* 0x008000000500780b */ /* 0x000fe20003f0e200 */
[----:B------:R-:W-:-:S03]  /*46a0*/  IMAD.MOV.U32 R14, RZ, RZ, 0x3a2c32e4 ;  /* 0x3a2c32e4ff0e7424 */ /* 0x000fc600078e00ff */
[----:B------:R-:W-:-:S05]  /*46b0*/  FSEL R2, R2, |R5|, !P0 ;  /* 0x4000000502027208 */ /* 0x000fca0004000000 */
[----:B------:R-:W-:-:S05]  /*46c0*/  VIADD R6, R2, 0xc0cafb0d ;  /* 0xc0cafb0d02067836 */ /* 0x000fca0000000000 */
[----:B------:R-:W-:-:S04]  /*46d0*/  LOP3.LUT R9, R6, 0xff800000, RZ, 0xc0, !PT ;  /* 0xff80000006097812 */ /* 0x000fc800078ec0ff */
[-C--:B------:R-:W-:Y:S02]  /*46e0*/  IADD3 R2, PT, PT, R2, -R9.reuse, RZ ;  /* 0x8000000902027210 */ /* 0x080fe40007ffe0ff */
[----:B------:R-:W-:-:S03]  /*46f0*/  I2FP.F32.S32 R9, R9 ;  /* 0x0000000900097245 */ /* 0x000fc60000201400 */
[C---:B------:R-:W-:Y:S01]  /*4700*/  FADD R10, R2.reuse, 1 ;  /* 0x3f800000020a7421 */ /* 0x040fe20000000000 */
[----:B------:R-:W-:Y:S01]  /*4710*/  FADD R6, R2, -1 ;  /* 0xbf80000002067421 */ /* 0x000fe20000000000 */
[----:B------:R-:W-:-:S03]  /*4720*/  FSEL R2, RZ, -24, P0 ;  /* 0xc1c00000ff027808 */ /* 0x000fc60000000000 */
[----:B------:R-:W-:Y:S01]  /*4730*/  FADD R11, R6, R6 ;  /* 0x00000006060b7221 */ /* 0x000fe20000000000 */
[----:B------:R-:W0:Y:S01]  /*4740*/  MUFU.RCP R10, R10 ;  /* 0x0000000a000a7308 */ /* 0x000e220000001000 */
[----:B------:R-:W-:Y:S02]  /*4750*/  FFMA R9, R9, 1.1920928955078125e-07, R2 ;  /* 0x3400000009097823 */ /* 0x000fe40000000002 */
[----:B0-----:R-:W-:-:S04]  /*4760*/  FMUL R12, R10, R11 ;  /* 0x0000000b0a0c7220 */ /* 0x001fc80000400000 */
[----:B------:R-:W-:Y:S01]  /*4770*/  FADD R13, R6, -R12 ;  /* 0x8000000c060d7221 */ /* 0x000fe20000000000 */
[C---:B------:R-:W-:Y:S01]  /*4780*/  FMUL R11, R12.reuse, R12 ;  /* 0x0000000c0c0b7220 */ /* 0x040fe20000400000 */
[----:B------:R-:W-:Y:S02]  /*4790*/  FFMA R2, R12, 1.4426950216293334961, R9 ;  /* 0x3fb8aa3b0c027823 */ /* 0x000fe40000000009 */
[----:B------:R-:W-:Y:S01]  /*47a0*/  FADD R13, R13, R13 ;  /* 0x0000000d0d0d7221 */ /* 0x000fe20000000000 */
[----:B------:R-:W-:Y:S01]  /*47b0*/  FFMA R14, R11, R14, 0.0032181653659790754318 ;  /* 0x3b52e7db0b0e7423 */ /* 0x000fe2000000000e */
[----:B------:R-:W-:Y:S02]  /*47c0*/  FADD R9, R9, -R2 ;  /* 0x8000000209097221 */ /* 0x000fe40000000000 */
[----:B------:R-:W-:Y:S01]  /*47d0*/  FFMA R13, R6, -R12, R13 ;  /* 0x8000000c060d7223 */ /* 0x000fe2000000000d */
[----:B------:R-:W-:Y:S01]  /*47e0*/  FFMA R14, R11, R14, 0.018033718690276145935 ;  /* 0x3c93bb730b0e7423 */ /* 0x000fe2000000000e */
[----:B------:R-:W-:-:S02]  /*47f0*/  FFMA R6, R12, 1.4426950216293334961, R9 ;  /* 0x3fb8aa3b0c067823 */ /* 0x000fc40000000009 */
[----:B------:R-:W-:Y:S01]  /*4800*/  FMUL R13, R10, R13 ;  /* 0x0000000d0a0d7220 */ /* 0x000fe20000400000 */
[----:B------:R-:W-:Y:S01]  /*4810*/  FFMA R14, R11, R14, 0.12022458761930465698 ;  /* 0x3df6384f0b0e7423 */ /* 0x000fe2000000000e */
[----:B------:R-:W-:Y:S02]  /*4820*/  MOV R10, 0x391fcb8e ;  /* 0x391fcb8e000a7802 */ /* 0x000fe40000000f00 */
[----:B------:R-:W-:Y:S01]  /*4830*/  FFMA R9, R13, 1.4426950216293334961, R6 ;  /* 0x3fb8aa3b0d097823 */ /* 0x000fe20000000006 */
[----:B------:R-:W-:-:S03]  /*4840*/  FMUL R11, R11, R14 ;  /* 0x0000000e0b0b7220 */ /* 0x000fc60000400000 */
[----:B------:R-:W-:Y:S01]  /*4850*/  FFMA R6, R12, 1.9251366722983220825e-08, R9 ;  /* 0x32a55e340c067823 */ /* 0x000fe20000000009 */
[----:B------:R-:W-:-:S04]  /*4860*/  FMUL R9, R11, 3 ;  /* 0x404000000b097820 */ /* 0x000fc80000400000 */
[----:B------:R-:W-:-:S04]  /*4870*/  FFMA R6, R13, R9, R6 ;  /* 0x000000090d067223 */ /* 0x000fc80000000006 */
[----:B------:R-:W-:-:S04]  /*4880*/  FFMA R11, R12, R11, R6 ;  /* 0x0000000b0c0b7223 */ /* 0x000fc80000000006 */
[----:B------:R-:W-:-:S04]  /*4890*/  FADD R9, R2, R11 ;  /* 0x0000000b02097221 */ /* 0x000fc80000000000 */
[----:B-----5:R-:W-:Y:S01]  /*48a0*/  FMUL R6, R7, R9 ;  /* 0x0000000907067220 */ /* 0x020fe20000400000 */
        /* <DEDUP_REMOVED lines=13> */
[----:B------:R-:W-:-:S03]  /*4980*/  FFMA R2, R9, R10, 0.0013391353422775864601 ;  /* 0x3aaf85ed09027423 */ /* 0x000fc6000000000a */
[----:B------:R-:W-:Y:S01]  /*4990*/  FSETP.EQ.OR P0, PT, R5, 1, !P0 ;  /* 0x3f8000000500780b */ /* 0x000fe20004702400 */
[----:B------:R-:W-:-:S04]  /*49a0*/  FFMA R2, R9, R2, 0.0096188392490148544312 ;  /* 0x3c1d985609027423 */ /* 0x000fc80000000002 */
[----:B------:R-:W-:-:S04]  /*49b0*/  FFMA R2, R9, R2, 0.055503588169813156128 ;  /* 0x3d6357bb09027423 */ /* 0x000fc80000000002 */
[----:B------:R-:W-:Y:S01]  /*49c0*/  FFMA R10, R9, R2, 0.24022644758224487305 ;  /* 0x3e75fdec090a7423 */ /* 0x000fe20000000002 */
[----:B------:R-:W-:-:S03]  /*49d0*/  FMUL R2, R7, 0.5 ;  /* 0x3f00000007027820 */ /* 0x000fc60000400000 */
[----:B------:R-:W-:-:S03]  /*49e0*/  FFMA R10, R9, R10, 0.69314718246459960938 ;  /* 0x3f317218090a7423 */ /* 0x000fc6000000000a */
[----:B------:R-:W0:Y:S01]  /*49f0*/  FRND.TRUNC R2, R2 ;  /* 0x0000000200027307 */ /* 0x000e22000020d000 */
[----:B------:R-:W-:Y:S01]  /*4a00*/  FFMA R10, R9, R10, 1 ;  /* 0x3f800000090a7423 */ /* 0x000fe2000000000a */
[----:B------:R-:W-:Y:S01]  /*4a10*/  VIADD R9, R12, 0x7f000000 ;  /* 0x7f0000000c097836 */ /* 0x000fe20000000000 */
[----:B-1----:R-:W-:-:S03]  /*4a20*/  LEA R12, R11, -R12, 0x17 ;  /* 0x8000000c0b0c7211 */ /* 0x002fc600078eb8ff */
[----:B------:R-:W-:-:S04]  /*4a30*/  FMUL R9, R10, R9 ;  /* 0x000000090a097220 */ /* 0x000fc80000400000 */
[----:B------:R-:W-:Y:S01]  /*4a40*/  FMUL R9, R9, R12 ;  /* 0x0000000c09097220 */ /* 0x000fe20000400000 */
[----:B------:R-:W-:Y:S01]  /*4a50*/  @P1 FSEL R9, RZ, +INF , !P2 ;  /* 0x7f800000ff091808 */ /* 0x000fe20005000000 */
[----:B0-----:R-:W-:Y:S01]  /*4a60*/  FADD R6, R2, R2 ;  /* 0x0000000202067221 */ /* 0x001fe20000000000 */
[----:B------:R-:W-:Y:S06]  /*4a70*/  @P0 BRA `(.L_x_105) ;  /* 0x0000000000700947 */ /* 0x000fec0003800000 */
[----:B------:R-:W-:-:S04]  /*4a80*/  FSETP.NAN.AND P0, PT, |R7|, |R7|, PT ;  /* 0x400000070700720b */ /* 0x000fc80003f08200 */
[----:B------:R-:W-:-:S13]  /*4a90*/  FSETP.NUM.AND P0, PT, |R5|, |R5|, !P0 ;  /* 0x400000050500720b */ /* 0x000fda0004707200 */
[----:B------:R-:W-:Y:S01]  /*4aa0*/  @!P0 FADD R8, R5, R7 ;  /* 0x0000000705088221 */ /* 0x000fe20000000000 */
[----:B------:R-:W-:Y:S06]  /*4ab0*/  @!P0 BRA `(.L_x_105) ;  /* 0x0000000000608947 */ /* 0x000fec0003800000 */
[----:B------:R-:W-:Y:S01]  /*4ac0*/  FSETP.NEU.AND P0, PT, |R5|, +INF , PT ;  /* 0x7f8000000500780b */ /* 0x000fe20003f0d200 */
[----:B------:R-:W-:-:S03]  /*4ad0*/  FADD R6, R7, -R6 ;  /* 0x8000000607067221 */ /* 0x000fc60000000000 */
[----:B------:R-:W-:-:S04]  /*4ae0*/  FSETP.NEU.AND P0, PT, R5, RZ, P0 ;  /* 0x000000ff0500720b */ /* 0x000fc8000070d000 */
[----:B------:R-:W-:Y:S02]  /*4af0*/  FSETP.GEU.OR P1, PT, R7, RZ, P0 ;  /* 0x000000ff0700720b */ /* 0x000fe4000072e400 */
[----:B------:R-:W-:-:S07]  /*4b00*/  FSETP.NEU.AND P2, PT, |R6|, 1, !P0 ;  /* 0x3f8000000600780b */ /* 0x000fce000474d200 */
[----:B------:R-:W-:-:S05]  /*4b10*/  @!P0 FADD R2, R5, R5 ;  /* 0x0000000505028221 */ /* 0x000fca0000000000 */
[----:B------:R-:W-:-:S04]  /*4b20*/  @!P1 LOP3.LUT R2, R2, 0x7f800000, RZ, 0x3c, !PT ;  /* 0x7f80000002029812 */ /* 0x000fc800078e3cff */
[----:B------:R-:W-:-:S05]  /*4b30*/  @P2 LOP3.LUT R2, R2, 0x7fffffff, RZ, 0xc0, !PT ;  /* 0x7fffffff02022812 */ /* 0x000fca00078ec0ff */
[----:B------:R-:W-:Y:S01]  /*4b40*/  @!P0 IMAD.MOV.U32 R8, RZ, RZ, R2 ;  /* 0x000000ffff088224 */ /* 0x000fe200078e0002 */
[----:B------:R-:W-:Y:S06]  /*4b50*/  @!P0 BRA `(.L_x_105) ;  /* 0x0000000000388947 */ /* 0x000fec0003800000 */
[----:B------:R-:W-:Y:S02]  /*4b60*/  FSETP.NEU.AND P0, PT, |R7|, +INF , PT ;  /* 0x7f8000000700780b */ /* 0x000fe40003f0d200 */
[----:B------:R-:W-:-:S13]  /*4b70*/  FSETP.EQ.AND P1, PT, R5, -1, PT ;  /* 0xbf8000000500780b */ /* 0x000fda0003f22000 */
[----:B------:R-:W-:Y:S05]  /*4b80*/  @!P0 BRA P1, `(.L_x_105) ;  /* 0x00000000002c8947 */ /* 0x000fea0000800000 */
[----:B------:R-:W-:Y:S02]  /*4b90*/  FSETP.GEU.AND P0, PT, R5, RZ, PT ;  /* 0x000000ff0500720b */ /* 0x000fe40003f0e000 */
[----:B------:R-:W-:-:S11]  /*4ba0*/  MOV R8, R9 ;  /* 0x0000000900087202 */ /* 0x000fd60000000f00 */
[----:B------:R-:W-:Y:S05]  /*4bb0*/  @P0 BRA `(.L_x_105) ;  /* 0x0000000000200947 */ /* 0x000fea0003800000 */
[----:B------:R-:W0:Y:S01]  /*4bc0*/  FRND.FLOOR R2, R7 ;  /* 0x0000000700027307 */ /* 0x000e220000205000 */
[----:B------:R-:W-:-:S04]  /*4bd0*/  FSETP.NEU.AND P1, PT, |R6|, 1, PT ;  /* 0x3f8000000600780b */ /* 0x000fc80003f2d200 */
[----:B------:R-:W-:Y:S02]  /*4be0*/  FSEL R8, R9, -R9, P1 ;  /* 0x8000000909087208 */ /* 0x000fe40000800000 */
[----:B0-----:R-:W-:-:S04]  /*4bf0*/  FSETP.NEU.AND P0, PT, R7, R2, PT ;  /* 0x000000020700720b */ /* 0x001fc80003f0d000 */
[----:B------:R-:W-:Y:S01]  /*4c00*/  FSEL R8, R8, +QNAN , !P0 ;  /* 0x7fffffff08087808 */ /* 0x000fe20004000000 */
[----:B------:R-:W-:Y:S08]  /*4c10*/  BRA `(.L_x_105) ;  /* 0x0000000000087947 */ /* 0x000ff00003800000 */
.L_x_126:
[----:B-----5:R-:W-:-:S04]  /*4c20*/  FSETP.GT.AND P0, PT, R8, R7, PT ;  /* 0x000000070800720b */ /* 0x020fc80003f04000 */
[----:B------:R-:W-:-:S09]  /*4c30*/  FSEL R8, R8, R7, P0 ;  /* 0x0000000708087208 */ /* 0x000fd20000000000 */
.L_x_105:
[----:B------:R-:W-:Y:S05]  /*4c40*/  BSYNC.RECONVERGENT B0 ;  /* 0x0000000000007941 */ /* 0x000fea0003800200 */
.L_x_101:
[----:B------:R-:W-:-:S06]  /*4c50*/  UIADD3 UR4, UPT, UPT, UR4, 0x1, URZ ;  /* 0x0000000104047890 */ /* 0x000fcc000fffe0ff */
[----:B------:R-:W-:-:S13]  /*4c60*/  ISETP.NE.AND P0, PT, R3, UR4, PT ;  /* 0x0000000403007c0c */ /* 0x000fda000bf05270 */
[----:B------:R-:W-:Y:S05]  /*4c70*/  @P0 BRA `(.L_x_129) ;  /* 0xffffffd400600947 */ /* 0x000fea000383ffff */
.L_x_88:
[----:B------:R-:W0:Y:S02]  /*4c80*/  LDC.64 R2, c[0x0][0x380] ;  /* 0x0000e000ff027b82 */ /* 0x000e240000000a00 */
[----:B0-----:R-:W-:-:S05]  /*4c90*/  IMAD.WIDE R2, R0, 0x4, R2 ;  /* 0x0000000400027825 */ /* 0x001fca00078e0202 */
[----:B-1-3--:R-:W-:Y:S01]  /*4ca0*/  STG.E desc[UR12][R2.64], R8 ;  /* 0x0000000802007986 */ /* 0x00afe2000c10190c */
[----:B------:R-:W-:Y:S05]  /*4cb0*/  EXIT ;  /* 0x000000000000794d */ /* 0x000fea0003800000 */
        .weak           $__internal_3_$__cuda_sm20_dblrcp_rn_slowpath_v3
        .type           $__internal_3_$__cuda_sm20_dblrcp_rn_slowpath_v3,@function
        .size           $__internal_3_$__cuda_sm20_dblrcp_rn_slowpath_v3,($__internal_4_$__cuda_sm20_div_rn_f64_full - $__internal_3_$__cuda_sm20_dblrcp_rn_slowpath_v3)
$__internal_3_$__cuda_sm20_dblrcp_rn_slowpath_v3:
[----:B------:R-:W-:Y:S01]  /*4cc0*/  DSETP.GTU.AND P0, PT, |R8|, +INF , PT ;  /* 0x7ff000000800742a */ /* 0x000fe20003f0c200 */
[----:B------:R-:W-:-:S13]  /*4cd0*/  BSSY.RECONVERGENT B3, `(.L_x_130) ;  /* 0x0000023000037945 */ /* 0x000fda0003800200 */
[----:B------:R-:W-:Y:S05]  /*4ce0*/  @P0 BRA `(.L_x_131) ;  /* 0x00000000007c0947 */ /* 0x000fea0003800000 */
[----:B------:R-:W-:-:S05]  /*4cf0*/  LOP3.LUT R6, R9, 0x7fffffff, RZ, 0xc0, !PT ;  /* 0x7fffffff09067812 */ /* 0x000fca00078ec0ff */
[----:B------:R-:W-:-:S05]  /*4d00*/  VIADD R5, R6, 0xffffffff ;  /* 0xffffffff06057836 */ /* 0x000fca0000000000 */
[----:B------:R-:W-:-:S13]  /*4d10*/  ISETP.GE.U32.AND P0, PT, R5, 0x7fefffff, PT ;  /* 0x7fefffff0500780c */ /* 0x000fda0003f06070 */
[----:B------:R-:W-:Y:S02]  /*4d20*/  @P0 LOP3.LUT R11, R9, 0x7ff00000, RZ, 0x3c, !PT ;  /* 0x7ff00000090b0812 */ /* 0x000fe400078e3cff */
[----:B------:R-:W-:Y:S01]  /*4d30*/  @P0 MOV R10, RZ ;  /* 0x000000ff000a0202 */ /* 0x000fe20000000f00 */
[----:B------:R-:W-:Y:S06]  /*4d40*/  @P0 BRA `(.L_x_132) ;  /* 0x00000000006c0947 */ /* 0x000fec0003800000 */
[----:B------:R-:W-:-:S13]  /*4d50*/  ISETP.GE.U32.AND P0, PT, R6, 0x1000001, PT ;  /* 0x010000010600780c */ /* 0x000fda0003f06070 */
[----:B------:R-:W-:Y:S05]  /*4d60*/  @!P0 BRA `(.L_x_133) ;  /* 0x0000000000348947 */ /* 0x000fea0003800000 */
[----:B------:R-:W-:Y:S01]  /*4d70*/  VIADD R11, R9, 0xc0200000 ;  /* 0xc0200000090b7836 */ /* 0x000fe20000000000 */
[----:B------:R-:W-:-:S03]  /*4d80*/  MOV R10, R8 ;  /* 0x00000008000a7202 */ /* 0x000fc60000000f00 */
[----:B------:R-:W0:Y:S03]  /*4d90*/  MUFU.RCP64H R13, R11 ;  /* 0x0000000b000d7308 */ /* 0x000e260000001800 */
        /* <DEDUP_REMOVED lines=10> */
.L_x_133:
        /* <DEDUP_REMOVED lines=10> */
.L_x_131:
[----:B------:R-:W-:Y:S02]  /*4ee0*/  LOP3.LUT R11, R9, 0x80000, RZ, 0xfc, !PT ;  /* 0x00080000090b7812 */ /* 0x000fe400078efcff */
[----:B------:R-:W-:-:S07]  /*4ef0*/  MOV R10, R8 ;  /* 0x00000008000a7202 */ /* 0x000fce0000000f00 */
.L_x_132:
[----:B------:R-:W-:Y:S05]  /*4f00*/  BSYNC.RECONVERGENT B3 ;  /* 0x0000000000037941 */ /* 0x000fea0003800200 */
.L_x_130:
[----:B------:R-:W-:Y:S01]  /*4f10*/  IMAD.MOV.U32 R8, RZ, RZ, R2 ;  /* 0x000000ffff087224 */ /* 0x000fe200078e0002 */
[----:B------:R-:W-:-:S04]  /*4f20*/  MOV R9, 0x0 ;  /* 0x0000000000097802 */ /* 0x000fc80000000f00 */
[----:B------:R-:W-:Y:S05]  /*4f30*/  RET.REL.NODEC R8 `(_Z12reduceKernelPfPiS0_iS_S0_S0_ifii) ;  /* 0xffffffb008307950 */ /* 0x000fea0003c3ffff */
        .weak           $__internal_4_$__cuda_sm20_div_rn_f64_full
        .type           $__internal_4_$__cuda_sm20_div_rn_f64_full,@function
        .size           $__internal_4_$__cuda_sm20_div_rn_f64_full,($__internal_5_$__cuda_sm20_rcp_rn_f32_slowpath - $__internal_4_$__cuda_sm20_div_rn_f64_full)
$__internal_4_$__cuda_sm20_div_rn_f64_full:
[C---:B------:R-:W-:Y:S01]  /*4f40*/  FSETP.GEU.AND P0, PT, |R11|.reuse, 1.469367938527859385e-39, PT ;  /* 0x001000000b00780b */ /* 0x040fe20003f0e200 */
[----:B------:R-:W-:Y:S01]  /*4f50*/  IMAD.MOV.U32 R13, RZ, RZ, R7 ;  /* 0x000000ffff0d7224 */ /* 0x000fe200078e0007 */
[----:B------:R-:W-:Y:S01]  /*4f60*/  LOP3.LUT R8, R11, 0x800fffff, RZ, 0xc0, !PT ;  /* 0x800fffff0b087812 */ /* 0x000fe200078ec0ff */
[----:B------:R-:W-:Y:S01]  /*4f70*/  HFMA2 R16, -RZ, RZ, 0, 5.9604644775390625e-08 ;  /* 0x00000001ff107431 */ /* 0x000fe200000001ff */
[----:B------:R-:W-:Y:S01]  /*4f80*/  MOV R12, R6 ;  /* 0x00000006000c7202 */ /* 0x000fe20000000f00 */
[----:B------:R-:W-:Y:S01]  /*4f90*/  BSSY.RECONVERGENT B3, `(.L_x_134) ;  /* 0x0000055000037945 */ /* 0x000fe20003800200 */
[----:B------:R-:W-:Y:S01]  /*4fa0*/  LOP3.LUT R9, R8, 0x3ff00000, RZ, 0xfc, !PT ;  /* 0x3ff0000008097812 */ /* 0x000fe200078efcff */
[----:B------:R-:W-:Y:S01]  /*4fb0*/  IMAD.MOV.U32 R8, RZ, RZ, R10 ;  /* 0x000000ffff087224 */ /* 0x000fe200078e000a */
[C---:B------:R-:W-:Y:S02]  /*4fc0*/  FSETP.GEU.AND P2, PT, |R13|.reuse, 1.469367938527859385e-39, PT ;  /* 0x001000000d00780b */ /* 0x040fe40003f4e200 */
[----:B------:R-:W-:-:S02]  /*4fd0*/  LOP3.LUT R5, R13, 0x7ff00000, RZ, 0xc0, !PT ;  /* 0x7ff000000d057812 */ /* 0x000fc400078ec0ff */
[----:B------:R-:W-:Y:S01]  /*4fe0*/  LOP3.LUT R20, R11, 0x7ff00000, RZ, 0xc0, !PT ;  /* 0x7ff000000b147812 */ /* 0x000fe200078ec0ff */
[----:B------:R-:W-:-:S03]  /*4ff0*/  @!P0 DMUL R8, R10, 8.98846567431157953865e+307 ;  /* 0x7fe000000a088828 */ /* 0x000fc60000000000 */
[----:B------:R-:W-:-:S03]  /*5000*/  ISETP.GE.U32.AND P1, PT, R5, R20, PT ;  /* 0x000000140500720c */ /* 0x000fc60003f26070 */
[----:B------:R-:W0:Y:S02]  /*5010*/  MUFU.RCP64H R17, R9 ;  /* 0x0000000900117308 */ /* 0x000e240000001800 */
[----:B------:R-:W-:Y:S01]  /*5020*/  @!P2 LOP3.LUT R14, R11, 0x7ff00000, RZ, 0xc0, !PT ;  /* 0x7ff000000b0ea812 */ /* 0x000fe200078ec0ff */
[----:B------:R-:W-:-:S03]  /*5030*/  @!P2 IMAD.MOV.U32 R22, RZ, RZ, RZ ;  /* 0x000000ffff16a224 */ /* 0x000fc600078e00ff */
[----:B------:R-:W-:Y:S01]  /*5040*/  @!P2 ISETP.GE.U32.AND P3, PT, R5, R14, PT ;  /* 0x0000000e0500a20c */ /* 0x000fe20003f66070 */
[----:B------:R-:W-:-:S05]  /*5050*/  IMAD.MOV.U32 R14, RZ, RZ, 0x1ca00000 ;  /* 0x1ca00000ff0e7424 */ /* 0x000fca00078e00ff */
[----:B------:R-:W-:-:S04]  /*5060*/  @!P2 SEL R15, R14, 0x63400000, !P3 ;  /* 0x634000000e0fa807 */ /* 0x000fc80005800000 */
[----:B------:R-:W-:Y:S01]  /*5070*/  @!P2 LOP3.LUT R15, R15, 0x80000000, R13, 0xf8, !PT ;  /* 0x800000000f0fa812 */ /* 0x000fe200078ef80d */
[----:B0-----:R-:W-:-:S03]  /*5080*/  DFMA R6, R16, -R8, 1 ;  /* 0x3ff000001006742b */ /* 0x001fc60000000808 */
[----:B------:R-:W-:-:S05]  /*5090*/  @!P2 LOP3.LUT R23, R15, 0x100000, RZ, 0xfc, !PT ;  /* 0x001000000f17a812 */ /* 0x000fca00078efcff */
[----:B------:R-:W-:-:S08]  /*50a0*/  DFMA R6, R6, R6, R6 ;  /* 0x000000060606722b */ /* 0x000fd00000000006 */
[----:B------:R-:W-:Y:S01]  /*50b0*/  DFMA R16, R16, R6, R16 ;  /* 0x000000061010722b */ /* 0x000fe20000000010 */
[----:B------:R-:W-:Y:S02]  /*50c0*/  SEL R7, R14, 0x63400000, !P1 ;  /* 0x634000000e077807 */ /* 0x000fe40004800000 */
[----:B------:R-:W-:Y:S02]  /*50d0*/  MOV R6, R12 ;  /* 0x0000000c00067202 */ /* 0x000fe40000000f00 */
[----:B------:R-:W-:-:S03]  /*50e0*/  LOP3.LUT R7, R7, 0x800fffff, R13, 0xf8, !PT ;  /* 0x800fffff07077812 */ /* 0x000fc600078ef80d */
[----:B------:R-:W-:-:S03]  /*50f0*/  DFMA R18, R16, -R8, 1 ;  /* 0x3ff000001012742b */ /* 0x000fc60000000808 */
[----:B------:R-:W-:Y:S01]  /*5100*/  @!P2 DFMA R6, R6, 2, -R22 ;  /* 0x400000000606a82b */ /* 0x000fe20000000816 */
[----:B------:R-:W-:Y:S01]  /*5110*/  MOV R23, R5 ;  /* 0x0000000500177202 */ /* 0x000fe20000000f00 */
[----:B------:R-:W-:-:S03]  /*5120*/  IMAD.MOV.U32 R22, RZ, RZ, R20 ;  /* 0x000000ffff167224 */ /* 0x000fc600078e0014 */
[----:B------:R-:W-:Y:S01]  /*5130*/  DFMA R16, R16, R18, R16 ;  /* 0x000000121010722b */ /* 0x000fe20000000010 */
[----:B------:R-:W-:-:S04]  /*5140*/  @!P0 LOP3.LUT R22, R9, 0x7ff00000, RZ, 0xc0, !PT ;  /* 0x7ff0000009168812 */ /* 0x000fc800078ec0ff */
[----:B------:R-:W-:Y:S01]  /*5150*/  @!P2 LOP3.LUT R23, R7, 0x7ff00000, RZ, 0xc0, !PT ;  /* 0x7ff000000717a812 */ /* 0x000fe200078ec0ff */
[----:B------:R-:W-:Y:S02]  /*5160*/  VIADD R24, R22, 0xffffffff ;  /* 0xffffffff16187836 */ /* 0x000fe40000000000 */
[----:B------:R-:W-:Y:S01]  /*5170*/  DMUL R18, R16, R6 ;  /* 0x0000000610127228 */ /* 0x000fe20000000000 */
[----:B------:R-:W-:-:S04]  /*5180*/  IADD3 R15, PT, PT, R23, -0x1, RZ ;  /* 0xffffffff170f7810 */ /* 0x000fc80007ffe0ff */
[----:B------:R-:W-:-:S03]  /*5190*/  ISETP.GT.U32.AND P0, PT, R15, 0x7feffffe, PT ;  /* 0x7feffffe0f00780c */ /* 0x000fc60003f04070 */
[----:B------:R-:W-:Y:S01]  /*51a0*/  DFMA R20, R18, -R8, R6 ;  /* 0x800000081214722b */ /* 0x000fe20000000006 */
[----:B------:R-:W-:-:S07]  /*51b0*/  ISETP.GT.U32.OR P0, PT, R24, 0x7feffffe, P0 ;  /* 0x7feffffe1800780c */ /* 0x000fce0000704470 */
[----:B------:R-:W-:-:S06]  /*51c0*/  DFMA R16, R16, R20, R18 ;  /* 0x000000141010722b */ /* 0x000fcc0000000012 */
[----:B------:R-:W-:Y:S05]  /*51d0*/  @P0 BRA `(.L_x_135) ;  /* 0x00000000006c0947 */ /* 0x000fea0003800000 */
[----:B------:R-:W-:-:S04]  /*51e0*/  LOP3.LUT R18, R11, 0x7ff00000, RZ, 0xc0, !PT ;  /* 0x7ff000000b127812 */ /* 0x000fc800078ec0ff */
[CC--:B------:R-:W-:Y:S02]  /*51f0*/  VIADDMNMX R12, R5.reuse, -R18.reuse, 0xb9600000, !PT ;  /* 0xb9600000050c7446 */ /* 0x0c0fe40007800912 */
[----:B------:R-:W-:Y:S02]  /*5200*/  ISETP.GE.U32.AND P0, PT, R5, R18, PT ;  /* 0x000000120500720c */ /* 0x000fe40003f06070 */
[----:B------:R-:W-:Y:S02]  /*5210*/  VIMNMX R12, PT, PT, R12, 0x46a00000, PT ;  /* 0x46a000000c0c7848 */ /* 0x000fe40003fe0100 */
[----:B------:R-:W-:-:S04]  /*5220*/  SEL R5, R14, 0x63400000, !P0 ;  /* 0x634000000e057807 */ /* 0x000fc80004000000 */
[----:B------:R-:W-:Y:S02]  /*5230*/  IADD3 R5, PT, PT, -R5, R12, RZ ;  /* 0x0000000c05057210 */ /* 0x000fe40007ffe1ff */
[----:B------:R-:W-:-:S03]  /*5240*/  MOV R12, RZ ;  /* 0x000000ff000c7202 */ /* 0x000fc60000000f00 */
[----:B------:R-:W-:-:S06]  /*5250*/  VIADD R13, R5, 0x7fe00000 ;  /* 0x7fe00000050d7836 */ /* 0x000fcc0000000000 */
[----:B------:R-:W-:-:S10]  /*5260*/  DMUL R14, R16, R12 ;  /* 0x0000000c100e7228 */ /* 0x000fd40000000000 */
[----:B------:R-:W-:-:S13]  /*5270*/  FSETP.GTU.AND P0, PT, |R15|, 1.469367938527859385e-39, PT ;  /* 0x001000000f00780b */ /* 0x000fda0003f0c200 */
[----:B------:R-:W-:Y:S05]  /*5280*/  @P0 BRA `(.L_x_136) ;  /* 0x0000000000940947 */ /* 0x000fea0003800000 */
[----:B------:R-:W-:Y:S01]  /*5290*/  DFMA R6, R16, -R8, R6 ;  /* 0x800000081006722b */ /* 0x000fe20000000006 */
[----:B------:R-:W-:-:S09]  /*52a0*/  IMAD.MOV.U32 R12, RZ, RZ, RZ ;  /* 0x000000ffff0c7224 */ /* 0x000fd200078e00ff */
[C---:B------:R-:W-:Y:S02]  /*52b0*/  FSETP.NEU.AND P0, PT, R7.reuse, RZ, PT ;  /* 0x000000ff0700720b */ /* 0x040fe40003f0d000 */
[----:B------:R-:W-:-:S04]  /*52c0*/  LOP3.LUT R11, R7, 0x80000000, R11, 0x48, !PT ;  /* 0x80000000070b7812 */ /* 0x000fc800078e480b */
[----:B------:R-:W-:-:S07]  /*52d0*/  LOP3.LUT R13, R11, R13, RZ, 0xfc, !PT ;  /* 0x0000000d0b0d7212 */ /* 0x000fce00078efcff */
[----:B------:R-:W-:Y:S05]  /*52e0*/  @!P0 BRA `(.L_x_136) ;  /* 0x00000000007c8947 */ /* 0x000fea0003800000 */
[C---:B------:R-:W-:Y:S01]  /*52f0*/  IADD3 R7, PT, PT, -R5.reuse, RZ, RZ ;  /* 0x000000ff05077210 */ /* 0x040fe20007ffe1ff */
[----:B------:R-:W-:Y:S01]  /*5300*/  IMAD.MOV.U32 R6, RZ, RZ, RZ ;  /* 0x000000ffff067224 */ /* 0x000fe200078e00ff */
[----:B------:R-:W-:Y:S01]  /*5310*/  DMUL.RP R12, R16, R12 ;  /* 0x0000000c100c7228 */ /* 0x000fe20000008000 */
[----:B------:R-:W-:-:S04]  /*5320*/  IADD3 R5, PT, PT, -R5, -0x43300000, RZ ;  /* 0xbcd0000005057810 */ /* 0x000fc80007ffe1ff */
[----:B------:R-:W-:-:S05]  /*5330*/  DFMA R6, R14, -R6, R16 ;  /* 0x800000060e06722b */ /* 0x000fca0000000010 */
[----:B------:R-:W-:-:S05]  /*5340*/  LOP3.LUT R11, R13, R11, RZ, 0x3c, !PT ;  /* 0x0000000b0d0b7212 */ /* 0x000fca00078e3cff */
[----:B------:R-:W-:-:S04]  /*5350*/  FSETP.NEU.AND P0, PT, |R7|, R5, PT ;  /* 0x000000050700720b */ /* 0x000fc80003f0d200 */
[----:B------:R-:W-:Y:S02]  /*5360*/  FSEL R14, R12, R14, !P0 ;  /* 0x0000000e0c0e7208 */ /* 0x000fe40004000000 */
[----:B------:R-:W-:Y:S01]  /*5370*/  FSEL R15, R11, R15, !P0 ;  /* 0x0000000f0b0f7208 */ /* 0x000fe20004000000 */
[----:B------:R-:W-:Y:S06]  /*5380*/  BRA `(.L_x_136) ;  /* 0x0000000000547947 */ /* 0x000fec0003800000 */
.L_x_135:
[----:B------:R-:W-:-:S14]  /*5390*/  DSETP.NAN.AND P0, PT, R12, R12, PT ;  /* 0x0000000c0c00722a */ /* 0x000fdc0003f08000 */
[----:B------:R-:W-:Y:S05]  /*53a0*/  @P0 BRA `(.L_x_137) ;  /* 0x0000000000440947 */ /* 0x000fea0003800000 */
[----:B------:R-:W-:-:S14]  /*53b0*/  DSETP.NAN.AND P0, PT, R10, R10, PT ;  /* 0x0000000a0a00722a */ /* 0x000fdc0003f08000 */
[----:B------:R-:W-:Y:S05]  /*53c0*/  @P0 BRA `(.L_x_138) ;  /* 0x0000000000300947 */ /* 0x000fea0003800000 */
[----:B------:R-:W-:Y:S01]  /*53d0*/  ISETP.NE.AND P0, PT, R23, R22, PT ;  /* 0x000000161700720c */ /* 0x000fe20003f05270 */
[----:B------:R-:W-:Y:S01]  /*53e0*/  IMAD.MOV.U32 R15, RZ, RZ, -0x80000 ;  /* 0xfff80000ff0f7424 */ /* 0x000fe200078e00ff */
[----:B------:R-:W-:-:S11]  /*53f0*/  MOV R14, 0x0 ;  /* 0x00000000000e7802 */ /* 0x000fd60000000f00 */
[----:B------:R-:W-:Y:S05]  /*5400*/  @!P0 BRA `(.L_x_136) ;  /* 0x0000000000348947 */ /* 0x000fea0003800000 */
[----:B------:R-:W-:Y:S02]  /*5410*/  ISETP.NE.AND P0, PT, R23, 0x7ff00000, PT ;  /* 0x7ff000001700780c */ /* 0x000fe40003f05270 */
[----:B------:R-:W-:Y:S02]  /*5420*/  LOP3.LUT R15, R13, 0x80000000, R11, 0x48, !PT ;  /* 0x800000000d0f7812 */ /* 0x000fe400078e480b */
[----:B------:R-:W-:-:S13]  /*5430*/  ISETP.EQ.OR P0, PT, R22, RZ, !P0 ;  /* 0x000000ff1600720c */ /* 0x000fda0004702670 */
[----:B------:R-:W-:Y:S02]  /*5440*/  @P0 LOP3.LUT R5, R15, 0x7ff00000, RZ, 0xfc, !PT ;  /* 0x7ff000000f050812 */ /* 0x000fe400078efcff */
[----:B------:R-:W-:Y:S01]  /*5450*/  @!P0 MOV R14, RZ ;  /* 0x000000ff000e8202 */ /* 0x000fe20000000f00 */
[----:B------:R-:W-:Y:S01]  /*5460*/  @P0 IMAD.MOV.U32 R14, RZ, RZ, RZ ;  /* 0x000000ffff0e0224 */ /* 0x000fe200078e00ff */
[----:B------:R-:W-:Y:S01]  /*5470*/  @P0 MOV R15, R5 ;  /* 0x00000005000f0202 */ /* 0x000fe20000000f00 */
[----:B------:R-:W-:Y:S06]  /*5480*/  BRA `(.L_x_136) ;  /* 0x0000000000147947 */ /* 0x000fec0003800000 */
.L_x_138:
[----:B------:R-:W-:Y:S01]  /*5490*/  LOP3.LUT R15, R11, 0x80000, RZ, 0xfc, !PT ;  /* 0x000800000b0f7812 */ /* 0x000fe200078efcff */
[----:B------:R-:W-:Y:S01]  /*54a0*/  IMAD.MOV.U32 R14, RZ, RZ, R10 ;  /* 0x000000ffff0e7224 */ /* 0x000fe200078e000a */
[----:B------:R-:W-:Y:S06]  /*54b0*/  BRA `(.L_x_136) ;  /* 0x0000000000087947 */ /* 0x000fec0003800000 */
.L_x_137:
[----:B------:R-:W-:Y:S02]  /*54c0*/  LOP3.LUT R15, R13, 0x80000, RZ, 0xfc, !PT ;  /* 0x000800000d0f7812 */ /* 0x000fe400078efcff */
[----:B------:R-:W-:-:S07]  /*54d0*/  MOV R14, R12 ;  /* 0x0000000c000e7202 */ /* 0x000fce0000000f00 */
.L_x_136:
[----:B------:R-:W-:Y:S05]  /*54e0*/  BSYNC.RECONVERGENT B3 ;  /* 0x0000000000037941 */ /* 0x000fea0003800200 */
.L_x_134:
[----:B------:R-:W-:Y:S02]  /*54f0*/  HFMA2 R7, -RZ, RZ, 0, 0 ;  /* 0x00000000ff077431 */ /* 0x000fe400000001ff */
[----:B------:R-:W-:Y:S01]  /*5500*/  IMAD.MOV.U32 R6, RZ, RZ, R2 ;  /* 0x000000ffff067224 */ /* 0x000fe200078e0002 */
[----:B------:R-:W-:Y:S01]  /*5510*/  MOV R9, R15 ;  /* 0x0000000f00097202 */ /* 0x000fe20000000f00 */
[----:B------:R-:W-:Y:S02]  /*5520*/  IMAD.MOV.U32 R8, RZ, RZ, R14 ;  /* 0x000000ffff087224 */ /* 0x000fe400078e000e */
[----:B------:R-:W-:Y:S05]  /*5530*/  RET.REL.NODEC R6 `(_Z12reduceKernelPfPiS0_iS_S0_S0_ifii) ;  /* 0xffffffa806b07950 */ /* 0x000fea0003c3ffff */
        .weak           $__internal_5_$__cuda_sm20_rcp_rn_f32_slowpath
        .type           $__internal_5_$__cuda_sm20_rcp_rn_f32_slowpath,@function
        .size           $__internal_5_$__cuda_sm20_rcp_rn_f32_slowpath,(.L_x_327 - $__internal_5_$__cuda_sm20_rcp_rn_f32_slowpath)
$__internal_5_$__cuda_sm20_rcp_rn_f32_slowpath:
[----:B------:R-:W-:Y:S01]  /*5540*/  IMAD.SHL.U32 R2, R8, 0x2, RZ ;  /* 0x0000000208027824 */ /* 0x000fe200078e00ff */
[----:B------:R-:W-:Y:S04]  /*5550*/  BSSY.RECONVERGENT B2, `(.L_x_139) ;  /* 0x0000030000027945 */ /* 0x000fe80003800200 */
[----:B------:R-:W-:-:S04]  /*5560*/  SHF.R.U32.HI R9, RZ, 0x18, R2 ;  /* 0x00000018ff097819 */ /* 0x000fc80000011602 */
        /* <DEDUP_REMOVED lines=12> */
.L_x_140:
[----:B------:R-:W-:-:S05]  /*5630*/  VIADD R11, R9, 0xffffff03 ;  /* 0xffffff03090b7836 */ /* 0x000fca0000000000 */
[----:B------:R-:W-:-:S13]  /*5640*/  ISETP.GT.U32.AND P0, PT, R11, 0x1, PT ;  /* 0x000000010b00780c */ /* 0x000fda0003f04070 */
[----:B------:R-:W-:Y:S05]  /*5650*/  @P0 BRA `(.L_x_142) ;  /* 0x0000000000780947 */ /* 0x000fea0003800000 */
[----:B------:R-:W-:Y:S02]  /*5660*/  LOP3.LUT R2, R8, 0x7fffff, RZ, 0xc0, !PT ;  /* 0x007fffff08027812 */ /* 0x000fe400078ec0ff */
[----:B------:R-:W-:Y:S02]  /*5670*/  MOV R12, 0x3 ;  /* 0x00000003000c7802 */ /* 0x000fe40000000f00 */
[----:B------:R-:W-:Y:S02]  /*5680*/  LOP3.LUT R2, R2, 0x3f800000, RZ, 0xfc, !PT ;  /* 0x3f80000002027812 */ /* 0x000fe400078efcff */
[----:B------:R-:W-:Y:S02]  /*5690*/  SHF.L.U32 R12, R12, R11, RZ ;  /* 0x0000000b0c0c7219 */ /* 0x000fe400000006ff */
[----:B------:R-:W0:Y:S02]  /*56a0*/  MUFU.RCP R5, R2 ;  /* 0x0000000200057308 */ /* 0x000e240000001000 */
        /* <DEDUP_REMOVED lines=25> */
.L_x_142:
[----:B------:R0:W1:Y:S02]  /*5840*/  MUFU.RCP R5, R8 ;  /* 0x0000000800057308 */ /* 0x0000640000001000 */
.L_x_141:
[----:B------:R-:W-:Y:S05]  /*5850*/  BSYNC.RECONVERGENT B2 ;  /* 0x0000000000027941 */ /* 0x000fea0003800200 */
.L_x_139:
[----:B------:R-:W-:-:S04]  /*5860*/  HFMA2 R7, -RZ, RZ, 0, 0 ;  /* 0x00000000ff077431 */ /* 0x000fc800000001ff */
[----:B01----:R-:W-:Y:S05]  /*5870*/  RET.REL.NODEC R6 `(_Z12reduceKernelPfPiS0_iS_S0_S0_ifii) ;  /* 0xffffffa406e07950 */ /* 0x003fea0003c3ffff */
.L_x_143:
        /* <DEDUP_REMOVED lines=16> */
.L_x_327:


//--------------------- .text._Z9mapKernelPfPiS0_iS_S0_S0_ii --------------------------
	.section	.text._Z9mapKernelPfPiS0_iS_S0_S0_ii,"ax",@progbits
	.align	128
        .global         _Z9mapKernelPfPiS0_iS_S0_S0_ii
        .type           _Z9mapKernelPfPiS0_iS_S0_S0_ii,@function
        .size           _Z9mapKernelPfPiS0_iS_S0_S0_ii,(.L_x_330 - _Z9mapKernelPfPiS0_iS_S0_S0_ii)
        .other          _Z9mapKernelPfPiS0_iS_S0_S0_ii,@"STO_CUDA_ENTRY STV_DEFAULT"
_Z9mapKernelPfPiS0_iS_S0_S0_ii:
.text._Z9mapKernelPfPiS0_iS_S0_S0_ii:
        /* <DEDUP_REMOVED lines=9> */
[----:B------:R-:W0:Y:S01]  /*0090*/  LDC R4, c[0x0][0x3b8] ;  /* 0x0000ee00ff047b82 */ /* 0x000e220000000800 */
[----:B------:R-:W1:Y:S01]  /*00a0*/  LDCU.64 UR6, c[0x0][0x358] ;  /* 0x00006b00ff0677ac */ /* 0x000e620008000a00 */
[----:B------:R-:W-:Y:S02]  /*00b0*/  CS2R R2, SRZ ;  /* 0x0000000000027805 */ /* 0x000fe4000001ff00 */
[----:B0-----:R-:W-:-:S13]  /*00c0*/  ISETP.GE.AND P0, PT, R4, 0x1, PT ;  /* 0x000000010400780c */ /* 0x001fda0003f06270 */
[----:B-1----:R-:W-:Y:S05]  /*00d0*/  @!P0 BRA `(.L_x_144) ;  /* 0x0000003400108947 */ /* 0x002fea0003800000 */
[----:B------:R-:W0:Y:S01]  /*00e0*/  LDCU UR4, c[0x0][0x3b8] ;  /* 0x00007700ff0477ac */ /* 0x000e220008000800 */
[C---:B------:R-:W-:Y:S02]  /*00f0*/  ISETP.GE.U32.AND P0, PT, R4.reuse, 0x8, PT ;  /* 0x000000080400780c */ /* 0x040fe40003f06070 */
[----:B------:R-:W-:Y:S01]  /*0100*/  LOP3.LUT R3, R4, 0x7, RZ, 0xc0, !PT ;  /* 0x0000000704037812 */ /* 0x000fe200078ec0ff */
[----:B0-----:R-:W-:-:S10]  /*0110*/  IMAD.U32 R12, RZ, RZ, UR4 ;  /* 0x00000004ff0c7e24 */ /* 0x001fd4000f8e00ff */
[----:B------:R-:W-:Y:S05]  /*0120*/  @!P0 BRA `(.L_x_145) ;  /* 0x0000001000188947 */ /* 0x000fea0003800000 */
[----:B------:R-:W0:Y:S01]  /*0130*/  LDC.64 R14, c[0x0][0x388] ;  /* 0x0000e200ff0e7b82 */ /* 0x000e220000000a00 */
[C---:B------:R-:W-:Y:S01]  /*0140*/  LOP3.LUT R2, R4.reuse, 0x7ffffff8, RZ, 0xc0, !PT ;  /* 0x7ffffff804027812 */ /* 0x040fe200078ec0ff */
[----:B------:R-:W-:-:S03]  /*0150*/  VIADD R4, R4, 0xfffffffc ;  /* 0xfffffffc04047836 */ /* 0x000fc60000000000 */
[----:B------:R-:W-:-:S07]  /*0160*/  IADD3 R2, PT, PT, -R2, RZ, RZ ;  /* 0x000000ff02027210 */ /* 0x000fce0007ffe1ff */
.L_x_146:
[----:B------:R-:W-:-:S04]  /*0170*/  VIADD R6, R4, 0x3 ;  /* 0x0000000304067836 */ /* 0x000fc80000000000 */
[----:B01----:R-:W-:-:S05]  /*0180*/  IMAD.WIDE.U32 R16, R6, 0x4, R14 ;  /* 0x0000000406107825 */ /* 0x003fca00078e000e */
[----:B------:R-:W2:Y:S01]  /*0190*/  LDG.E R8, desc[UR6][R16.64] ;  /* 0x0000000610087981 */ /* 0x000ea2000c1e1900 */
[----:B------:R-:W-:-:S04]  /*01a0*/  VIADD R10, R4, 0x2 ;  /* 0x00000002040a7836 */ /* 0x000fc80000000000 */
[----:B------:R-:W-:-:S05]  /*01b0*/  IMAD.WIDE.U32 R18, R10, 0x4, R14 ;  /* 0x000000040a127825 */ /* 0x000fca00078e000e */
[----:B------:R-:W3:Y:S01]  /*01c0*/  LDG.E R7, desc[UR6][R18.64] ;  /* 0x0000000612077981 */ /* 0x000ee2000c1e1900 */
[----:B------:R-:W-:-:S04]  /*01d0*/  VIADD R12, R4, 0x1 ;  /* 0x00000001040c7836 */ /* 0x000fc80000000000 */
[----:B------:R-:W-:-:S05]  /*01e0*/  IMAD.WIDE.U32 R22, R12, 0x4, R14 ;  /* 0x000000040c167825 */ /* 0x000fca00078e000e */
[----:B------:R0:W4:Y:S01]  /*01f0*/  LDG.E R9, desc[UR6][R22.64] ;  /* 0x0000000616097981 */ /* 0x000122000c1e1900 */
[----:B------:R-:W-:-:S05]  /*0200*/  IMAD.WIDE.U32 R24, R4, 0x4, R14 ;  /* 0x0000000404187825 */ /* 0x000fca00078e000e */
[----:B------:R-:W5:Y:S01]  /*0210*/  LDG.E R11, desc[UR6][R24.64] ;  /* 0x00000006180b7981 */ /* 0x000f62000c1e1900 */
[----:B------:R-:W-:-:S05]  /*0220*/  IADD3 R13, PT, PT, R4, -0x1, RZ ;  /* 0xffffffff040d7810 */ /* 0x000fca0007ffe0ff */
[----:B------:R-:W-:-:S06]  /*0230*/  IMAD.WIDE.U32 R20, R13, 0x4, R14 ;  /* 0x000000040d147825 */ /* 0x000fcc00078e000e */
[----:B------:R1:W5:Y:S01]  /*0240*/  LDG.E R20, desc[UR6][R20.64] ;  /* 0x0000000614147981 */ /* 0x000362000c1e1900 */
[----:B0-----:R-:W-:Y:S02]  /*0250*/  IABS R22, R5 ;  /* 0x0000000500167213 */ /* 0x001fe40000000000 */
[----:B--2---:R-:W-:-:S04]  /*0260*/  IABS R0, R8 ;  /* 0x0000000800007213 */ /* 0x004fc80000000000 */
[----:B------:R-:W0:Y:S01]  /*0270*/  I2F.RP R26, R0 ;  /* 0x00000000001a7306 */ /* 0x000e220000209400 */
[----:B---3--:R-:W-:-:S07]  /*0280*/  IABS R18, R7 ;  /* 0x0000000700127213 */ /* 0x008fce0000000000 */
[----:B------:R-:W2:Y:S08]  /*0290*/  I2F.RP R19, R18 ;  /* 0x0000001200137306 */ /* 0x000eb00000209400 */
[----:B0-----:R-:W0:Y:S08]  /*02a0*/  MUFU.RCP R26, R26 ;  /* 0x0000001a001a7308 */ /* 0x001e300000001000 */
[----:B--2---:R-:W-:Y:S01]  /*02b0*/  MUFU.RCP R19, R19 ;  /* 0x0000001300137308 */ /* 0x004fe20000001000 */
[----:B0-----:R-:W-:-:S07]  /*02c0*/  VIADD R16, R26, 0xffffffe ;  /* 0x0ffffffe1a107836 */ /* 0x001fce0000000000 */
[----:B------:R0:W2:Y:S02]  /*02d0*/  F2I.FTZ.U32.TRUNC.NTZ R17, R16 ;  /* 0x0000001000117305 */ /* 0x0000a4000021f000 */
[----:B0-----:R-:W-:Y:S02]  /*02e0*/  IMAD.MOV.U32 R16, RZ, RZ, RZ ;  /* 0x000000ffff107224 */ /* 0x001fe400078e00ff */
[----:B--2---:R-:W-:-:S04]  /*02f0*/  IMAD.MOV R23, RZ, RZ, -R17 ;  /* 0x000000ffff177224 */ /* 0x004fc800078e0a11 */
[----:B-1----:R-:W-:Y:S01]  /*0300*/  IMAD R21, R23, R0, RZ ;  /* 0x0000000017157224 */ /* 0x002fe200078e02ff */
[----:B------:R-:W-:-:S03]  /*0310*/  IABS R23, R8 ;  /* 0x0000000800177213 */ /* 0x000fc60000000000 */
[----:B------:R-:W-:Y:S01]  /*0320*/  IMAD.HI.U32 R17, R17, R21, R16 ;  /* 0x0000001511117227 */ /* 0x000fe200078e0010 */
[----:B------:R-:W-:-:S03]  /*0330*/  MOV R21, R22 ;  /* 0x0000001600157202 */ /* 0x000fc60000000f00 */
[----:B------:R-:W-:Y:S02]  /*0340*/  IMAD.MOV R22, RZ, RZ, -R23 ;  /* 0x000000ffff167224 */ /* 0x000fe400078e0a17 */
[----:B------:R-:W-:-:S04]  /*0350*/  IMAD.HI.U32 R16, R17, R21, RZ ;  /* 0x0000001511107227 */ /* 0x000fc800078e00ff */
[----:B------:R-:W-:Y:S02]  /*0360*/  IMAD R21, R16, R22, R21 ;  /* 0x0000001610157224 */ /* 0x000fe400078e0215 */
[----:B------:R-:W-:Y:S01]  /*0370*/  VIADD R17, R19, 0xffffffe ;  /* 0x0ffffffe13117836 */ /* 0x000fe20000000000 */
[----:B----4-:R-:W-:Y:S02]  /*0380*/  IABS R19, R9 ;  /* 0x0000000900137213 */ /* 0x010fe40000000000 */
[----:B------:R-:W-:Y:S02]  /*0390*/  ISETP.GT.U32.AND P1, PT, R0, R21, PT ;  /* 0x000000150000720c */ /* 0x000fe40003f24070 */
[----:B------:R-:W0:Y:S08]  /*03a0*/  I2F.RP R23, R19 ;  /* 0x0000001300177306 */ /* 0x000e300000209400 */
[----:B------:R-:W1:Y:S03]  /*03b0*/  F2I.FTZ.U32.TRUNC.NTZ R17, R17 ;  /* 0x0000001100117305 */ /* 0x000e66000021f000 */
[----:B------:R-:W-:Y:S01]  /*03c0*/  @!P1 IMAD.IADD R21, R21, 0x1, -R0 ;  /* 0x0000000115159824 */ /* 0x000fe200078e0a00 */
[----:B------:R-:W-:-:S02]  /*03d0*/  @!P1 IADD3 R16, PT, PT, R16, 0x1, RZ ;  /* 0x0000000110109810 */ /* 0x000fc40007ffe0ff */
[----:B------:R-:W-:Y:S02]  /*03e0*/  ISETP.NE.AND P1, PT, R8, RZ, PT ;  /* 0x000000ff0800720c */ /* 0x000fe40003f25270 */
[----:B------:R-:W-:Y:S01]  /*03f0*/  ISETP.GE.U32.AND P0, PT, R21, R0, PT ;  /* 0x000000001500720c */ /* 0x000fe20003f06070 */
[----:B0-----:R-:W0:Y:S01]  /*0400*/  MUFU.RCP R23, R23 ;  /* 0x0000001700177308 */ /* 0x001e220000001000 */
[----:B------:R-:W-:-:S04]  /*0410*/  LOP3.LUT R0, R5, R8, RZ, 0x3c, !PT ;  /* 0x0000000805007212 */ /* 0x000fc800078e3cff */
[----:B------:R-:W-:Y:S01]  /*0420*/  ISETP.GE.AND P2, PT, R0, RZ, PT ;  /* 0x000000ff0000720c */ /* 0x000fe20003f46270 */
[----:B-1----:R-:W-:-:S04]  /*0430*/  IMAD.MOV R21, RZ, RZ, -R17 ;  /* 0x000000ffff157224 */ /* 0x002fc800078e0a11 */
[----:B------:R-:W-:Y:S02]  /*0440*/  IMAD R21, R21, R18, RZ ;  /* 0x0000001215157224 */ /* 0x000fe400078e02ff */
[----:B------:R-:W-:-:S04]  /*0450*/  @P0 VIADD R16, R16, 0x1 ;  /* 0x0000000110100836 */ /* 0x000fc80000000000 */
[----:B------:R-:W-:Y:S02]  /*0460*/  IMAD.MOV.U32 R0, RZ, RZ, R16 ;  /* 0x000000ffff007224 */ /* 0x000fe400078e0010 */
[----:B------:R-:W-:-:S03]  /*0470*/  IMAD.MOV.U32 R16, RZ, RZ, RZ ;  /* 0x000000ffff107224 */ /* 0x000fc600078e00ff */
[----:B------:R-:W-:Y:S01]  /*0480*/  @!P2 IADD3 R0, PT, PT, -R0, RZ, RZ ;  /* 0x000000ff0000a210 */ /* 0x000fe20007ffe1ff */
[----:B------:R-:W-:Y:S01]  /*0490*/  IMAD.HI.U32 R16, R17, R21, R16 ;  /* 0x0000001511107227 */ /* 0x000fe200078e0010 */
[----:B------:R-:W-:Y:S02]  /*04a0*/  @!P1 LOP3.LUT R0, RZ, R8, RZ, 0x33, !PT ;  /* 0x00000008ff009212 */ /* 0x000fe400078e33ff */
[----:B------:R-:W-:Y:S02]  /*04b0*/  IABS R17, R7 ;  /* 0x0000000700117213 */ /* 0x000fe40000000000 */
[----:B------:R-:W-:-:S03]  /*04c0*/  IABS R21, R0 ;  /* 0x0000000000157213 */ /* 0x000fc60000000000 */
[----:B------:R-:W-:Y:S02]  /*04d0*/  IMAD.MOV R17, RZ, RZ, -R17 ;  /* 0x000000ffff117224 */ /* 0x000fe400078e0a11 */
[----:B------:R-:W-:Y:S01]  /*04e0*/  IMAD.HI.U32 R22, R16, R21, RZ ;  /* 0x0000001510167227 */ /* 0x000fe200078e00ff */
[----:B------:R-:W-:-:S03]  /*04f0*/  LOP3.LUT R16, R0, R7, RZ, 0x3c, !PT ;  /* 0x0000000700107212 */ /* 0x000fc600078e3cff */
[----:B------:R-:W-:Y:S01]  /*0500*/  IMAD R21, R22, R17, R21 ;  /* 0x0000001116157224 */ /* 0x000fe200078e0215 */
[----:B------:R-:W-:Y:S01]  /*0510*/  ISETP.GE.AND P2, PT, R16, RZ, PT ;  /* 0x000000ff1000720c */ /* 0x000fe20003f46270 */
[----:B0-----:R-:W-:-:S03]  /*0520*/  VIADD R17, R23, 0xffffffe ;  /* 0x0ffffffe17117836 */ /* 0x001fc60000000000 */
[----:B------:R-:W-:-:S03]  /*0530*/  ISETP.GT.U32.AND P1, PT, R18, R21, PT ;  /* 0x000000151200720c */ /* 0x000fc60003f24070 */
[----:B------:R-:W0:Y:S10]  /*0540*/  F2I.FTZ.U32.TRUNC.NTZ R17, R17 ;  /* 0x0000001100117305 */ /* 0x000e34000021f000 */
[----:B------:R-:W-:Y:S01]  /*0550*/  @!P1 IADD3 R21, PT, PT, R21, -R18, RZ ;  /* 0x8000001215159210 */ /* 0x000fe20007ffe0ff */
[----:B------:R-:W-:Y:S01]  /*0560*/  @!P1 VIADD R22, R22, 0x1 ;  /* 0x0000000116169836 */ /* 0x000fe20000000000 */
[----:B------:R-:W-:-:S02]  /*0570*/  ISETP.NE.AND P1, PT, R7, RZ, PT ;  /* 0x000000ff0700720c */ /* 0x000fc40003f25270 */
[----:B------:R-:W-:Y:S01]  /*0580*/  ISETP.GE.U32.AND P0, PT, R21, R18, PT ;  /* 0x000000121500720c */ /* 0x000fe20003f06070 */
[----:B0-----:R-:W-:Y:S01]  /*0590*/  IMAD.MOV R16, RZ, RZ, -R17 ;  /* 0x000000ffff107224 */ /* 0x001fe200078e0a11 */
[----:B-----5:R-:W-:-:S03]  /*05a0*/  IABS R18, R11 ;  /* 0x0000000b00127213 */ /* 0x020fc60000000000 */
[----:B------:R-:W-:Y:S01]  /*05b0*/  IMAD R23, R16, R19, RZ ;  /* 0x0000001310177224 */ /* 0x000fe200078e02ff */
[----:B------:R-:W0:Y:S01]  /*05c0*/  I2F.RP R21, R18 ;  /* 0x0000001200157306 */ /* 0x000e220000209400 */
[----:B------:R-:W-:-:S04]  /*05d0*/  IMAD.MOV.U32 R16, RZ, RZ, RZ ;  /* 0x000000ffff107224 */ /* 0x000fc800078e00ff */
[----:B------:R-:W-:Y:S01]  /*05e0*/  IMAD.HI.U32 R16, R17, R23, R16 ;  /* 0x0000001711107227 */ /* 0x000fe200078e0010 */
[----:B------:R-:W-:-:S03]  /*05f0*/  IABS R23, R9 ;  /* 0x0000000900177213 */ /* 0x000fc60000000000 */
[----:B------:R-:W-:Y:S02]  /*0600*/  @P0 VIADD R22, R22, 0x1 ;  /* 0x0000000116160836 */ /* 0x000fe40000000000 */
[----:B------:R-:W-:-:S03]  /*0610*/  IMAD.MOV R23, RZ, RZ, -R23 ;  /* 0x000000ffff177224 */ /* 0x000fc600078e0a17 */
[----:B------:R-:W-:Y:S01]  /*0620*/  @!P2 IADD3 R22, PT, PT, -R22, RZ, RZ ;  /* 0x000000ff1616a210 */ /* 0x000fe20007ffe1ff */
[----:B0-----:R-:W0:Y:S01]  /*0630*/  MUFU.RCP R21, R21 ;  /* 0x0000001500157308 */ /* 0x001e220000001000 */
[----:B------:R-:W-:-:S04]  /*0640*/  @!P1 LOP3.LUT R22, RZ, R7, RZ, 0x33, !PT ;  /* 0x00000007ff169212 */ /* 0x000fc800078e33ff */
[----:B------:R-:W-:-:S05]  /*0650*/  IABS R17, R22 ;  /* 0x0000001600117213 */ /* 0x000fca0000000000 */
[----:B------:R-:W-:-:S04]  /*0660*/  IMAD.HI.U32 R24, R16, R17, RZ ;  /* 0x0000001110187227 */ /* 0x000fc800078e00ff */
[----:B------:R-:W-:Y:S02]  /*0670*/  IMAD R16, R24, R23, R17 ;  /* 0x0000001718107224 */ /* 0x000fe400078e0211 */
[----:B0-----:R-:W-:Y:S01]  /*0680*/  VIADD R17, R21, 0xffffffe ;  /* 0x0ffffffe15117836 */ /* 0x001fe20000000000 */
[----:B------:R-:W-:Y:S02]  /*0690*/  IABS R21, R20 ;  /* 0x0000001400157213 */ /* 0x000fe40000000000 */
[----:B------:R-:W-:-:S03]  /*06a0*/  ISETP.GT.U32.AND P1, PT, R19, R16, PT ;  /* 0x000000101300720c */ /* 0x000fc60003f24070 */
[----:B------:R-:W0:Y:S10]  /*06b0*/  F2I.FTZ.U32.TRUNC.NTZ R17, R17 ;  /* 0x0000001100117305 */ /* 0x000e34000021f000 */
[----:B------:R-:W-:Y:S01]  /*06c0*/  @!P1 IADD3 R16, PT, PT, R16, -R19, RZ ;  /* 0x8000001310109210 */ /* 0x000fe20007ffe0ff */
[----:B------:R-:W-:Y:S01]  /*06d0*/  @!P1 VIADD R24, R24, 0x1 ;  /* 0x0000000118189836 */ /* 0x000fe20000000000 */
[----:B------:R-:W-:-:S02]  /*06e0*/  ISETP.NE.AND P1, PT, R9, RZ, PT ;  /* 0x000000ff0900720c */ /* 0x000fc40003f25270 */
[----:B------:R-:W-:Y:S01]  /*06f0*/  ISETP.GE.U32.AND P0, PT, R16, R19, PT ;  /* 0x000000131000720c */ /* 0x000fe20003f06070 */
[----:B0-----:R-:W-:Y:S01]  /*0700*/  IMAD.MOV R19, RZ, RZ, -R17 ;  /* 0x000000ffff137224 */ /* 0x001fe200078e0a11 */
[----:B------:R-:W-:-:S03]  /*0710*/  LOP3.LUT R16, R22, R9, RZ, 0x3c, !PT ;  /* 0x0000000916107212 */ /* 0x000fc600078e3cff */
[----:B------:R-:W-:Y:S01]  /*0720*/  IMAD R19, R19, R18, RZ ;  /* 0x0000001213137224 */ /* 0x000fe200078e02ff */
[----:B------:R-:W-:Y:S01]  /*0730*/  ISETP.GE.AND P2, PT, R16, RZ, PT ;  /* 0x000000ff1000720c */ /* 0x000fe20003f46270 */
[----:B------:R-:W-:-:S04]  /*0740*/  IMAD.MOV.U32 R16, RZ, RZ, RZ ;  /* 0x000000ffff107224 */ /* 0x000fc800078e00ff */
[----:B------:R-:W-:Y:S01]  /*0750*/  IMAD.HI.U32 R16, R17, R19, R16 ;  /* 0x0000001311107227 */ /* 0x000fe200078e0010 */
[----:B------:R-:W-:-:S03]  /*0760*/  IABS R17, R11 ;  /* 0x0000000b00117213 */ /* 0x000fc60000000000 */
[----:B------:R-:W-:Y:S02]  /*0770*/  IMAD.MOV.U32 R19, RZ, RZ, R21 ;  /* 0x000000ffff137224 */ /* 0x000fe400078e0015 */
[----:B------:R-:W-:Y:S02]  /*0780*/  @P0 VIADD R24, R24, 0x1 ;  /* 0x0000000118180836 */ /* 0x000fe40000000000 */
[----:B------:R-:W0:Y:S01]  /*0790*/  I2F.RP R23, R19 ;  /* 0x0000001300177306 */ /* 0x000e220000209400 */
[----:B------:R-:W-:Y:S02]  /*07a0*/  IMAD.MOV R26, RZ, RZ, -R17 ;  /* 0x000000ffff1a7224 */ /* 0x000fe400078e0a11 */
[----:B------:R-:W-:Y:S02]  /*07b0*/  @!P2 IADD3 R24, PT, PT, -R24, RZ, RZ ;  /* 0x000000ff1818a210 */ /* 0x000fe40007ffe1ff */
[----:B------:R-:W-:-:S04]  /*07c0*/  @!P1 LOP3.LUT R24, RZ, R9, RZ, 0x33, !PT ;  /* 0x00000009ff189212 */ /* 0x000fc800078e33ff */
[----:B------:R-:W-:-:S05]  /*07d0*/  IABS R25, R24 ;  /* 0x0000001800197213 */ /* 0x000fca0000000000 */
[----:B------:R-:W-:Y:S01]  /*07e0*/  IMAD.HI.U32 R21, R16, R25, RZ ;  /* 0x0000001910157227 */ /* 0x000fe200078e00ff */
[----:B0-----:R-:W0:Y:S01]  /*07f0*/  MUFU.RCP R23, R23 ;  /* 0x0000001700177308 */ /* 0x001e220000001000 */
[----:B------:R-:W-:Y:S02]  /*0800*/  LOP3.LUT R16, R24, R11, RZ, 0x3c, !PT ;  /* 0x0000000b18107212 */ /* 0x000fe400078e3cff */
[----:B------:R-:W-:Y:S02]  /*0810*/  IMAD R25, R21, R26, R25 ;  /* 0x0000001a15197224 */ /* 0x000fe400078e0219 */
[----:B------:R-:W-:-:S03]  /*0820*/  ISETP.GE.AND P2, PT, R16, RZ, PT ;  /* 0x000000ff1000720c */ /* 0x000fc60003f46270 */
[----:B------:R-:W-:Y:S02]  /*0830*/  ISETP.GT.U32.AND P1, PT, R18, R25, PT ;  /* 0x000000191200720c */ /* 0x000fe40003f24070 */
[----:B0-----:R-:W-:-:S11]  /*0840*/  IADD3 R17, PT, PT, R23, 0xffffffe, RZ ;  /* 0x0ffffffe17117810 */ /* 0x001fd60007ffe0ff */
[----:B------:R-:W-:Y:S01]  /*0850*/  @!P1 IMAD.IADD R25, R25, 0x1, -R18 ;  /* 0x0000000119199824 */ /* 0x000fe200078e0a12 */
[----:B------:R-:W0:Y:S01]  /*0860*/  F2I.FTZ.U32.TRUNC.NTZ R17, R17 ;  /* 0x0000001100117305 */ /* 0x000e22000021f000 */
[----:B------:R-:W-:Y:S01]  /*0870*/  @!P1 VIADD R21, R21, 0x1 ;  /* 0x0000000115159836 */ /* 0x000fe20000000000 */
[----:B------:R-:W-:Y:S02]  /*0880*/  ISETP.NE.AND P1, PT, R11, RZ, PT ;  /* 0x000000ff0b00720c */ /* 0x000fe40003f25270 */
[----:B------:R-:W-:Y:S02]  /*0890*/  ISETP.GE.U32.AND P0, PT, R25, R18, PT ;  /* 0x000000121900720c */ /* 0x000fe40003f06070 */
[----:B------:R-:W-:-:S05]  /*08a0*/  IABS R18, R20 ;  /* 0x0000001400127213 */ /* 0x000fca0000000000 */
[----:B------:R-:W-:Y:S01]  /*08b0*/  IMAD.MOV R26, RZ, RZ, -R18 ;  /* 0x000000ffff1a7224 */ /* 0x000fe200078e0a12 */
[----:B0-----:R-:W-:-:S05]  /*08c0*/  IADD3 R16, PT, PT, RZ, -R17, RZ ;  /* 0x80000011ff107210 */ /* 0x001fca0007ffe0ff */
[----:B------:R-:W-:Y:S02]  /*08d0*/  @P0 VIADD R21, R21, 0x1 ;  /* 0x0000000115150836 */ /* 0x000fe40000000000 */
[----:B------:R-:W-:Y:S02]  /*08e0*/  IMAD R23, R16, R19, RZ ;  /* 0x0000001310177224 */ /* 0x000fe400078e02ff */
[----:B------:R-:W-:Y:S01]  /*08f0*/  @!P2 IMAD.MOV R21, RZ, RZ, -R21 ;  /* 0x000000ffff15a224 */ /* 0x000fe200078e0a15 */
[----:B------:R-:W-:Y:S01]  /*0900*/  @!P1 LOP3.LUT R21, RZ, R11, RZ, 0x33, !PT ;  /* 0x0000000bff159212 */ /* 0x000fe200078e33ff */
[----:B------:R-:W-:-:S04]  /*0910*/  IMAD.MOV.U32 R16, RZ, RZ, RZ ;  /* 0x000000ffff107224 */ /* 0x000fc800078e00ff */
[----:B------:R-:W-:Y:S01]  /*0920*/  IMAD.HI.U32 R16, R17, R23, R16 ;  /* 0x0000001711107227 */ /* 0x000fe200078e0010 */
[----:B------:R-:W-:Y:S02]  /*0930*/  IABS R17, R21 ;  /* 0x0000001500117213 */ /* 0x000fe40000000000 */
[----:B------:R-:W-:-:S03]  /*0940*/  IADD3 R23, PT, PT, R4, -0x2, RZ ;  /* 0xfffffffe04177810 */ /* 0x000fc60007ffe0ff */
[----:B------:R-:W-:-:S04]  /*0950*/  IMAD.HI.U32 R18, R16, R17, RZ ;  /* 0x0000001110127227 */ /* 0x000fc800078e00ff */
[----:B------:R-:W-:Y:S02]  /*0960*/  IMAD R26, R18, R26, R17 ;  /* 0x0000001a121a7224 */ /* 0x000fe400078e0211 */
[----:B------:R-:W-:-:S05]  /*0970*/  IMAD.WIDE.U32 R16, R23, 0x4, R14 ;  /* 0x0000000417107825 */ /* 0x000fca00078e000e */
[----:B------:R-:W2:Y:S01]  /*0980*/  LDG.E R25, desc[UR6][R16.64] ;  /* 0x0000000610197981 */ /* 0x000ea2000c1e1900 */
[----:B------:R-:W-:Y:S01]  /*0990*/  ISETP.GT.U32.AND P1, PT, R19, R26, PT ;  /* 0x0000001a1300720c */ /* 0x000fe20003f24070 */
[----:B------:R-:W-:Y:S02]  /*09a0*/  IMAD.MOV R28, RZ, RZ, -R0 ;  /* 0x000000ffff1c7224 */ /* 0x000fe400078e0a00 */
[----:B------:R-:W-:Y:S02]  /*09b0*/  IMAD R6, R6, 0x4, R1 ;  /* 0x0000000406067824 */ /* 0x000fe400078e0201 */
[----:B------:R-:W-:Y:S01]  /*09c0*/  IMAD R5, R8, R28, R5 ;  /* 0x0000001c08057224 */ /* 0x000fe200078e0205 */
[----:B------:R-:W-:-:S04]  /*09d0*/  LOP3.LUT R8, R21, R20, RZ, 0x3c, !PT ;  /* 0x0000001415087212 */ /* 0x000fc800078e3cff */
[----:B------:R-:W-:Y:S01]  /*09e0*/  ISETP.GE.AND P2, PT, R8, RZ, PT ;  /* 0x000000ff0800720c */ /* 0x000fe20003f46270 */
[----:B------:R0:W-:Y:S02]  /*09f0*/  STL [R6], R5 ;  /* 0x0000000506007387 */ /* 0x0001e40000100800 */
[----:B------:R-:W-:Y:S01]  /*0a00*/  @!P1 IMAD.IADD R26, R26, 0x1, -R19 ;  /* 0x000000011a1a9824 */ /* 0x000fe200078e0a13 */
[----:B------:R-:W-:Y:S02]  /*0a10*/  @!P1 IADD3 R18, PT, PT, R18, 0x1, RZ ;  /* 0x0000000112129810 */ /* 0x000fe40007ffe0ff */
[----:B------:R-:W-:Y:S02]  /*0a20*/  ISETP.NE.AND P1, PT, R20, RZ, PT ;  /* 0x000000ff1400720c */ /* 0x000fe40003f25270 */
[----:B------:R-:W-:Y:S02]  /*0a30*/  ISETP.GE.U32.AND P0, PT, R26, R19, PT ;  /* 0x000000131a00720c */ /* 0x000fe40003f06070 */
[----:B0-----:R-:W-:-:S11]  /*0a40*/  IADD3 R5, PT, PT, R4, -0x3, RZ ;  /* 0xfffffffd04057810 */ /* 0x001fd60007ffe0ff */
[----:B------:R-:W-:-:S05]  /*0a50*/  @P0 VIADD R18, R18, 0x1 ;  /* 0x0000000112120836 */ /* 0x000fca0000000000 */
[----:B------:R-:W-:Y:S01]  /*0a60*/  MOV R8, R18 ;  /* 0x0000001200087202 */ /* 0x000fe20000000f00 */
[----:B------:R-:W-:-:S04]  /*0a70*/  IMAD.MOV.U32 R18, RZ, RZ, RZ ;  /* 0x000000ffff127224 */ /* 0x000fc800078e00ff */
[----:B------:R-:W-:Y:S01]  /*0a80*/  @!P2 IMAD.MOV R8, RZ, RZ, -R8 ;  /* 0x000000ffff08a224 */ /* 0x000fe200078e0a08 */
[----:B------:R-:W-:Y:S02]  /*0a90*/  @!P1 LOP3.LUT R8, RZ, R20, RZ, 0x33, !PT ;  /* 0x00000014ff089212 */ /* 0x000fe400078e33ff */
[----:B--2---:R-:W-:-:S04]  /*0aa0*/  IABS R26, R25 ;  /* 0x00000019001a7213 */ /* 0x004fc80000000000 */
[----:B------:R-:W0:Y:S08]  /*0ab0*/  I2F.RP R27, R26 ;  /* 0x0000001a001b7306 */ /* 0x000e300000209400 */
[----:B0-----:R-:W0:Y:S02]  /*0ac0*/  MUFU.RCP R27, R27 ;  /* 0x0000001b001b7308 */ /* 0x001e240000001000 */
[----:B0-----:R-:W-:-:S06]  /*0ad0*/  VIADD R19, R27, 0xffffffe ;  /* 0x0ffffffe1b137836 */ /* 0x001fcc0000000000 */
[----:B------:R-:W0:Y:S02]  /*0ae0*/  F2I.FTZ.U32.TRUNC.NTZ R19, R19 ;  /* 0x0000001300137305 */ /* 0x000e24000021f000 */
[----:B0-----:R-:W-:-:S04]  /*0af0*/  IMAD.MOV R17, RZ, RZ, -R19 ;  /* 0x000000ffff117224 */ /* 0x001fc800078e0a13 */
[----:B------:R-:W-:-:S04]  /*0b00*/  IMAD R17, R17, R26, RZ ;  /* 0x0000001a11117224 */ /* 0x000fc800078e02ff */
[----:B------:R-:W-:Y:S01]  /*0b10*/  IMAD.HI.U32 R16, R19, R17, R18 ;  /* 0x0000001113107227 */ /* 0x000fe200078e0012 */
[----:B------:R-:W-:Y:S02]  /*0b20*/  IABS R18, R25 ;  /* 0x0000001900127213 */ /* 0x000fe40000000000 */
[----:B------:R-:W-:-:S03]  /*0b30*/  IABS R17, R8 ;  /* 0x0000000800117213 */ /* 0x000fc60000000000 */
[----:B------:R-:W-:Y:S02]  /*0b40*/  IMAD.MOV R18, RZ, RZ, -R18 ;  /* 0x000000ffff127224 */ /* 0x000fe400078e0a12 */
[----:B------:R-:W-:-:S04]  /*0b50*/  IMAD.HI.U32 R16, R16, R17, RZ ;  /* 0x0000001110107227 */ /* 0x000fc800078e00ff */
[----:B------:R-:W-:Y:S02]  /*0b60*/  IMAD R17, R16, R18, R17 ;  /* 0x0000001210117224 */ /* 0x000fe400078e0211 */
[----:B------:R-:W-:-:S06]  /*0b70*/  IMAD.WIDE.U32 R18, R5, 0x4, R14 ;  /* 0x0000000405127825 */ /* 0x000fcc00078e000e */
[----:B------:R0:W2:Y:S01]  /*0b80*/  LDG.E R18, desc[UR6][R18.64] ;  /* 0x0000000612127981 */ /* 0x0000a2000c1e1900 */
[----:B------:R-:W-:Y:S01]  /*0b90*/  ISETP.GT.U32.AND P1, PT, R26, R17, PT ;  /* 0x000000111a00720c */ /* 0x000fe20003f24070 */
[----:B------:R-:W-:-:S04]  /*0ba0*/  IMAD.MOV R27, RZ, RZ, -R22 ;  /* 0x000000ffff1b7224 */ /* 0x000fc800078e0a16 */
[----:B------:R-:W-:Y:S01]  /*0bb0*/  IMAD R0, R7, R27, R0 ;  /* 0x0000001b07007224 */ /* 0x000fe200078e0200 */
[----:B------:R-:W-:-:S04]  /*0bc0*/  LOP3.LUT R7, R8, R25, RZ, 0x3c, !PT ;  /* 0x0000001908077212 */ /* 0x000fc800078e3cff */
[----:B------:R-:W-:Y:S01]  /*0bd0*/  ISETP.GE.AND P2, PT, R7, RZ, PT ;  /* 0x000000ff0700720c */ /* 0x000fe20003f46270 */
[----:B------:R-:W-:Y:S02]  /*0be0*/  IMAD R7, R10, 0x4, R1 ;  /* 0x000000040a077824 */ /* 0x000fe400078e0201 */
[----:B------:R-:W-:Y:S01]  /*0bf0*/  @!P1 IMAD.IADD R17, R17, 0x1, -R26 ;  /* 0x0000000111119824 */ /* 0x000fe200078e0a1a */
[----:B------:R-:W-:Y:S02]  /*0c00*/  @!P1 IADD3 R16, PT, PT, R16, 0x1, RZ ;  /* 0x0000000110109810 */ /* 0x000fe40007ffe0ff */
[----:B------:R-:W-:Y:S01]  /*0c10*/  ISETP.NE.AND P1, PT, R25, RZ, PT ;  /* 0x000000ff1900720c */ /* 0x000fe20003f25270 */
[----:B------:R1:W-:Y:S01]  /*0c20*/  STL [R7], R0 ;  /* 0x0000000007007387 */ /* 0x0003e20000100800 */
[----:B------:R-:W-:Y:S01]  /*0c30*/  ISETP.GE.U32.AND P0, PT, R17, R26, PT ;  /* 0x0000001a1100720c */ /* 0x000fe20003f06070 */
[----:B-1----:R-:W-:-:S12]  /*0c40*/  VIADD R0, R4, 0xfffffffc ;  /* 0xfffffffc04007836 */ /* 0x002fd80000000000 */
[----:B------:R-:W-:-:S05]  /*0c50*/  @P0 VIADD R16, R16, 0x1 ;  /* 0x0000000110100836 */ /* 0x000fca0000000000 */
[----:B0-----:R-:W-:Y:S01]  /*0c60*/  MOV R19, R16 ;  /* 0x0000001000137202 */ /* 0x001fe20000000f00 */
        /* <DEDUP_REMOVED lines=12> */
[----:B------:R-:W-:Y:S02]  /*0d30*/  IABS R17, R19 ;  /* 0x0000001300117213 */ /* 0x000fe40000000000 */
[----:B------:R-:W-:-:S03]  /*0d40*/  IADD3 R16, PT, PT, RZ, -R16, RZ ;  /* 0x80000010ff107210 */ /* 0x000fc60007ffe0ff */
[----:B------:R-:W-:-:S04]  /*0d50*/  IMAD.HI.U32 R10, R10, R17, RZ ;  /* 0x000000110a0a7227 */ /* 0x000fc800078e00ff */
[----:B------:R-:W-:Y:S02]  /*0d60*/  IMAD R7, R10, R16, R17 ;  /* 0x000000100a077224 */ /* 0x000fe400078e0211 */
[----:B------:R-:W-:-:S06]  /*0d70*/  IMAD.WIDE.U32 R16, R0, 0x4, R14 ;  /* 0x0000000400107825 */ /* 0x000fcc00078e000e */
[----:B------:R-:W2:Y:S01]  /*0d80*/  LDG.E R16, desc[UR6][R16.64] ;  /* 0x0000000610107981 */ /* 0x000ea2000c1e1900 */
[----:B------:R-:W-:Y:S01]  /*0d90*/  ISETP.GT.U32.AND P1, PT, R6, R7, PT ;  /* 0x000000070600720c */ /* 0x000fe20003f24070 */
[--C-:B------:R-:W-:Y:S02]  /*0da0*/  IMAD R12, R12, 0x4, R1.reuse ;  /* 0x000000040c0c7824 */ /* 0x100fe400078e0201 */
[----:B------:R-:W-:Y:S02]  /*0db0*/  IMAD R13, R13, 0x4, R1 ;  /* 0x000000040d0d7824 */ /* 0x000fe400078e0201 */
[----:B------:R-:W-:-:S08]  /*0dc0*/  VIADD R2, R2, 0x8 ;  /* 0x0000000802027836 */ /* 0x000fd00000000000 */
[----:B------:R-:W-:Y:S02]  /*0dd0*/  @!P1 IMAD.IADD R7, R7, 0x1, -R6 ;  /* 0x0000000107079824 */ /* 0x000fe400078e0a06 */
[----:B------:R-:W-:Y:S01]  /*0de0*/  @!P1 VIADD R10, R10, 0x1 ;  /* 0x000000010a0a9836 */ /* 0x000fe20000000000 */
[----:B------:R-:W-:Y:S02]  /*0df0*/  ISETP.NE.AND P1, PT, R18, RZ, PT ;  /* 0x000000ff1200720c */ /* 0x000fe40003f25270 */
[----:B------:R-:W-:Y:S01]  /*0e00*/  ISETP.GE.U32.AND P0, PT, R7, R6, PT ;  /* 0x000000060700720c */ /* 0x000fe20003f06070 */
[----:B------:R-:W-:-:S04]  /*0e10*/  IMAD.MOV R6, RZ, RZ, -R24 ;  /* 0x000000ffff067224 */ /* 0x000fc800078e0a18 */
[----:B------:R-:W-:Y:S01]  /*0e20*/  IMAD R9, R9, R6, R22 ;  /* 0x0000000609097224 */ /* 0x000fe200078e0216 */
[----:B------:R-:W-:-:S04]  /*0e30*/  LOP3.LUT R6, R19, R18, RZ, 0x3c, !PT ;  /* 0x0000001213067212 */ /* 0x000fc800078e3cff */
[----:B------:R-:W-:Y:S01]  /*0e40*/  ISETP.GE.AND P2, PT, R6, RZ, PT ;  /* 0x000000ff0600720c */ /* 0x000fe20003f46270 */
[----:B------:R-:W-:Y:S01]  /*0e50*/  IMAD.MOV.U32 R6, RZ, RZ, RZ ;  /* 0x000000ffff067224 */ /* 0x000fe200078e00ff */
[----:B------:R0:W-:Y:S01]  /*0e60*/  STL [R12], R9 ;  /* 0x000000090c007387 */ /* 0x0001e20000100800 */
[----:B------:R-:W-:-:S10]  /*0e70*/  @P0 IADD3 R10, PT, PT, R10, 0x1, RZ ;  /* 0x000000010a0a0810 */ /* 0x000fd40007ffe0ff */
[----:B------:R-:W-:Y:S02]  /*0e80*/  @!P2 IADD3 R10, PT, PT, -R10, RZ, RZ ;  /* 0x000000ff0a0aa210 */ /* 0x000fe40007ffe1ff */
[----:B------:R-:W-:-:S05]  /*0e90*/  @!P1 LOP3.LUT R10, RZ, R18, RZ, 0x33, !PT ;  /* 0x00000012ff0a9212 */ /* 0x000fca00078e33ff */
[----:B0-----:R-:W-:-:S04]  /*0ea0*/  IMAD.MOV R9, RZ, RZ, -R10 ;  /* 0x000000ffff097224 */ /* 0x001fc800078e0a0a */
[----:B------:R-:W-:Y:S02]  /*0eb0*/  IMAD R18, R18, R9, R19 ;  /* 0x0000000912127224 */ /* 0x000fe400078e0213 */
[----:B------:R-:W-:Y:S01]  /*0ec0*/  IMAD R9, R0, 0x4, R1 ;  /* 0x0000000400097824 */ /* 0x000fe200078e0201 */
[----:B--2---:R-:W-:-:S04]  /*0ed0*/  IABS R26, R16 ;  /* 0x00000010001a7213 */ /* 0x004fc80000000000 */
[----:B------:R-:W0:Y:S08]  /*0ee0*/  I2F.RP R27, R26 ;  /* 0x0000001a001b7306 */ /* 0x000e300000209400 */
[----:B0-----:R-:W0:Y:S02]  /*0ef0*/  MUFU.RCP R27, R27 ;  /* 0x0000001b001b7308 */ /* 0x001e240000001000 */
[----:B0-----:R-:W-:-:S06]  /*0f00*/  IADD3 R7, PT, PT, R27, 0xffffffe, RZ ;  /* 0x0ffffffe1b077810 */ /* 0x001fcc0007ffe0ff */
        /* <DEDUP_REMOVED lines=8> */
[----:B------:R-:W-:-:S05]  /*0f90*/  IMAD R7, R6, R17, R7 ;  /* 0x0000001106077224 */ /* 0x000fca00078e0207 */
[----:B------:R-:W-:-:S13]  /*0fa0*/  ISETP.GT.U32.AND P1, PT, R26, R7, PT ;  /* 0x000000071a00720c */ /* 0x000fda0003f24070 */
[-C--:B------:R-:W-:Y:S01]  /*0fb0*/  @!P1 IADD3 R7, PT, PT, R7, -R26.reuse, RZ ;  /* 0x8000001a07079210 */ /* 0x080fe20007ffe0ff */
[----:B------:R-:W-:Y:S01]  /*0fc0*/  @!P1 VIADD R6, R6, 0x1 ;  /* 0x0000000106069836 */ /* 0x000fe20000000000 */
[----:B------:R-:W-:Y:S02]  /*0fd0*/  ISETP.NE.AND P1, PT, R16, RZ, PT ;  /* 0x000000ff1000720c */ /* 0x000fe40003f25270 */
[----:B------:R-:W-:Y:S02]  /*0fe0*/  ISETP.GE.U32.AND P0, PT, R7, R26, PT ;  /* 0x0000001a0700720c */ /* 0x000fe40003f06070 */
[----:B------:R-:W-:-:S04]  /*0ff0*/  LOP3.LUT R7, R10, R16, RZ, 0x3c, !PT ;  /* 0x000000100a077212 */ /* 0x000fc800078e3cff */
[----:B------:R-:W-:Y:S02]  /*1000*/  ISETP.GE.AND P2, PT, R7, RZ, PT ;  /* 0x000000ff0700720c */ /* 0x000fe40003f46270 */
[----:B------:R-:W-:-:S05]  /*1010*/  IADD3 R7, PT, PT, -R21, RZ, RZ ;  /* 0x000000ff15077210 */ /* 0x000fca0007ffe1ff */
[----:B------:R-:W-:Y:S01]  /*1020*/  @P0 VIADD R6, R6, 0x1 ;  /* 0x0000000106060836 */ /* 0x000fe20000000000 */
[----:B------:R-:W-:Y:S01]  /*1030*/  ISETP.NE.AND P0, PT, R2, RZ, PT ;  /* 0x000000ff0200720c */ /* 0x000fe20003f05270 */
[----:B------:R-:W-:Y:S02]  /*1040*/  IMAD R11, R11, R7, R24 ;  /* 0x000000070b0b7224 */ /* 0x000fe400078e0218 */
[----:B------:R-:W-:Y:S02]  /*1050*/  IMAD.MOV R7, RZ, RZ, -R8 ;  /* 0x000000ffff077224 */ /* 0x000fe400078e0a08 */
[----:B------:R-:W-:Y:S01]  /*1060*/  @!P2 IMAD.MOV R6, RZ, RZ, -R6 ;  /* 0x000000ffff06a224 */ /* 0x000fe200078e0a06 */
[----:B------:R-:W-:Y:S01]  /*1070*/  @!P1 LOP3.LUT R6, RZ, R16, RZ, 0x33, !PT ;  /* 0x00000010ff069212 */ /* 0x000fe200078e33ff */
[----:B------:R-:W-:Y:S01]  /*1080*/  IMAD R20, R20, R7, R21 ;  /* 0x0000000714147224 */ /* 0x000fe200078e0215 */
[----:B------:R-:W-:-:S03]  /*1090*/  IADD3 R7, PT, PT, -R19, RZ, RZ ;  /* 0x000000ff13077210 */ /* 0x000fc60007ffe1ff */
[----:B------:R-:W-:Y:S02]  /*10a0*/  IMAD.MOV R17, RZ, RZ, -R6 ;  /* 0x000000ffff117224 */ /* 0x000fe400078e0a06 */
[----:B------:R-:W-:Y:S01]  /*10b0*/  IMAD R25, R25, R7, R8 ;  /* 0x0000000719197224 */ /* 0x000fe200078e0208 */
[----:B------:R-:W-:Y:S01]  /*10c0*/  LEA R8, R4, R1, 0x2 ;  /* 0x0000000104087211 */ /* 0x000fe200078e10ff */
[----:B------:R-:W-:Y:S01]  /*10d0*/  IMAD R16, R16, R17, R10 ;  /* 0x0000001110107224 */ /* 0x000fe200078e020a */
[----:B------:R-:W-:Y:S01]  /*10e0*/  LEA R7, R5, R1, 0x2 ;  /* 0x0000000105077211 */ /* 0x000fe200078e10ff */
[----:B------:R-:W-:Y:S01]  /*10f0*/  IMAD R10, R23, 0x4, R1 ;  /* 0x00000004170a7824 */ /* 0x000fe200078e0201 */
[----:B------:R-:W-:Y:S01]  /*1100*/  IADD3 R4, PT, PT, R4, -0x8, RZ ;  /* 0xfffffff804047810 */ /* 0x000fe20007ffe0ff */
[----:B------:R1:W-:Y:S01]  /*1110*/  STL [R8], R11 ;  /* 0x0000000b08007387 */ /* 0x0003e20000100800 */
[----:B------:R-:W-:-:S03]  /*1120*/  IMAD.MOV.U32 R5, RZ, RZ, R6 ;  /* 0x000000ffff057224 */ /* 0x000fc600078e0006 */
[----:B------:R1:W-:Y:S04]  /*1130*/  STL [R13], R20 ;  /* 0x000000140d007387 */ /* 0x0003e80000100800 */
[----:B------:R1:W-:Y:S04]  /*1140*/  STL [R10], R25 ;  /* 0x000000190a007387 */ /* 0x0003e80000100800 */
[----:B------:R1:W-:Y:S04]  /*1150*/  STL [R7], R18 ;  /* 0x0000001207007387 */ /* 0x0003e80000100800 */
[----:B------:R1:W-:Y:S01]  /*1160*/  STL [R9], R16 ;  /* 0x0000001009007387 */ /* 0x0003e20000100800 */
[----:B------:R-:W-:Y:S05]  /*1170*/  @P0 BRA `(.L_x_146) ;  /* 0xffffffec00fc0947 */ /* 0x000fea000383ffff */
[----:B------:R-:W-:-:S07]  /*1180*/  VIADD R12, R4, 0x4 ;  /* 0x00000004040c7836 */ /* 0x000fce0000000000 */
.L_x_145:
[----:B------:R-:W-:-:S13]  /*1190*/  ISETP.NE.AND P0, PT, R3, RZ, PT ;  /* 0x000000ff0300720c */ /* 0x000fda0003f05270 */
[----:B------:R-:W-:Y:S05]  /*11a0*/  @!P0 BRA `(.L_x_147) ;  /* 0x0000000c00c08947 */ /* 0x000fea0003800000 */
[----:B------:R-:W0:Y:S01]  /*11b0*/  LDCU UR4, c[0x0][0x3b8] ;  /* 0x00007700ff0477ac */ /* 0x000e220008000800 */
[----:B------:R-:W-:Y:S01]  /*11c0*/  ISETP.GE.U32.AND P0, PT, R3, 0x4, PT ;  /* 0x000000040300780c */ /* 0x000fe20003f06070 */
[----:B0-----:R-:W-:-:S04]  /*11d0*/  ULOP3.LUT UR5, UR4, 0x3, URZ, 0xc0, !UPT ;  /* 0x0000000304057892 */ /* 0x001fc8000f8ec0ff */
[----:B------:R-:W-:-:S08]  /*11e0*/  UISETP.NE.AND UP0, UPT, UR5, URZ, UPT ;  /* 0x000000ff0500728c */ /* 0x000fd0000bf05270 */
[----:B------:R-:W-:Y:S05]  /*11f0*/  @!P0 BRA `(.L_x_148) ;  /* 0x0000000800148947 */ /* 0x000fea0003800000 */
[----:B-1----:R-:W0:Y:S01]  /*1200*/  LDC.64 R6, c[0x0][0x388] ;  /* 0x0000e200ff067b82 */ /* 0x002e220000000a00 */
[----:B------:R-:W-:-:S05]  /*1210*/  IADD3 R0, PT, PT, R12, -0x1, RZ ;  /* 0xffffffff0c007810 */ /* 0x000fca0007ffe0ff */
[----:B0-----:R-:W-:-:S05]  /*1220*/  IMAD.WIDE.U32 R14, R0, 0x4, R6 ;  /* 0x00000004000e7825 */ /* 0x001fca00078e0006 */
[----:B------:R-:W2:Y:S01]  /*1230*/  LDG.E R4, desc[UR6][R14.64] ;  /* 0x000000060e047981 */ /* 0x000ea2000c1e1900 */
[----:B------:R-:W-:-:S04]  /*1240*/  VIADD R2, R12, 0xfffffffe ;  /* 0xfffffffe0c027836 */ /* 0x000fc80000000000 */
[----:B------:R-:W-:-:S05]  /*1250*/  IMAD.WIDE.U32 R16, R2, 0x4, R6 ;  /* 0x0000000402107825 */ /* 0x000fca00078e0006 */
[----:B------:R-:W3:Y:S01]  /*1260*/  LDG.E R8, desc[UR6][R16.64] ;  /* 0x0000000610087981 */ /* 0x000ee2000c1e1900 */
[----:B------:R-:W-:-:S04]  /*1270*/  VIADD R10, R12, 0xfffffffd ;  /* 0xfffffffd0c0a7836 */ /* 0x000fc80000000000 */
[----:B------:R-:W-:-:S05]  /*1280*/  IMAD.WIDE.U32 R18, R10, 0x4, R6 ;  /* 0x000000040a127825 */ /* 0x000fca00078e0006 */
[----:B------:R0:W4:Y:S01]  /*1290*/  LDG.E R9, desc[UR6][R18.64] ;  /* 0x0000000612097981 */ /* 0x000122000c1e1900 */
[----:B------:R-:W-:-:S05]  /*12a0*/  IADD3 R12, PT, PT, R12, -0x4, RZ ;  /* 0xfffffffc0c0c7810 */ /* 0x000fca0007ffe0ff */
[----:B------:R-:W-:-:S05]  /*12b0*/  IMAD.WIDE.U32 R20, R12, 0x4, R6 ;  /* 0x000000040c147825 */ /* 0x000fca00078e0006 */
[----:B------:R-:W5:Y:S01]  /*12c0*/  LDG.E R11, desc[UR6][R20.64] ;  /* 0x00000006140b7981 */ /* 0x000f62000c1e1900 */
[----:B0-----:R-:W-:Y:S02]  /*12d0*/  IABS R18, R5 ;  /* 0x0000000500127213 */ /* 0x001fe40000000000 */
[-C--:B--2---:R-:W-:Y:S02]  /*12e0*/  IABS R14, R4.reuse ;  /* 0x00000004000e7213 */ /* 0x084fe40000000000 */
[----:B------:R-:W-:Y:S02]  /*12f0*/  IABS R19, R4 ;  /* 0x0000000400137213 */ /* 0x000fe40000000000 */
[----:B------:R-:W0:Y:S01]  /*1300*/  I2F.RP R15, R14 ;  /* 0x0000000e000f7306 */ /* 0x000e220000209400 */
[----:B---3--:R-:W-:-:S07]  /*1310*/  IABS R13, R8 ;  /* 0x00000008000d7213 */ /* 0x008fce0000000000 */
[----:B------:R-:W1:Y:S08]  /*1320*/  I2F.RP R16, R13 ;  /* 0x0000000d00107306 */ /* 0x000e700000209400 */
[----:B0-----:R-:W0:Y:S08]  /*1330*/  MUFU.RCP R15, R15 ;  /* 0x0000000f000f7308 */ /* 0x001e300000001000 */
[----:B-1----:R-:W-:Y:S01]  /*1340*/  MUFU.RCP R16, R16 ;  /* 0x0000001000107308 */ /* 0x002fe20000001000 */
[----:B0-----:R-:W-:-:S07]  /*1350*/  VIADD R6, R15, 0xffffffe ;  /* 0x0ffffffe0f067836 */ /* 0x001fce0000000000 */
[----:B------:R0:W1:Y:S02]  /*1360*/  F2I.FTZ.U32.TRUNC.NTZ R7, R6 ;  /* 0x0000000600077305 */ /* 0x000064000021f000 */
[----:B0-----:R-:W-:Y:S02]  /*1370*/  HFMA2 R6, -RZ, RZ, 0, 0 ;  /* 0x00000000ff067431 */ /* 0x001fe400000001ff */
[----:B-1----:R-:W-:-:S04]  /*1380*/  IMAD.MOV R17, RZ, RZ, -R7 ;  /* 0x000000ffff117224 */ /* 0x002fc800078e0a07 */
[----:B------:R-:W-:-:S04]  /*1390*/  IMAD R17, R17, R14, RZ ;  /* 0x0000000e11117224 */ /* 0x000fc800078e02ff */
[----:B------:R-:W-:-:S04]  /*13a0*/  IMAD.HI.U32 R7, R7, R17, R6 ;  /* 0x0000001107077227 */ /* 0x000fc800078e0006 */
[----:B------:R-:W-:Y:S01]  /*13b0*/  IMAD.MOV.U32 R6, RZ, RZ, R18 ;  /* 0x000000ffff067224 */ /* 0x000fe200078e0012 */
[----:B------:R-:W-:Y:S01]  /*13c0*/  IABS R18, R8 ;  /* 0x0000000800127213 */ /* 0x000fe20000000000 */
[----:B------:R-:W-:Y:S02]  /*13d0*/  IMAD.MOV R17, RZ, RZ, -R19 ;  /* 0x000000ffff117224 */ /* 0x000fe400078e0a13 */
[----:B------:R-:W-:-:S04]  /*13e0*/  IMAD.HI.U32 R15, R7, R6, RZ ;  /* 0x00000006070f7227 */ /* 0x000fc800078e00ff */
[----:B------:R-:W-:Y:S01]  /*13f0*/  IMAD R7, R15, R17, R6 ;  /* 0x000000110f077224 */ /* 0x000fe200078e0206 */
[----:B------:R-:W-:Y:S01]  /*1400*/  LOP3.LUT R6, R5, R4, RZ, 0x3c, !PT ;  /* 0x0000000405067212 */ /* 0x000fe200078e3cff */
[----:B------:R-:W-:Y:S02]  /*1410*/  VIADD R17, R16, 0xffffffe ;  /* 0x0ffffffe10117836 */ /* 0x000fe40000000000 */
[----:B------:R-:W-:Y:S01]  /*1420*/  IMAD.MOV R18, RZ, RZ, -R18 ;  /* 0x000000ffff127224 */ /* 0x000fe200078e0a12 */
[----:B------:R-:W-:Y:S02]  /*1430*/  ISETP.GT.U32.AND P1, PT, R14, R7, PT ;  /* 0x000000070e00720c */ /* 0x000fe40003f24070 */
[----:B------:R-:W-:-:S11]  /*1440*/  ISETP.GE.AND P2, PT, R6, RZ, PT ;  /* 0x000000ff0600720c */ /* 0x000fd60003f46270 */
[-C--:B------:R-:W-:Y:S01]  /*1450*/  @!P1 IADD3 R7, PT, PT, R7, -R14.reuse, RZ ;  /* 0x8000000e07079210 */ /* 0x080fe20007ffe0ff */
[----:B------:R-:W-:Y:S01]  /*1460*/  @!P1 VIADD R15, R15, 0x1 ;  /* 0x000000010f0f9836 */ /* 0x000fe20000000000 */
[----:B------:R-:W-:Y:S02]  /*1470*/  ISETP.NE.AND P1, PT, R4, RZ, PT ;  /* 0x000000ff0400720c */ /* 0x000fe40003f25270 */
[----:B------:R-:W-:Y:S02]  /*1480*/  ISETP.GE.U32.AND P0, PT, R7, R14, PT ;  /* 0x0000000e0700720c */ /* 0x000fe40003f06070 */
[----:B------:R-:W0:Y:S01]  /*1490*/  F2I.FTZ.U32.TRUNC.NTZ R7, R17 ;  /* 0x0000001100077305 */ /* 0x000e22000021f000 */
[----:B----4-:R-:W-:-:S07]  /*14a0*/  IABS R14, R9 ;  /* 0x00000009000e7213 */ /* 0x010fce0000000000 */
[----:B------:R-:W1:Y:S03]  /*14b0*/  I2F.RP R17, R14 ;  /* 0x0000000e00117306 */ /* 0x000e660000209400 */
[----:B------:R-:W-:Y:S01]  /*14c0*/  @P0 IADD3 R15, PT, PT, R15, 0x1, RZ ;  /* 0x000000010f0f0810 */ /* 0x000fe20007ffe0ff */
[----:B0-----:R-:W-:-:S04]  /*14d0*/  IMAD.MOV R6, RZ, RZ, -R7 ;  /* 0x000000ffff067224 */ /* 0x001fc800078e0a07 */
[----:B------:R-:W-:Y:S01]  /*14e0*/  @!P2 IMAD.MOV R15, RZ, RZ, -R15 ;  /* 0x000000ffff0fa224 */ /* 0x000fe200078e0a0f */
[----:B------:R-:W-:Y:S01]  /*14f0*/  @!P1 LOP3.LUT R15, RZ, R4, RZ, 0x33, !PT ;  /* 0x00000004ff0f9212 */ /* 0x000fe200078e33ff */
[----:B------:R-:W-:Y:S01]  /*1500*/  IMAD R19, R6, R13, RZ ;  /* 0x0000000d06137224 */ /* 0x000fe200078e02ff */
[----:B------:R-:W-:Y:S02]  /*1510*/  MOV R6, RZ ;  /* 0x000000ff00067202 */ /* 0x000fe40000000f00 */
[----:B------:R-:W-:Y:S01]  /*1520*/  IABS R16, R15 ;  /* 0x0000000f00107213 */ /* 0x000fe20000000000 */
[----:B-1----:R-:W0:Y:S02]  /*1530*/  MUFU.RCP R17, R17 ;  /* 0x0000001100117308 */ /* 0x002e240000001000 */
[----:B------:R-:W-:Y:S01]  /*1540*/  IMAD.HI.U32 R6, R7, R19, R6 ;  /* 0x0000001307067227 */ /* 0x000fe200078e0006 */
[----:B------:R-:W-:-:S03]  /*1550*/  IABS R19, R9 ;  /* 0x0000000900137213 */ /* 0x000fc60000000000 */
[----:B------:R-:W-:Y:S02]  /*1560*/  IMAD.MOV.U32 R7, RZ, RZ, R16 ;  /* 0x000000ffff077224 */ /* 0x000fe400078e0010 */
[----:B------:R-:W-:Y:S02]  /*1570*/  IMAD.MOV R19, RZ, RZ, -R19 ;  /* 0x000000ffff137224 */ /* 0x000fe400078e0a13 */
[----:B------:R-:W-:-:S04]  /*1580*/  IMAD.HI.U32 R16, R6, R7, RZ ;  /* 0x0000000706107227 */ /* 0x000fc800078e00ff */
[----:B------:R-:W-:Y:S02]  /*1590*/  IMAD R6, R16, R18, R7 ;  /* 0x0000001210067224 */ /* 0x000fe400078e0207 */
[----:B0-----:R-:W-:-:S03]  /*15a0*/  VIADD R7, R17, 0xffffffe ;  /* 0x0ffffffe11077836 */ /* 0x001fc60000000000 */
[----:B------:R-:W-:-:S03]  /*15b0*/  ISETP.GT.U32.AND P1, PT, R13, R6, PT ;  /* 0x000000060d00720c */ /* 0x000fc60003f24070 */
[----:B------:R-:W0:Y:S10]  /*15c0*/  F2I.FTZ.U32.TRUNC.NTZ R7, R7 ;  /* 0x0000000700077305 */ /* 0x000e34000021f000 */
[----:B------:R-:W-:Y:S01]  /*15d0*/  @!P1 IADD3 R6, PT, PT, R6, -R13, RZ ;  /* 0x8000000d06069210 */ /* 0x000fe20007ffe0ff */
[----:B------:R-:W-:Y:S01]  /*15e0*/  @!P1 VIADD R16, R16, 0x1 ;  /* 0x0000000110109836 */ /* 0x000fe20000000000 */
[----:B------:R-:W-:-:S02]  /*15f0*/  ISETP.NE.AND P1, PT, R8, RZ, PT ;  /* 0x000000ff0800720c */ /* 0x000fc40003f25270 */
[----:B------:R-:W-:Y:S02]  /*1600*/  ISETP.GE.U32.AND P0, PT, R6, R13, PT ;  /* 0x0000000d0600720c */ /* 0x000fe40003f06070 */
[----:B------:R-:W-:Y:S01]  /*1610*/  LOP3.LUT R6, R15, R8, RZ, 0x3c, !PT ;  /* 0x000000080f067212 */ /* 0x000fe200078e3cff */
[----:B0-----:R-:W-:Y:S01]  /*1620*/  IMAD.MOV R17, RZ, RZ, -R7 ;  /* 0x000000ffff117224 */ /* 0x001fe200078e0a07 */
[----:B-----5:R-:W-:Y:S02]  /*1630*/  IABS R13, R11 ;  /* 0x0000000b000d7213 */ /* 0x020fe40000000000 */
[----:B------:R-:W-:Y:S01]  /*1640*/  ISETP.GE.AND P2, PT, R6, RZ, PT ;  /* 0x000000ff0600720c */ /* 0x000fe20003f46270 */
[----:B------:R-:W-:Y:S02]  /*1650*/  HFMA2 R6, -RZ, RZ, 0, 0 ;  /* 0x00000000ff067431 */ /* 0x000fe400000001ff */
[----:B------:R-:W-:-:S04]  /*1660*/  IMAD R17, R17, R14, RZ ;  /* 0x0000000e11117224 */ /* 0x000fc800078e02ff */
[----:B------:R-:W-:Y:S01]  /*1670*/  @P0 IADD3 R16, PT, PT, R16, 0x1, RZ ;  /* 0x0000000110100810 */ /* 0x000fe20007ffe0ff */
[----:B------:R-:W-:Y:S02]  /*1680*/  IMAD.HI.U32 R6, R7, R17, R6 ;  /* 0x0000001107067227 */ /* 0x000fe400078e0006 */
[----:B------:R-:W0:Y:S03]  /*1690*/  I2F.RP R17, R13 ;  /* 0x0000000d00117306 */ /* 0x000e260000209400 */
[----:B------:R-:W-:Y:S01]  /*16a0*/  @!P2 IMAD.MOV R16, RZ, RZ, -R16 ;  /* 0x000000ffff10a224 */ /* 0x000fe200078e0a10 */
[----:B------:R-:W-:-:S04]  /*16b0*/  @!P1 LOP3.LUT R16, RZ, R8, RZ, 0x33, !PT ;  /* 0x00000008ff109212 */ /* 0x000fc800078e33ff */
[----:B------:R-:W-:-:S05]  /*16c0*/  IABS R18, R16 ;  /* 0x0000001000127213 */ /* 0x000fca0000000000 */
[----:B------:R-:W-:Y:S01]  /*16d0*/  IMAD.MOV.U32 R7, RZ, RZ, R18 ;  /* 0x000000ffff077224 */ /* 0x000fe200078e0012 */
[----:B------:R-:W-:Y:S01]  /*16e0*/  MOV R18, R19 ;  /* 0x0000001300127202 */ /* 0x000fe20000000f00 */
[----:B0-----:R-:W0:Y:S02]  /*16f0*/  MUFU.RCP R17, R17 ;  /* 0x0000001100117308 */ /* 0x001e240000001000 */
[----:B------:R-:W-:Y:S01]  /*1700*/  IMAD.HI.U32 R6, R6, R7, RZ ;  /* 0x0000000706067227 */ /* 0x000fe200078e00ff */
[----:B------:R-:W-:-:S03]  /*1710*/  IABS R19, R11 ;  /* 0x0000000b00137213 */ /* 0x000fc60000000000 */
[----:B------:R-:W-:Y:S02]  /*1720*/  IMAD R7, R6, R18, R7 ;  /* 0x0000001206077224 */ /* 0x000fe400078e0207 */
[----:B------:R-:W-:-:S03]  /*1730*/  IMAD.MOV R19, RZ, RZ, -R19 ;  /* 0x000000ffff137224 */ /* 0x000fc600078e0a13 */
[----:B------:R-:W-:Y:S01]  /*1740*/  ISETP.GT.U32.AND P1, PT, R14, R7, PT ;  /* 0x000000070e00720c */ /* 0x000fe20003f24070 */
[----:B0-----:R-:W-:-:S12]  /*1750*/  VIADD R18, R17, 0xffffffe ;  /* 0x0ffffffe11127836 */ /* 0x001fd80000000000 */
[----:B------:R-:W-:Y:S01]  /*1760*/  @!P1 IMAD.IADD R7, R7, 0x1, -R14 ;  /* 0x0000000107079824 */ /* 0x000fe200078e0a0e */
[----:B------:R-:W-:Y:S02]  /*1770*/  @!P1 IADD3 R6, PT, PT, R6, 0x1, RZ ;  /* 0x0000000106069810 */ /* 0x000fe40007ffe0ff */
[----:B------:R-:W-:Y:S02]  /*1780*/  ISETP.NE.AND P1, PT, R9, RZ, PT ;  /* 0x000000ff0900720c */ /* 0x000fe40003f25270 */
[----:B------:R-:W-:Y:S02]  /*1790*/  ISETP.GE.U32.AND P0, PT, R7, R14, PT ;  /* 0x0000000e0700720c */ /* 0x000fe40003f06070 */
[----:B------:R-:W0:Y:S01]  /*17a0*/  F2I.FTZ.U32.TRUNC.NTZ R7, R18 ;  /* 0x0000001200077305 */ /* 0x000e22000021f000 */
[----:B------:R-:W-:-:S04]  /*17b0*/  LOP3.LUT R14, R16, R9, RZ, 0x3c, !PT ;  /* 0x00000009100e7212 */ /* 0x000fc800078e3cff */
[----:B------:R-:W-:-:S06]  /*17c0*/  ISETP.GE.AND P2, PT, R14, RZ, PT ;  /* 0x000000ff0e00720c */ /* 0x000fcc0003f46270 */
        /* <DEDUP_REMOVED lines=8> */
[----:B------:R-:W-:Y:S01]  /*1850*/  IMAD.HI.U32 R6, R7, R17, R6 ;  /* 0x0000001107067227 */ /* 0x000fe200078e0006 */
[----:B------:R-:W-:-:S03]  /*1860*/  IADD3 R17, PT, PT, -R14, RZ, RZ ;  /* 0x000000ff0e117210 */ /* 0x000fc60007ffe1ff */
[----:B------:R-:W-:Y:S02]  /*1870*/  IMAD.MOV.U32 R7, RZ, RZ, R18 ;  /* 0x000000ffff077224 */ /* 0x000fe400078e0012 */
[----:B------:R-:W-:Y:S02]  /*1880*/  IMAD.MOV.U32 R18, RZ, RZ, R19 ;  /* 0x000000ffff127224 */ /* 0x000fe400078e0013 */
[----:B------:R-:W-:-:S04]  /*1890*/  IMAD.HI.U32 R6, R6, R7, RZ ;  /* 0x0000000706067227 */ /* 0x000fc800078e00ff */
[----:B------:R-:W-:Y:S01]  /*18a0*/  IMAD R18, R6, R18, R7 ;  /* 0x0000001206127224 */ /* 0x000fe200078e0207 */
[----:B------:R-:W-:-:S04]  /*18b0*/  LOP3.LUT R7, R14, R11, RZ, 0x3c, !PT ;  /* 0x0000000b0e077212 */ /* 0x000fc800078e3cff */
[----:B------:R-:W-:Y:S02]  /*18c0*/  ISETP.GT.U32.AND P1, PT, R13, R18, PT ;  /* 0x000000120d00720c */ /* 0x000fe40003f24070 */
[----:B------:R-:W-:Y:S01]  /*18d0*/  ISETP.GE.AND P2, PT, R7, RZ, PT ;  /* 0x000000ff0700720c */ /* 0x000fe20003f46270 */
[----:B------:R-:W-:-:S04]  /*18e0*/  IMAD.MOV R7, RZ, RZ, -R15 ;  /* 0x000000ffff077224 */ /* 0x000fc800078e0a0f */
[----:B------:R-:W-:Y:S02]  /*18f0*/  IMAD R4, R4, R7, R5 ;  /* 0x0000000704047224 */ /* 0x000fe400078e0205 */
[----:B------:R-:W-:-:S04]  /*1900*/  IMAD R7, R0, 0x4, R1 ;  /* 0x0000000400077824 */ /* 0x000fc800078e0201 */
[-C--:B------:R-:W-:Y:S01]  /*1910*/  @!P1 IADD3 R18, PT, PT, R18, -R13.reuse, RZ ;  /* 0x8000000d12129210 */ /* 0x080fe20007ffe0ff */
[----:B------:R-:W-:Y:S01]  /*1920*/  @!P1 VIADD R6, R6, 0x1 ;  /* 0x0000000106069836 */ /* 0x000fe20000000000 */
[----:B------:R-:W-:Y:S01]  /*1930*/  ISETP.NE.AND P1, PT, R11, RZ, PT ;  /* 0x000000ff0b00720c */ /* 0x000fe20003f25270 */
[----:B------:R0:W-:Y:S01]  /*1940*/  STL [R7], R4 ;  /* 0x0000000407007387 */ /* 0x0001e20000100800 */
[----:B------:R-:W-:Y:S01]  /*1950*/  ISETP.GE.U32.AND P0, PT, R18, R13, PT ;  /* 0x0000000d1200720c */ /* 0x000fe20003f06070 */
[--C-:B------:R-:W-:Y:S02]  /*1960*/  IMAD.MOV R13, RZ, RZ, -R16.reuse ;  /* 0x000000ffff0d7224 */ /* 0x100fe400078e0a10 */
[----:B------:R-:W-:Y:S01]  /*1970*/  IMAD R16, R9, R17, R16 ;  /* 0x0000001109107224 */ /* 0x000fe200078e0210 */
[----:B------:R-:W-:Y:S01]  /*1980*/  LEA R9, R2, R1, 0x2 ;  /* 0x0000000102097211 */ /* 0x000fe200078e10ff */
[----:B------:R-:W-:Y:S02]  /*1990*/  IMAD R8, R8, R13, R15 ;  /* 0x0000000d08087224 */ /* 0x000fe400078e020f */
[----:B------:R-:W-:-:S03]  /*19a0*/  IMAD R13, R12, 0x4, R1 ;  /* 0x000000040c0d7824 */ /* 0x000fc600078e0201 */
[----:B------:R0:W-:Y:S03]  /*19b0*/  STL [R9], R8 ;  /* 0x0000000809007387 */ /* 0x0001e60000100800 */
[----:B------:R-:W-:-:S05]  /*19c0*/  @P0 VIADD R6, R6, 0x1 ;  /* 0x0000000106060836 */ /* 0x000fca0000000000 */
[----:B------:R-:W-:Y:S02]  /*19d0*/  @!P2 IADD3 R6, PT, PT, -R6, RZ, RZ ;  /* 0x000000ff0606a210 */ /* 0x000fe40007ffe1ff */
[----:B------:R-:W-:-:S04]  /*19e0*/  @!P1 LOP3.LUT R6, RZ, R11, RZ, 0x33, !PT ;  /* 0x0000000bff069212 */ /* 0x000fc800078e33ff */
[----:B------:R-:W-:Y:S01]  /*19f0*/  MOV R5, R6 ;  /* 0x0000000600057202 */ /* 0x000fe20000000f00 */
[----:B------:R-:W-:-:S04]  /*1a00*/  IMAD.MOV R18, RZ, RZ, -R6 ;  /* 0x000000ffff127224 */ /* 0x000fc800078e0a06 */
[----:B------:R-:W-:Y:S02]  /*1a10*/  IMAD R14, R11, R18, R14 ;  /* 0x000000120b0e7224 */ /* 0x000fe400078e020e */
[----:B------:R-:W-:-:S05]  /*1a20*/  IMAD R11, R10, 0x4, R1 ;  /* 0x000000040a0b7824 */ /* 0x000fca00078e0201 */
[----:B------:R0:W-:Y:S04]  /*1a30*/  STL [R11], R16 ;  /* 0x000000100b007387 */ /* 0x0001e80000100800 */
[----:B------:R0:W-:Y:S02]  /*1a40*/  STL [R13], R14 ;  /* 0x0000000e0d007387 */ /* 0x0001e40000100800 */
.L_x_148:
[----:B------:R-:W-:Y:S05]  /*1a50*/  BRA.U !UP0, `(.L_x_147) ;  /* 0x0000000508947547 */ /* 0x000fea000b800000 */
[----:B------:R-:W-:Y:S02]  /*1a60*/  UISETP.NE.AND UP0, UPT, UR5, 0x1, UPT ;  /* 0x000000010500788c */ /* 0x000fe4000bf05270 */
[----:B------:R-:W-:-:S04]  /*1a70*/  ULOP3.LUT UR4, UR4, 0x1, URZ, 0xc0, !UPT ;  /* 0x0000000104047892 */ /* 0x000fc8000f8ec0ff */
[----:B------:R-:W-:-:S03]  /*1a80*/  UISETP.NE.U32.AND UP1, UPT, UR4, 0x1, UPT ;  /* 0x000000010400788c */ /* 0x000fc6000bf25070 */
[----:B------:R-:W-:Y:S08]  /*1a90*/  BRA.U !UP0, `(.L_x_149) ;  /* 0x0000000508107547 */ /* 0x000ff0000b800000 */
[----:B01----:R-:W0:Y:S01]  /*1aa0*/  LDC.64 R6, c[0x0][0x388] ;  /* 0x0000e200ff067b82 */ /* 0x003e220000000a00 */
[----:B------:R-:W-:-:S04]  /*1ab0*/  VIADD R0, R12, 0xffffffff ;  /* 0xffffffff0c007836 */ /* 0x000fc80000000000 */
[----:B0-----:R-:W-:-:S05]  /*1ac0*/  IMAD.WIDE.U32 R10, R0, 0x4, R6 ;  /* 0x00000004000a7825 */ /* 0x001fca00078e0006 */
[----:B------:R0:W2:Y:S01]  /*1ad0*/  LDG.E R2, desc[UR6][R10.64] ;  /* 0x000000060a027981 */ /* 0x0000a2000c1e1900 */
[----:B------:R-:W-:-:S04]  /*1ae0*/  VIADD R4, R12, 0xfffffffe ;  /* 0xfffffffe0c047836 */ /* 0x000fc80000000000 */
[----:B------:R-:W-:-:S06]  /*1af0*/  IMAD.WIDE.U32 R6, R4, 0x4, R6 ;  /* 0x0000000404067825 */ /* 0x000fcc00078e0006 */
[----:B------:R-:W3:Y:S01]  /*1b00*/  LDG.E R6, desc[UR6][R6.64] ;  /* 0x0000000606067981 */ /* 0x000ee2000c1e1900 */
[----:B0-----:R-:W-:Y:S02]  /*1b10*/  IABS R10, R5 ;  /* 0x00000005000a7213 */ /* 0x001fe40000000000 */
[-C--:B--2---:R-:W-:Y:S02]  /*1b20*/  IABS R14, R2.reuse ;  /* 0x00000002000e7213 */ /* 0x084fe40000000000 */
[----:B------:R-:W-:Y:S02]  /*1b30*/  IABS R13, R2 ;  /* 0x00000002000d7213 */ /* 0x000fe40000000000 */
        /* <DEDUP_REMOVED lines=13> */
[----:B------:R-:W-:-:S04]  /*1c10*/  LOP3.LUT R10, R5, R2, RZ, 0x3c, !PT ;  /* 0x00000002050a7212 */ /* 0x000fc800078e3cff */
[----:B------:R-:W-:Y:S01]  /*1c20*/  ISETP.GT.U32.AND P1, PT, R14, R9, PT ;  /* 0x000000090e00720c */ /* 0x000fe20003f24070 */
[----:B0-----:R-:W0:Y:S01]  /*1c30*/  MUFU.RCP R11, R11 ;  /* 0x0000000b000b7308 */ /* 0x001e220000001000 */
[----:B------:R-:W-:-:S11]  /*1c40*/  ISETP.GE.AND P2, PT, R10, RZ, PT ;  /* 0x000000ff0a00720c */ /* 0x000fd60003f46270 */
[----:B------:R-:W-:Y:S01]  /*1c50*/  @!P1 IMAD.IADD R9, R9, 0x1, -R14 ;  /* 0x0000000109099824 */ /* 0x000fe200078e0a0e */
[----:B------:R-:W-:Y:S02]  /*1c60*/  @!P1 IADD3 R8, PT, PT, R8, 0x1, RZ ;  /* 0x0000000108089810 */ /* 0x000fe40007ffe0ff */
[----:B------:R-:W-:Y:S02]  /*1c70*/  ISETP.NE.AND P1, PT, R2, RZ, PT ;  /* 0x000000ff0200720c */ /* 0x000fe40003f25270 */
[----:B------:R-:W-:Y:S01]  /*1c80*/  ISETP.GE.U32.AND P0, PT, R9, R14, PT ;  /* 0x0000000e0900720c */ /* 0x000fe20003f06070 */
[----:B0-----:R-:W-:Y:S01]  /*1c90*/  VIADD R12, R11, 0xffffffe ;  /* 0x0ffffffe0b0c7836 */ /* 0x001fe20000000000 */
[----:B------:R-:W-:-:S03]  /*1ca0*/  IABS R14, R6 ;  /* 0x00000006000e7213 */ /* 0x000fc60000000000 */
[----:B------:R0:W1:Y:S02]  /*1cb0*/  F2I.FTZ.U32.TRUNC.NTZ R9, R12 ;  /* 0x0000000c00097305 */ /* 0x000064000021f000 */
[----:B------:R-:W-:-:S06]  /*1cc0*/  IMAD.MOV R14, RZ, RZ, -R14 ;  /* 0x000000ffff0e7224 */ /* 0x000fcc00078e0a0e */
[----:B------:R-:W-:Y:S02]  /*1cd0*/  @P0 VIADD R8, R8, 0x1 ;  /* 0x0000000108080836 */ /* 0x000fe40000000000 */
[----:B0-----:R-:W-:Y:S02]  /*1ce0*/  IMAD.MOV.U32 R12, RZ, RZ, R4 ;  /* 0x000000ffff0c7224 */ /* 0x001fe400078e0004 */
[----:B------:R-:W-:Y:S01]  /*1cf0*/  IMAD.MOV.U32 R13, RZ, RZ, R8 ;  /* 0x000000ffff0d7224 */ /* 0x000fe200078e0008 */
[----:B-1----:R-:W-:-:S03]  /*1d00*/  IADD3 R8, PT, PT, RZ, -R9, RZ ;  /* 0x80000009ff087210 */ /* 0x002fc60007ffe0ff */
        /* <DEDUP_REMOVED lines=12> */
[----:B------:R-:W-:Y:S02]  /*1dd0*/  IMAD R2, R2, R9, R5 ;  /* 0x0000000902027224 */ /* 0x000fe400078e0205 */
[----:B------:R-:W-:-:S10]  /*1de0*/  IMAD R9, R4, 0x4, R1 ;  /* 0x0000000404097824 */ /* 0x000fd400078e0201 */
[-C--:B------:R-:W-:Y:S01]  /*1df0*/  @!P1 IADD3 R10, PT, PT, R10, -R7.reuse, RZ ;  /* 0x800000070a0a9210 */ /* 0x080fe20007ffe0ff */
[----:B------:R-:W-:Y:S01]  /*1e00*/  @!P1 VIADD R8, R8, 0x1 ;  /* 0x0000000108089836 */ /* 0x000fe20000000000 */
[----:B------:R-:W-:Y:S02]  /*1e10*/  ISETP.NE.AND P1, PT, R6, RZ, PT ;  /* 0x000000ff0600720c */ /* 0x000fe40003f25270 */
[----:B------:R-:W-:Y:S02]  /*1e20*/  ISETP.GE.U32.AND P0, PT, R10, R7, PT ;  /* 0x000000070a00720c */ /* 0x000fe40003f06070 */
[----:B------:R-:W-:-:S04]  /*1e30*/  LOP3.LUT R7, R13, R6, RZ, 0x3c, !PT ;  /* 0x000000060d077212 */ /* 0x000fc800078e3cff */
[----:B------:R-:W-:Y:S02]  /*1e40*/  ISETP.GE.AND P2, PT, R7, RZ, PT ;  /* 0x000000ff0700720c */ /* 0x000fe40003f46270 */
[----:B------:R-:W-:-:S05]  /*1e50*/  LEA R7, R0, R1, 0x2 ;  /* 0x0000000100077211 */ /* 0x000fca00078e10ff */
[----:B------:R-:W-:Y:S01]  /*1e60*/  @P0 VIADD R8, R8, 0x1 ;  /* 0x0000000108080836 */ /* 0x000fe20000000000 */
[----:B------:R2:W-:Y:S05]  /*1e70*/  STL [R7], R2 ;  /* 0x0000000207007387 */ /* 0x0005ea0000100800 */
[----:B------:R-:W-:Y:S02]  /*1e80*/  @!P2 IADD3 R8, PT, PT, -R8, RZ, RZ ;  /* 0x000000ff0808a210 */ /* 0x000fe40007ffe1ff */
[----:B------:R-:W-:-:S04]  /*1e90*/  @!P1 LOP3.LUT R8, RZ, R6, RZ, 0x33, !PT ;  /* 0x00000006ff089212 */ /* 0x000fc800078e33ff */
[----:B------:R-:W-:Y:S01]  /*1ea0*/  MOV R5, R8 ;  /* 0x0000000800057202 */ /* 0x000fe20000000f00 */
[----:B------:R-:W-:-:S04]  /*1eb0*/  IMAD.MOV R11, RZ, RZ, -R8 ;  /* 0x000000ffff0b7224 */ /* 0x000fc800078e0a08 */
[----:B------:R-:W-:-:S05]  /*1ec0*/  IMAD R6, R6, R11, R13 ;  /* 0x0000000b06067224 */ /* 0x000fca00078e020d */
[----:B------:R2:W-:Y:S02]  /*1ed0*/  STL [R9], R6 ;  /* 0x0000000609007387 */ /* 0x0005e40000100800 */
.L_x_149:
[----:B------:R-:W-:Y:S05]  /*1ee0*/  BRA.U UP1, `(.L_x_147) ;  /* 0x0000000101707547 */ /* 0x000fea000b800000 */
[----:B012---:R-:W0:Y:S01]  /*1ef0*/  LDC.64 R6, c[0x0][0x388] ;  /* 0x0000e200ff067b82 */ /* 0x007e220000000a00 */
[----:B------:R-:W-:-:S04]  /*1f00*/  VIADD R12, R12, 0xffffffff ;  /* 0xffffffff0c0c7836 */ /* 0x000fc80000000000 */
[----:B0-----:R-:W-:-:S06]  /*1f10*/  IMAD.WIDE.U32 R6, R12, 0x4, R6 ;  /* 0x000000040c067825 */ /* 0x001fcc00078e0006 */
[----:B------:R-:W2:Y:S01]  /*1f20*/  LDG.E R6, desc[UR6][R6.64] ;  /* 0x0000000606067981 */ /* 0x000ea2000c1e1900 */
[----:B------:R-:W-:Y:S02]  /*1f30*/  IABS R4, R5 ;  /* 0x0000000500047213 */ /* 0x000fe40000000000 */
[----:B------:R-:W-:Y:S02]  /*1f40*/  ISETP.GE.AND P2, PT, R5, RZ, PT ;  /* 0x000000ff0500720c */ /* 0x000fe40003f46270 */
        /* <DEDUP_REMOVED lines=22> */
.L_x_147:
[----:B---3--:R-:W3:Y:S01]  /*20b0*/  LDC R0, c[0x0][0x3b8] ;  /* 0x0000ee00ff007b82 */ /* 0x008ee20000000800 */
[----:B--2---:R-:W-:Y:S01]  /*20c0*/  IMAD.MOV.U32 R2, RZ, RZ, RZ ;  /* 0x000000ffff027224 */ /* 0x004fe200078e00ff */
[C---:B---3--:R-:W-:Y:S02]  /*20d0*/  ISETP.GE.U32.AND P1, PT, R0.reuse, 0x10, PT ;  /* 0x000000100000780c */ /* 0x048fe40003f26070 */
[----:B-1----:R-:W-:-:S04]  /*20e0*/  LOP3.LUT R20, R0, 0xf, RZ, 0xc0, !PT ;  /* 0x0000000f00147812 */ /* 0x002fc800078ec0ff */
[----:B------:R-:W-:-:S07]  /*20f0*/  ISETP.NE.AND P0, PT, R20, RZ, PT ;  /* 0x000000ff1400720c */ /* 0x000fce0003f05270 */
[----:B------:R-:W-:Y:S06]  /*2100*/  @!P1 BRA `(.L_x_150) ;  /* 0x0000000400809947 */ /* 0x000fec0003800000 */
[----:B------:R-:W1:Y:S01]  /*2110*/  LDCU.64 UR4, c[0x0][0x3a8] ;  /* 0x00007500ff0477ac */ /* 0x000e620008000a00 */
[----:B------:R-:W-:Y:S01]  /*2120*/  LOP3.LUT R2, R0, 0x7ffffff0, RZ, 0xc0, !PT ;  /* 0x7ffffff000027812 */ /* 0x000fe200078ec0ff */
[C---:B------:R-:W-:Y:S01]  /*2130*/  VIADD R6, R1.reuse, 0x20 ;  /* 0x0000002001067836 */ /* 0x040fe20000000000 */
[----:B------:R-:W-:-:S03]  /*2140*/  IADD3 R0, PT, PT, R1, 0x48, RZ ;  /* 0x0000004801007810 */ /* 0x000fc60007ffe0ff */
[----:B0-----:R-:W-:Y:S01]  /*2150*/  IMAD.MOV R7, RZ, RZ, -R2 ;  /* 0x000000ffff077224 */ /* 0x001fe200078e0a02 */
[----:B-1----:R-:W-:-:S04]  /*2160*/  UIADD3 UR4, UP0, UPT, UR4, 0x20, URZ ;  /* 0x0000002004047890 */ /* 0x002fc8000ff1e0ff */
[----:B------:R-:W-:Y:S02]  /*2170*/  UIADD3.X UR5, UPT, UPT, URZ, UR5, URZ, UP0, !UPT ;  /* 0x00000005ff057290 */ /* 0x000fe400087fe4ff */
[----:B------:R-:W-:-:S04]  /*2180*/  IMAD.U32 R4, RZ, RZ, UR4 ;  /* 0x00000004ff047e24 */ /* 0x000fc8000f8e00ff */
[----:B------:R-:W-:-:S07]  /*2190*/  MOV R5, UR5 ;  /* 0x0000000500057c02 */ /* 0x000fce0008000f00 */
.L_x_151:
[----:B------:R-:W2:Y:S02]  /*21a0*/  LDG.E R8, desc[UR6][R4.64+-0x20] ;  /* 0xffffe00604087981 */ /* 0x000ea4000c1e1900 */
[----:B--2---:R-:W-:Y:S02]  /*21b0*/  ISETP.GE.AND P1, PT, R8, 0x2, PT ;  /* 0x000000020800780c */ /* 0x004fe40003f26270 */
[----:B------:R-:W2:Y:S11]  /*21c0*/  LDG.E R8, desc[UR6][R4.64+-0x1c] ;  /* 0xffffe40604087981 */ /* 0x000eb6000c1e1900 */
[----:B------:R-:W3:Y:S01]  /*21d0*/  @P1 LDL R9, [R6+-0x20] ;  /* 0xffffe00006091983 */ /* 0x000ee20000100800 */
[----:B--2---:R-:W-:-:S03]  /*21e0*/  ISETP.GT.AND P2, PT, R8, 0x1, PT ;  /* 0x000000010800780c */ /* 0x004fc60003f44270 */
[----:B------:R-:W2:Y:S04]  /*21f0*/  LDG.E R8, desc[UR6][R4.64+-0x18] ;  /* 0xffffe80604087981 */ /* 0x000ea8000c1e1900 */
[----:B---3--:R0:W-:Y:S06]  /*2200*/  @P1 STL [R0+-0x20], R9 ;  /* 0xffffe00900001387 */ /* 0x0081ec0000100800 */
[----:B------:R-:W-:Y:S04]  /*2210*/  @!P2 STL [R0+-0x1c], RZ ;  /* 0xffffe4ff0000a387 */ /* 0x000fe80000100800 */
[----:B------:R-:W-:Y:S04]  /*2220*/  @!P1 STL [R0+-0x20], RZ ;  /* 0xffffe0ff00009387 */ /* 0x000fe80000100800 */
[----:B------:R-:W3:Y:S01]  /*2230*/  @P2 LDL R11, [R6+-0x1c] ;  /* 0xffffe400060b2983 */ /* 0x000ee20000100800 */
[----:B--2---:R-:W-:-:S03]  /*2240*/  ISETP.GT.AND P1, PT, R8, 0x1, PT ;  /* 0x000000010800780c */ /* 0x004fc60003f24270 */
[----:B------:R-:W2:Y:S10]  /*2250*/  LDG.E R8, desc[UR6][R4.64+-0x14] ;  /* 0xffffec0604087981 */ /* 0x000eb4000c1e1900 */
[----:B------:R-:W-:Y:S04]  /*2260*/  @!P1 STL [R0+-0x18], RZ ;  /* 0xffffe8ff00009387 */ /* 0x000fe80000100800 */
[----:B---3--:R1:W-:Y:S04]  /*2270*/  @P2 STL [R0+-0x1c], R11 ;  /* 0xffffe40b00002387 */ /* 0x0083e80000100800 */
[----:B------:R-:W3:Y:S01]  /*2280*/  @P1 LDL R13, [R6+-0x18] ;  /* 0xffffe800060d1983 */ /* 0x000ee20000100800 */
[----:B--2---:R-:W-:-:S03]  /*2290*/  ISETP.GT.AND P2, PT, R8, 0x1, PT ;  /* 0x000000010800780c */ /* 0x004fc60003f44270 */
[----:B------:R-:W2:Y:S10]  /*22a0*/  LDG.E R8, desc[UR6][R4.64+-0x10] ;  /* 0xfffff00604087981 */ /* 0x000eb4000c1e1900 */
[----:B------:R-:W-:Y:S04]  /*22b0*/  @!P2 STL [R0+-0x14], RZ ;  /* 0xffffecff0000a387 */ /* 0x000fe80000100800 */
[----:B---3--:R3:W-:Y:S04]  /*22c0*/  @P1 STL [R0+-0x18], R13 ;  /* 0xffffe80d00001387 */ /* 0x0087e80000100800 */
[----:B0-----:R-:W4:Y:S01]  /*22d0*/  @P2 LDL R9, [R6+-0x14] ;  /* 0xffffec0006092983 */ /* 0x001f220000100800 */
[----:B--2---:R-:W-:-:S03]  /*22e0*/  ISETP.GT.AND P1, PT, R8, 0x1, PT ;  /* 0x000000010800780c */ /* 0x004fc60003f24270 */
[----:B------:R-:W2:Y:S10]  /*22f0*/  LDG.E R8, desc[UR6][R4.64+-0xc] ;  /* 0xfffff40604087981 */ /* 0x000eb4000c1e1900 */
[----:B------:R-:W-:Y:S04]  /*2300*/  @!P1 STL [R0+-0x10], RZ ;  /* 0xfffff0ff00009387 */ /* 0x000fe80000100800 */
[----:B----4-:R0:W-:Y:S04]  /*2310*/  @P2 STL [R0+-0x14], R9 ;  /* 0xffffec0900002387 */ /* 0x0101e80000100800 */
[----:B-1----:R-:W4:Y:S01]  /*2320*/  @P1 LDL R11, [R6+-0x10] ;  /* 0xfffff000060b1983 */ /* 0x002f220000100800 */
[----:B--2---:R-:W-:-:S03]  /*2330*/  ISETP.GT.AND P2, PT, R8, 0x1, PT ;  /* 0x000000010800780c */ /* 0x004fc60003f44270 */
[----:B------:R-:W2:Y:S10]  /*2340*/  LDG.E R8, desc[UR6][R4.64+-0x8] ;  /* 0xfffff80604087981 */ /* 0x000eb4000c1e1900 */
[----:B------:R-:W-:Y:S04]  /*2350*/  @!P2 STL [R0+-0xc], RZ ;  /* 0xfffff4ff0000a387 */ /* 0x000fe80000100800 */
[----:B----4-:R1:W-:Y:S04]  /*2360*/  @P1 STL [R0+-0x10], R11 ;  /* 0xfffff00b00001387 */ /* 0x0103e80000100800 */
[----:B---3--:R-:W3:Y:S01]  /*2370*/  @P2 LDL R13, [R6+-0xc] ;  /* 0xfffff400060d2983 */ /* 0x008ee20000100800 */
        /* <DEDUP_REMOVED lines=12> */
[----:B------:R-:W-:Y:S04]  /*2440*/  @!P1 STL [R0], RZ ;  /* 0x000000ff00009387 */ /* 0x000fe80000100800 */
[----:B----4-:R1:W-:Y:S04]  /*2450*/  @P2 STL [R0+-0x4], R11 ;  /* 0xfffffc0b00002387 */ /* 0x0103e80000100800 */
[----:B---3--:R-:W3:Y:S01]  /*2460*/  @P1 LDL R13, [R6] ;  /* 0x00000000060d1983 */ /* 0x008ee20000100800 */
[----:B--2---:R-:W-:-:S03]  /*2470*/  ISETP.GT.AND P2, PT, R8, 0x1, PT ;  /* 0x000000010800780c */ /* 0x004fc60003f44270 */
[----:B------:R-:W2:Y:S10]  /*2480*/  LDG.E R8, desc[UR6][R4.64+0x8] ;  /* 0x0000080604087981 */ /* 0x000eb4000c1e1900 */
[----:B------:R-:W-:Y:S04]  /*2490*/  @!P2 STL [R0+0x4], RZ ;  /* 0x000004ff0000a387 */ /* 0x000fe80000100800 */
[----:B---3--:R3:W-:Y:S04]  /*24a0*/  @P1 STL [R0], R13 ;  /* 0x0000000d00001387 */ /* 0x0087e80000100800 */
[----:B0-----:R-:W4:Y:S01]  /*24b0*/  @P2 LDL R9, [R6+0x4] ;  /* 0x0000040006092983 */ /* 0x001f220000100800 */
[----:B--2---:R-:W-:-:S03]  /*24c0*/  ISETP.GT.AND P1, PT, R8, 0x1, PT ;  /* 0x000000010800780c */ /* 0x004fc60003f24270 */
[----:B------:R-:W2:Y:S10]  /*24d0*/  LDG.E R8, desc[UR6][R4.64+0xc] ;  /* 0x00000c0604087981 */ /* 0x000eb4000c1e1900 */
[----:B------:R-:W-:Y:S04]  /*24e0*/  @!P1 STL [R0+0x8], RZ ;  /* 0x000008ff00009387 */ /* 0x000fe80000100800 */
[----:B----4-:R0:W-:Y:S04]  /*24f0*/  @P2 STL [R0+0x4], R9 ;  /* 0x0000040900002387 */ /* 0x0101e80000100800 */
[----:B-1----:R-:W4:Y:S01]  /*2500*/  @P1 LDL R11, [R6+0x8] ;  /* 0x00000800060b1983 */ /* 0x002f220000100800 */
[----:B--2---:R-:W-:-:S03]  /*2510*/  ISETP.GT.AND P2, PT, R8, 0x1, PT ;  /* 0x000000010800780c */ /* 0x004fc60003f44270 */
[----:B------:R-:W2:Y:S10]  /*2520*/  LDG.E R8, desc[UR6][R4.64+0x10] ;  /* 0x0000100604087981 */ /* 0x000eb4000c1e1900 */
[----:B------:R-:W-:Y:S04]  /*2530*/  @!P2 STL [R0+0xc], RZ ;  /* 0x00000cff0000a387 */ /* 0x000fe80000100800 */
[----:B----4-:R1:W-:Y:S04]  /*2540*/  @P1 STL [R0+0x8], R11 ;  /* 0x0000080b00001387 */ /* 0x0103e80000100800 */
[----:B---3--:R-:W3:Y:S01]  /*2550*/  @P2 LDL R13, [R6+0xc] ;  /* 0x00000c00060d2983 */ /* 0x008ee20000100800 */
[----:B--2---:R-:W-:-:S03]  /*2560*/  ISETP.GT.AND P1, PT, R8, 0x1, PT ;  /* 0x000000010800780c */ /* 0x004fc60003f24270 */
[----:B------:R-:W2:Y:S10]  /*2570*/  LDG.E R8, desc[UR6][R4.64+0x14] ;  /* 0x0000140604087981 */ /* 0x000eb4000c1e1900 */
[----:B------:R-:W-:Y:S04]  /*2580*/  @!P1 STL [R0+0x10], RZ ;  /* 0x000010ff00009387 */ /* 0x000fe80000100800 */
[----:B---3--:R3:W-:Y:S04]  /*2590*/  @P2 STL [R0+0xc], R13 ;  /* 0x00000c0d00002387 */ /* 0x0087e80000100800 */
        /* <DEDUP_REMOVED lines=9> */
[----:B----4-:R-:W-:Y:S04]  /*2630*/  @P2 STL [R0+0x14], R11 ;  /* 0x0000140b00002387 */ /* 0x010fe80000100800 */
[----:B---3--:R-:W3:Y:S01]  /*2640*/  @P1 LDL R13, [R6+0x18] ;  /* 0x00001800060d1983 */ /* 0x008ee20000100800 */
[----:B--2---:R-:W-:-:S13]  /*2650*/  ISETP.GT.AND P2, PT, R8, 0x1, PT ;  /* 0x000000010800780c */ /* 0x004fda0003f44270 */
[----:B------:R-:W-:Y:S04]  /*2660*/  @!P2 STL [R0+0x1c], RZ ;  /* 0x00001cff0000a387 */ /* 0x000fe80000100800 */
[----:B---3--:R-:W-:Y:S04]  /*2670*/  @P1 STL [R0+0x18], R13 ;  /* 0x0000180d00001387 */ /* 0x008fe80000100800 */
[----:B0-----:R0:W2:Y:S01]  /*2680*/  @P2 LDL R9, [R6+0x1c] ;  /* 0x00001c0006092983 */ /* 0x0010a20000100800 */
[----:B------:R-:W-:Y:S01]  /*2690*/  VIADD R7, R7, 0x10 ;  /* 0x0000001007077836 */ /* 0x000fe20000000000 */
[----:B------:R-:W-:-:S05]  /*26a0*/  IADD3 R4, P1, PT, R4, 0x40, RZ ;  /* 0x0000004004047810 */ /* 0x000fca0007f3e0ff */
[----:B------:R-:W-:Y:S01]  /*26b0*/  IMAD.X R5, RZ, RZ, R5, P1 ;  /* 0x000000ffff057224 */ /* 0x000fe200008e0605 */
[----:B0-----:R-:W-:Y:S01]  /*26c0*/  IADD3 R6, PT, PT, R6, 0x40, RZ ;  /* 0x0000004006067810 */ /* 0x001fe20007ffe0ff */
[----:B--2---:R0:W-:Y:S01]  /*26d0*/  @P2 STL [R0+0x1c], R9 ;  /* 0x00001c0900002387 */ /* 0x0041e20000100800 */
[----:B------:R-:W-:Y:S01]  /*26e0*/  ISETP.NE.AND P2, PT, R7, RZ, PT ;  /* 0x000000ff0700720c */ /* 0x000fe20003f45270 */
[----:B0-----:R-:W-:-:S12]  /*26f0*/  VIADD R0, R0, 0x40 ;  /* 0x0000004000007836 */ /* 0x001fd80000000000 */
[----:B------:R-:W-:Y:S05]  /*2700*/  @P2 BRA `(.L_x_151) ;  /* 0xfffffff800a42947 */ /* 0x000fea000383ffff */
.L_x_150:
[----:B------:R-:W-:Y:S01]  /*2710*/  VIADD R0, R1, 0x28 ;  /* 0x0000002801007836 */ /* 0x000fe20000000000 */
[----:B------:R-:W-:Y:S06]  /*2720*/  @!P0 BRA `(.L_x_152) ;  /* 0x0000000400848947 */ /* 0x000fec0003800000 */
[----:B------:R-:W-:-:S13]  /*2730*/  ISETP.GE.U32.AND P0, PT, R20, 0x8, PT ;  /* 0x000000081400780c */ /* 0x000fda0003f06070 */
[----:B------:R-:W-:Y:S05]  /*2740*/  @!P0 BRA `(.L_x_153) ;  /* 0x0000000000b48947 */ /* 0x000fea0003800000 */
[----:B0-----:R-:W0:Y:S02]  /*2750*/  LDC.64 R4, c[0x0][0x3a8] ;  /* 0x0000ea00ff047b82 */ /* 0x001e240000000a00 */
        /* <DEDUP_REMOVED lines=9> */
[----:B--2---:R-:W-:-:S02]  /*27f0*/  ISETP.GT.AND P2, PT, R12, 0x1, PT ;  /* 0x000000010c00780c */ /* 0x004fc40003f44270 */
[----:B---3--:R-:W-:Y:S02]  /*2800*/  ISETP.GT.AND P3, PT, R6, 0x1, PT ;  /* 0x000000010600780c */ /* 0x008fe40003f64270 */
[----:B------:R-:W-:Y:S02]  /*2810*/  LEA R6, R2, R1, 0x2 ;  /* 0x0000000102067211 */ /* 0x000fe400078e10ff */
[----:B----4-:R-:W-:Y:S02]  /*2820*/  ISETP.GT.AND P4, PT, R7, 0x1, PT ;  /* 0x000000010700780c */ /* 0x010fe40003f84270 */
[----:B-----5:R-:W-:-:S05]  /*2830*/  ISETP.GT.AND P5, PT, R8, 0x1, PT ;  /* 0x000000010800780c */ /* 0x020fca0003fa4270 */
[----:B------:R-:W2:Y:S01]  /*2840*/  @P2 LDL R7, [R6] ;  /* 0x0000000006072983 */ /* 0x000ea20000100800 */
[----:B------:R-:W-:-:S03]  /*2850*/  ISETP.GT.AND P6, PT, R9, 0x1, PT ;  /* 0x000000010900780c */ /* 0x000fc60003fc4270 */
[----:B------:R-:W3:Y:S01]  /*2860*/  @P3 LDL R9, [R6+0x4] ;  /* 0x0000040006093983 */ /* 0x000ee20000100800 */
[----:B------:R-:W-:Y:S02]  /*2870*/  ISETP.GT.AND P1, PT, R10, 0x1, PT ;  /* 0x000000010a00780c */ /* 0x000fe40003f24270 */
[----:B------:R-:W-:Y:S01]  /*2880*/  ISETP.GT.AND P0, PT, R11, 0x1, PT ;  /* 0x000000010b00780c */ /* 0x000fe20003f04270 */
[----:B------:R-:W4:Y:S04]  /*2890*/  @P5 LDL R13, [R6+0xc] ;  /* 0x00000c00060d5983 */ /* 0x000f280000100800 */
[----:B------:R-:W5:Y:S04]  /*28a0*/  @P4 LDL R11, [R6+0x8] ;  /* 0x00000800060b4983 */ /* 0x000f680000100800 */
[----:B------:R-:W5:Y:S04]  /*28b0*/  @P6 LDL R15, [R6+0x10] ;  /* 0x00001000060f6983 */ /* 0x000f680000100800 */
[----:B------:R-:W5:Y:S04]  /*28c0*/  @P1 LDL R17, [R6+0x14] ;  /* 0x0000140006111983 */ /* 0x000f680000100800 */
[----:B------:R-:W5:Y:S04]  /*28d0*/  @P0 LDL R19, [R6+0x18] ;  /* 0x0000180006130983 */ /* 0x000f680000100800 */
[----:B------:R0:W-:Y:S04]  /*28e0*/  @!P2 STL [R6+0x28], RZ ;  /* 0x000028ff0600a387 */ /* 0x0001e80000100800 */
[----:B------:R0:W-:Y:S04]  /*28f0*/  @!P3 STL [R6+0x2c], RZ ;  /* 0x00002cff0600b387 */ /* 0x0001e80000100800 */
[----:B------:R0:W-:Y:S04]  /*2900*/  @!P4 STL [R6+0x30], RZ ;  /* 0x000030ff0600c387 */ /* 0x0001e80000100800 */
[----:B------:R0:W-:Y:S04]  /*2910*/  @!P5 STL [R6+0x34], RZ ;  /* 0x000034ff0600d387 */ /* 0x0001e80000100800 */
[----:B------:R0:W-:Y:S04]  /*2920*/  @!P6 STL [R6+0x38], RZ ;  /* 0x000038ff0600e387 */ /* 0x0001e80000100800 */
[----:B------:R0:W-:Y:S04]  /*2930*/  @!P1 STL [R6+0x3c], RZ ;  /* 0x00003cff06009387 */ /* 0x0001e80000100800 */
[----:B------:R0:W-:Y:S04]  /*2940*/  @!P0 STL [R6+0x40], RZ ;  /* 0x000040ff06008387 */ /* 0x0001e80000100800 */
[----:B--2---:R0:W-:Y:S01]  /*2950*/  @P2 STL [R6+0x28], R7 ;  /* 0x0000280706002387 */ /* 0x0041e20000100800 */
[----:B------:R-:W-:-:S03]  /*2960*/  ISETP.GT.AND P2, PT, R4, 0x1, PT ;  /* 0x000000010400780c */ /* 0x000fc60003f44270 */
[----:B---3--:R0:W-:Y:S04]  /*2970*/  @P3 STL [R6+0x2c], R9 ;  /* 0x00002c0906003387 */ /* 0x0081e80000100800 */
[----:B----4-:R0:W-:Y:S04]  /*2980*/  @P5 STL [R6+0x34], R13 ;  /* 0x0000340d06005387 */ /* 0x0101e80000100800 */
[----:B-----5:R0:W-:Y:S04]  /*2990*/  @P4 STL [R6+0x30], R11 ;  /* 0x0000300b06004387 */ /* 0x0201e80000100800 */
[----:B------:R0:W-:Y:S04]  /*29a0*/  @P6 STL [R6+0x38], R15 ;  /* 0x0000380f06006387 */ /* 0x0001e80000100800 */
[----:B------:R0:W-:Y:S04]  /*29b0*/  @P1 STL [R6+0x3c], R17 ;  /* 0x00003c1106001387 */ /* 0x0001e80000100800 */
[----:B------:R0:W-:Y:S04]  /*29c0*/  @P0 STL [R6+0x40], R19 ;  /* 0x0000401306000387 */ /* 0x0001e80000100800 */
[----:B------:R0:W-:Y:S01]  /*29d0*/  @!P2 STL [R6+0x44], RZ ;  /* 0x000044ff0600a387 */ /* 0x0001e20000100800 */
[----:B------:R-:W-:Y:S05]  /*29e0*/  @!P2 BRA `(.L_x_154) ;  /* 0x000000000008a947 */ /* 0x000fea0003800000 */
[----:B------:R-:W2:Y:S04]  /*29f0*/  LDL R5, [R6+0x1c] ;  /* 0x00001c0006057983 */ /* 0x000ea80000100800 */
[----:B--2---:R1:W-:Y:S02]  /*2a00*/  STL [R6+0x44], R5 ;  /* 0x0000440506007387 */ /* 0x0043e40000100800 */
.L_x_154:
[----:B------:R-:W-:-:S07]  /*2a10*/  VIADD R2, R2, 0x8 ;  /* 0x0000000802027836 */ /* 0x000fce0000000000 */
.L_x_153:
[----:B------:R-:W-:-:S13]  /*2a20*/  ISETP.NE.AND P0, PT, R3, RZ, PT ;  /* 0x000000ff0300720c */ /* 0x000fda0003f05270 */
[----:B------:R-:W-:Y:S05]  /*2a30*/  @!P0 BRA `(.L_x_152) ;  /* 0x0000000000c08947 */ /* 0x000fea0003800000 */
[----:B------:R-:W2:Y:S01]  /*2a40*/  LDCU UR4, c[0x0][0x3b8] ;  /* 0x00007700ff0477ac */ /* 0x000ea20008000800 */
[----:B------:R-:W-:Y:S01]  /*2a50*/  ISETP.GE.U32.AND P0, PT, R3, 0x4, PT ;  /* 0x000000040300780c */ /* 0x000fe20003f06070 */
[----:B--2---:R-:W-:-:S12]  /*2a60*/  ULOP3.LUT UR4, UR4, 0x3, URZ, 0xc0, !UPT ;  /* 0x0000000304047892 */ /* 0x004fd8000f8ec0ff */
[----:B------:R-:W-:Y:S05]  /*2a70*/  @!P0 BRA `(.L_x_155) ;  /* 0x0000000000648947 */ /* 0x000fea0003800000 */
[----:B01----:R-:W0:Y:S02]  /*2a80*/  LDC.64 R4, c[0x0][0x3a8] ;  /* 0x0000ea00ff047b82 */ /* 0x003e240000000a00 */
[----:B0-----:R-:W-:-:S05]  /*2a90*/  IMAD.WIDE.U32 R4, R2, 0x4, R4 ;  /* 0x0000000402047825 */ /* 0x001fca00078e0004 */
[----:B------:R-:W2:Y:S04]  /*2aa0*/  LDG.E R8, desc[UR6][R4.64] ;  /* 0x0000000604087981 */ /* 0x000ea8000c1e1900 */
[----:B------:R-:W3:Y:S04]  /*2ab0*/  LDG.E R6, desc[UR6][R4.64+0x4] ;  /* 0x0000040604067981 */ /* 0x000ee8000c1e1900 */
[----:B------:R-:W4:Y:S01]  /*2ac0*/  LDG.E R7, desc[UR6][R4.64+0x8] ;  /* 0x0000080604077981 */ /* 0x000f22000c1e1900 */
[----:B------:R-:W-:-:S03]  /*2ad0*/  IMAD R11, R2, 0x4, R1 ;  /* 0x00000004020b7824 */ /* 0x000fc600078e0201 */
[----:B------:R-:W5:Y:S01]  /*2ae0*/  LDG.E R9, desc[UR6][R4.64+0xc] ;  /* 0x00000c0604097981 */ /* 0x000f62000c1e1900 */
[----:B--2---:R-:W-:Y:S02]  /*2af0*/  ISETP.GT.AND P0, PT, R8, 0x1, PT ;  /* 0x000000010800780c */ /* 0x004fe40003f04270 */
[----:B---3--:R-:W-:Y:S02]  /*2b00*/  ISETP.GT.AND P1, PT, R6, 0x1, PT ;  /* 0x000000010600780c */ /* 0x008fe40003f24270 */
[----:B----4-:R-:W-:-:S09]  /*2b10*/  ISETP.GT.AND P2, PT, R7, 0x1, PT ;  /* 0x000000010700780c */ /* 0x010fd20003f44270 */
[----:B------:R-:W2:Y:S04]  /*2b20*/  @P0 LDL R6, [R11] ;  /* 0x000000000b060983 */ /* 0x000ea80000100800 */
[----:B------:R-:W3:Y:S04]  /*2b30*/  @P1 LDL R7, [R11+0x4] ;  /* 0x000004000b071983 */ /* 0x000ee80000100800 */
[----:B------:R-:W4:Y:S01]  /*2b40*/  @P2 LDL R8, [R11+0x8] ;  /* 0x000008000b082983 */ /* 0x000f220000100800 */
[----:B-----5:R-:W-:-:S03]  /*2b50*/  ISETP.GT.AND P3, PT, R9, 0x1, PT ;  /* 0x000000010900780c */ /* 0x020fc60003f64270 */
[----:B------:R0:W-:Y:S04]  /*2b60*/  @!P0 STL [R11+0x28], RZ ;  /* 0x000028ff0b008387 */ /* 0x0001e80000100800 */
[----:B------:R0:W-:Y:S04]  /*2b70*/  @!P1 STL [R11+0x2c], RZ ;  /* 0x00002cff0b009387 */ /* 0x0001e80000100800 */
[----:B------:R0:W-:Y:S04]  /*2b80*/  @!P2 STL [R11+0x30], RZ ;  /* 0x000030ff0b00a387 */ /* 0x0001e80000100800 */
[----:B------:R0:W-:Y:S04]  /*2b90*/  @!P3 STL [R11+0x34], RZ ;  /* 0x000034ff0b00b387 */ /* 0x0001e80000100800 */
[----:B--2---:R0:W-:Y:S04]  /*2ba0*/  @P0 STL [R11+0x28], R6 ;  /* 0x000028060b000387 */ /* 0x0041e80000100800 */
[----:B---3--:R0:W-:Y:S04]  /*2bb0*/  @P1 STL [R11+0x2c], R7 ;  /* 0x00002c070b001387 */ /* 0x0081e80000100800 */
[----:B----4-:R0:W-:Y:S01]  /*2bc0*/  @P2 STL [R11+0x30], R8 ;  /* 0x000030080b002387 */ /* 0x0101e20000100800 */
[----:B------:R-:W-:Y:S05]  /*2bd0*/  @!P3 BRA `(.L_x_156) ;  /* 0x000000000008b947 */ /* 0x000fea0003800000 */
[----:B------:R-:W2:Y:S04]  /*2be0*/  LDL R4, [R11+0xc] ;  /* 0x00000c000b047983 */ /* 0x000ea80000100800 */
[----:B--2---:R1:W-:Y:S02]  /*2bf0*/  STL [R11+0x34], R4 ;  /* 0x000034040b007387 */ /* 0x0043e40000100800 */
.L_x_156:
[----:B------:R-:W-:-:S07]  /*2c00*/  IADD3 R2, PT, PT, R2, 0x4, RZ ;  /* 0x0000000402027810 */ /* 0x000fce0007ffe0ff */
.L_x_155:
[----:B------:R-:W-:-:S09]  /*2c10*/  UISETP.NE.AND UP0, UPT, UR4, URZ, UPT ;  /* 0x000000ff0400728c */ /* 0x000fd2000bf05270 */
[----:B------:R-:W-:Y:S05]  /*2c20*/  BRA.U !UP0, `(.L_x_152) ;  /* 0x0000000108447547 */ /* 0x000fea000b800000 */
[----:B01----:R-:W0:Y:S01]  /*2c30*/  LDC.64 R4, c[0x0][0x3a8] ;  /* 0x0000ea00ff047b82 */ /* 0x003e220000000a00 */
[C---:B------:R-:W-:Y:S01]  /*2c40*/  IMAD R7, R2.reuse, 0x4, R0 ;  /* 0x0000000402077824 */ /* 0x040fe200078e0200 */
[----:B------:R-:W-:Y:S01]  /*2c50*/  UIADD3 UR4, UPT, UPT, -UR4, URZ, URZ ;  /* 0x000000ff04047290 */ /* 0x000fe2000fffe1ff */
[C---:B------:R-:W-:Y:S02]  /*2c60*/  IMAD R6, R2.reuse, 0x4, R1 ;  /* 0x0000000402067824 */ /* 0x040fe400078e0201 */
[----:B0-----:R-:W-:-:S09]  /*2c70*/  IMAD.WIDE.U32 R4, R2, 0x4, R4 ;  /* 0x0000000402047825 */ /* 0x001fd200078e0004 */
.L_x_157:
[----:B------:R-:W2:Y:S02]  /*2c80*/  LDG.E R2, desc[UR6][R4.64] ;  /* 0x0000000604027981 */ /* 0x000ea4000c1e1900 */
[----:B--2---:R-:W-:-:S13]  /*2c90*/  ISETP.GT.AND P0, PT, R2, 0x1, PT ;  /* 0x000000010200780c */ /* 0x004fda0003f04270 */
[----:B------:R-:W-:Y:S04]  /*2ca0*/  @!P0 STL [R7], RZ ;  /* 0x000000ff07008387 */ /* 0x000fe80000100800 */
[----:B------:R0:W2:Y:S01]  /*2cb0*/  @P0 LDL R2, [R6] ;  /* 0x0000000006020983 */ /* 0x0000a20000100800 */
[----:B------:R-:W-:-:S04]  /*2cc0*/  UIADD3 UR4, UPT, UPT, UR4, 0x1, URZ ;  /* 0x0000000104047890 */ /* 0x000fc8000fffe0ff */
[----:B------:R-:W-:Y:S01]  /*2cd0*/  UISETP.NE.AND UP0, UPT, UR4, URZ, UPT ;  /* 0x000000ff0400728c */ /* 0x000fe2000bf05270 */
[----:B0-----:R-:W-:Y:S01]  /*2ce0*/  VIADD R6, R6, 0x4 ;  /* 0x0000000406067836 */ /* 0x001fe20000000000 */
[----:B--2---:R0:W-:Y:S01]  /*2cf0*/  @P0 STL [R7], R2 ;  /* 0x0000000207000387 */ /* 0x0041e20000100800 */
[----:B------:R-:W-:-:S05]  /*2d00*/  IADD3 R4, P0, PT, R4, 0x4, RZ ;  /* 0x0000000404047810 */ /* 0x000fca0007f1e0ff */
[----:B------:R-:W-:Y:S01]  /*2d10*/  IMAD.X R5, RZ, RZ, R5, P0 ;  /* 0x000000ffff057224 */ /* 0x000fe200000e0605 */
[----:B0-----:R-:W-:Y:S01]  /*2d20*/  IADD3 R7, PT, PT, R7, 0x4, RZ ;  /* 0x0000000407077810 */ /* 0x001fe20007ffe0ff */
[----:B------:R-:W-:Y:S06]  /*2d30*/  BRA.U UP0, `(.L_x_157) ;  /* 0xfffffffd00d07547 */ /* 0x000fec000b83ffff */
.L_x_152:
[----:B01----:R-:W0:Y:S01]  /*2d40*/  LDC R4, c[0x0][0x3b8] ;  /* 0x0000ee00ff047b82 */ /* 0x003e220000000800 */
[----:B------:R-:W-:Y:S01]  /*2d50*/  ISETP.NE.AND P2, PT, R20, RZ, PT ;  /* 0x000000ff1400720c */ /* 0x000fe20003f45270 */
[----:B------:R-:W-:Y:S02]  /*2d60*/  IMAD.MOV.U32 R2, RZ, RZ, RZ ;  /* 0x000000ffff027224 */ /* 0x000fe400078e00ff */
[----:B------:R-:W-:Y:S01]  /*2d70*/  IMAD.MOV.U32 R17, RZ, RZ, RZ ;  /* 0x000000ffff117224 */ /* 0x000fe200078e00ff */
[----:B0-----:R-:W-:-:S13]  /*2d80*/  ISETP.GE.U32.AND P0, PT, R4, 0x10, PT ;  /* 0x000000100400780c */ /* 0x001fda0003f06070 */
[----:B------:R-:W-:Y:S05]  /*2d90*/  @!P0 BRA `(.L_x_158) ;  /* 0x0000000000dc8947 */ /* 0x000fea0003800000 */
[----:B------:R-:W0:Y:S01]  /*2da0*/  LDCU.64 UR4, c[0x0][0x3b0] ;  /* 0x00007600ff0477ac */ /* 0x000e220008000a00 */
[----:B------:R-:W-:Y:S01]  /*2db0*/  LOP3.LUT R2, R4, 0x7ffffff0, RZ, 0xc0, !PT ;  /* 0x7ffffff004027812 */ /* 0x000fe200078ec0ff */
[----:B------:R-:W-:Y:S01]  /*2dc0*/  IMAD.MOV.U32 R17, RZ, RZ, RZ ;  /* 0x000000ffff117224 */ /* 0x000fe200078e00ff */
[----:B------:R-:W-:-:S03]  /*2dd0*/  IADD3 R5, PT, PT, R1, 0x48, RZ ;  /* 0x0000004801057810 */ /* 0x000fc60007ffe0ff */
[----:B------:R-:W-:Y:S01]  /*2de0*/  IMAD.MOV R16, RZ, RZ, -R2 ;  /* 0x000000ffff107224 */ /* 0x000fe200078e0a02 */
[----:B0-----:R-:W-:-:S04]  /*2df0*/  UIADD3 UR4, UP0, UPT, UR4, 0x20, URZ ;  /* 0x0000002004047890 */ /* 0x001fc8000ff1e0ff */
[----:B------:R-:W-:Y:S02]  /*2e00*/  UIADD3.X UR5, UPT, UPT, URZ, UR5, URZ, UP0, !UPT ;  /* 0x00000005ff057290 */ /* 0x000fe400087fe4ff */
[----:B------:R-:W-:-:S04]  /*2e10*/  MOV R6, UR4 ;  /* 0x0000000400067c02 */ /* 0x000fc80008000f00 */
[----:B------:R-:W-:-:S07]  /*2e20*/  IMAD.U32 R7, RZ, RZ, UR5 ;  /* 0x00000005ff077e24 */ /* 0x000fce000f8e00ff */
.L_x_159:
        /* <DEDUP_REMOVED lines=9> */
[----:B------:R-:W5:Y:S04]  /*2ec0*/  LDG.E R19, desc[UR6][R6.64+-0x8] ;  /* 0xfffff80606137981 */ /* 0x000f68000c1e1900 */
[----:B------:R-:W5:Y:S04]  /*2ed0*/  LDL.64 R8, [R5+-0x8] ;  /* 0xfffff80005087983 */ /* 0x000f680000100a00 */
[----:B------:R-:W5:Y:S01]  /*2ee0*/  LDG.E R26, desc[UR6][R6.64+0x14] ;  /* 0x00001406061a7981 */ /* 0x000f62000c1e1900 */
[----:B--2---:R-:W-:-:S03]  /*2ef0*/  IMAD R10, R10, R18, R17 ;  /* 0x000000120a0a7224 */ /* 0x004fc600078e0211 */
[----:B------:R-:W2:Y:S01]  /*2f00*/  LDG.E R18, desc[UR6][R6.64+-0x4] ;  /* 0xfffffc0606127981 */ /* 0x000ea2000c1e1900 */
[----:B---3--:R-:W-:-:S03]  /*2f10*/  IMAD R25, R11, R25, R10 ;  /* 0x000000190b197224 */ /* 0x008fc600078e020a */
[----:B------:R-:W3:Y:S04]  /*2f20*/  LDG.E R17, desc[UR6][R6.64] ;  /* 0x0000000606117981 */ /* 0x000ee8000c1e1900 */
[----:B------:R-:W3:Y:S01]  /*2f30*/  LDL.64 R10, [R5] ;  /* 0x00000000050a7983 */ /* 0x000ee20000100a00 */
[----:B----4-:R-:W-:-:S03]  /*2f40*/  IMAD R14, R14, R23, R25 ;  /* 0x000000170e0e7224 */ /* 0x010fc600078e0219 */
[----:B------:R-:W4:Y:S01]  /*2f50*/  LDG.E R23, desc[UR6][R6.64+0x18] ;  /* 0x0000180606177981 */ /* 0x000f22000c1e1900 */
[----:B-----5:R-:W-:-:S03]  /*2f60*/  IMAD R14, R15, R24, R14 ;  /* 0x000000180f0e7224 */ /* 0x020fc600078e020e */
[----:B------:R-:W5:Y:S01]  /*2f70*/  LDG.E R24, desc[UR6][R6.64+0x4] ;  /* 0x0000040606187981 */ /* 0x000f62000c1e1900 */
[----:B------:R-:W-:-:S03]  /*2f80*/  IMAD R12, R12, R21, R14 ;  /* 0x000000150c0c7224 */ /* 0x000fc600078e020e */
[----:B------:R-:W4:Y:S01]  /*2f90*/  LDL.64 R14, [R5+0x8] ;  /* 0x00000800050e7983 */ /* 0x000f220000100a00 */
[----:B------:R-:W-:-:S03]  /*2fa0*/  IMAD R12, R13, R22, R12 ;  /* 0x000000160d0c7224 */ /* 0x000fc600078e020c */
[----:B------:R-:W4:Y:S04]  /*2fb0*/  LDG.E R21, desc[UR6][R6.64+0x8] ;  /* 0x0000080606157981 */ /* 0x000f28000c1e1900 */
[----:B------:R-:W4:Y:S01]  /*2fc0*/  LDG.E R22, desc[UR6][R6.64+0xc] ;  /* 0x00000c0606167981 */ /* 0x000f22000c1e1900 */
[----:B------:R-:W-:-:S03]  /*2fd0*/  IMAD R8, R8, R19, R12 ;  /* 0x0000001308087224 */ /* 0x000fc600078e020c */
[----:B------:R-:W4:Y:S04]  /*2fe0*/  LDL.64 R12, [R5+0x10] ;  /* 0x00001000050c7983 */ /* 0x000f280000100a00 */
[----:B------:R-:W4:Y:S01]  /*2ff0*/  LDG.E R19, desc[UR6][R6.64+0x10] ;  /* 0x0000100606137981 */ /* 0x000f22000c1e1900 */
[----:B--2---:R-:W-:-:S03]  /*3000*/  IMAD R18, R9, R18, R8 ;  /* 0x0000001209127224 */ /* 0x004fc600078e0208 */
[----:B------:R-:W2:Y:S01]  /*3010*/  LDL.64 R8, [R5+0x18] ;  /* 0x0000180005087983 */ /* 0x000ea20000100a00 */
[----:B---3--:R-:W-:-:S03]  /*3020*/  IMAD R17, R10, R17, R18 ;  /* 0x000000110a117224 */ /* 0x008fc600078e0212 */
[----:B------:R0:W3:Y:S01]  /*3030*/  LDG.E R10, desc[UR6][R6.64+0x1c] ;  /* 0x00001c06060a7981 */ /* 0x0000e2000c1e1900 */
[----:B------:R-:W-:Y:S02]  /*3040*/  VIADD R16, R16, 0x10 ;  /* 0x0000001010107836 */ /* 0x000fe40000000000 */
[----:B-----5:R-:W-:-:S03]  /*3050*/  IMAD R11, R11, R24, R17 ;  /* 0x000000180b0b7224 */ /* 0x020fc600078e0211 */
[----:B------:R-:W-:Y:S01]  /*3060*/  ISETP.NE.AND P0, PT, R16, RZ, PT ;  /* 0x000000ff1000720c */ /* 0x000fe20003f05270 */
[----:B----4-:R-:W-:-:S04]  /*3070*/  IMAD R11, R14, R21, R11 ;  /* 0x000000150e0b7224 */ /* 0x010fc800078e020b */
[----:B------:R-:W-:-:S04]  /*3080*/  IMAD R11, R15, R22, R11 ;  /* 0x000000160f0b7224 */ /* 0x000fc800078e020b */
[----:B------:R-:W-:-:S04]  /*3090*/  IMAD R11, R12, R19, R11 ;  /* 0x000000130c0b7224 */ /* 0x000fc800078e020b */
[----:B------:R-:W-:Y:S01]  /*30a0*/  IMAD R11, R13, R26, R11 ;  /* 0x0000001a0d0b7224 */ /* 0x000fe200078e020b */
[----:B0-----:R-:W-:Y:S01]  /*30b0*/  IADD3 R6, P1, PT, R6, 0x40, RZ ;  /* 0x0000004006067810 */ /* 0x001fe20007f3e0ff */
[----:B------:R-:W-:-:S03]  /*30c0*/  VIADD R5, R5, 0x40 ;  /* 0x0000004005057836 */ /* 0x000fc60000000000 */
[----:B------:R-:W-:Y:S01]  /*30d0*/  IADD3.X R7, PT, PT, RZ, R7, RZ, P1, !PT ;  /* 0x00000007ff077210 */ /* 0x000fe20000ffe4ff */
[----:B--2---:R-:W-:-:S04]  /*30e0*/  IMAD R8, R8, R23, R11 ;  /* 0x0000001708087224 */ /* 0x004fc800078e020b */
[----:B---3--:R-:W-:Y:S01]  /*30f0*/  IMAD R17, R9, R10, R8 ;  /* 0x0000000a09117224 */ /* 0x008fe200078e0208 */
[----:B------:R-:W-:Y:S06]  /*3100*/  @P0 BRA `(.L_x_159) ;  /* 0xfffffffc00480947 */ /* 0x000fec000383ffff */
.L_x_158:
[----:B------:R-:W-:Y:S05]  /*3110*/  @!P2 BRA `(.L_x_160) ;  /* 0x0000000000f8a947 */ /* 0x000fea0003800000 */
[----:B------:R-:W-:Y:S02]  /*3120*/  ISETP.GE.U32.AND P0, PT, R20, 0x8, PT ;  /* 0x000000081400780c */ /* 0x000fe40003f06070 */
[----:B------:R-:W-:-:S11]  /*3130*/  ISETP.NE.AND P1, PT, R3, RZ, PT ;  /* 0x000000ff0300720c */ /* 0x000fd60003f25270 */
[----:B------:R-:W-:Y:S05]  /*3140*/  @!P0 BRA `(.L_x_161) ;  /* 0x0000000000608947 */ /* 0x000fea0003800000 */
[----:B------:R-:W0:Y:S01]  /*3150*/  LDC.64 R14, c[0x0][0x3b0] ;  /* 0x0000ec00ff0e7b82 */ /* 0x000e220000000a00 */
[----:B------:R-:W-:-:S05]  /*3160*/  IMAD R24, R2, 0x4, R1 ;  /* 0x0000000402187824 */ /* 0x000fca00078e0201 */
        /* <DEDUP_REMOVED lines=13> */
[----:B------:R-:W-:Y:S01]  /*3240*/  IADD3 R2, PT, PT, R2, 0x8, RZ ;  /* 0x0000000802027810 */ /* 0x000fe20007ffe0ff */
        /* <DEDUP_REMOVED lines=8> */
.L_x_161:
[----:B------:R-:W-:Y:S05]  /*32d0*/  @!P1 BRA `(.L_x_160) ;  /* 0x0000000000889947 */ /* 0x000fea0003800000 */
[----:B------:R-:W-:Y:S02]  /*32e0*/  ISETP.GE.U32.AND P0, PT, R3, 0x4, PT ;  /* 0x000000040300780c */ /* 0x000fe40003f06070 */
[----:B------:R-:W-:-:S04]  /*32f0*/  LOP3.LUT R5, R4, 0x3, RZ, 0xc0, !PT ;  /* 0x0000000304057812 */ /* 0x000fc800078ec0ff */
[----:B------:R-:W-:-:S07]  /*3300*/  ISETP.NE.AND P1, PT, R5, RZ, PT ;  /* 0x000000ff0500720c */ /* 0x000fce0003f25270 */
[----:B------:R-:W-:Y:S06]  /*3310*/  @!P0 BRA `(.L_x_162) ;  /* 0x0000000000388947 */ /* 0x000fec0003800000 */
[----:B------:R-:W0:Y:S01]  /*3320*/  LDC.64 R6, c[0x0][0x3b0] ;  /* 0x0000ec00ff067b82 */ /* 0x000e220000000a00 */
[----:B------:R-:W-:-:S05]  /*3330*/  IMAD R3, R2, 0x4, R1 ;  /* 0x0000000402037824 */ /* 0x000fca00078e0201 */
        /* <DEDUP_REMOVED lines=12> */
.L_x_162:
[----:B------:R-:W-:Y:S05]  /*3400*/  @!P1 BRA `(.L_x_160) ;  /* 0x00000000003c9947 */ /* 0x000fea0003800000 */
[----:B------:R-:W0:Y:S01]  /*3410*/  LDC.64 R6, c[0x0][0x3b0] ;  /* 0x0000ec00ff067b82 */ /* 0x000e220000000a00 */
[C---:B------:R-:W-:Y:S01]  /*3420*/  IMAD R8, R2.reuse, 0x4, R0 ;  /* 0x0000000402087824 */ /* 0x040fe200078e0200 */
[----:B------:R-:W-:Y:S01]  /*3430*/  IADD3 R5, PT, PT, -R5, RZ, RZ ;  /* 0x000000ff05057210 */ /* 0x000fe20007ffe1ff */
[----:B0-----:R-:W-:-:S07]  /*3440*/  IMAD.WIDE.U32 R6, R2, 0x4, R6 ;  /* 0x0000000402067825 */ /* 0x001fce00078e0006 */
.L_x_163:
[----:B------:R-:W-:Y:S01]  /*3450*/  IMAD.MOV.U32 R2, RZ, RZ, R6 ;  /* 0x000000ffff027224 */ /* 0x000fe200078e0006 */
[----:B------:R0:W2:Y:S01]  /*3460*/  LDL R0, [R8] ;  /* 0x0000000008007983 */ /* 0x0000a20000100800 */
[----:B------:R-:W-:-:S05]  /*3470*/  IMAD.MOV.U32 R3, RZ, RZ, R7 ;  /* 0x000000ffff037224 */ /* 0x000fca00078e0007 */
[----:B------:R-:W2:Y:S01]  /*3480*/  LDG.E R2, desc[UR6][R2.64] ;  /* 0x0000000602027981 */ /* 0x000ea2000c1e1900 */
[----:B------:R-:W-:Y:S01]  /*3490*/  IADD3 R5, PT, PT, R5, 0x1, RZ ;  /* 0x0000000105057810 */ /* 0x000fe20007ffe0ff */
[----:B0-----:R-:W-:Y:S01]  /*34a0*/  VIADD R8, R8, 0x4 ;  /* 0x0000000408087836 */ /* 0x001fe20000000000 */
[----:B------:R-:W-:Y:S02]  /*34b0*/  IADD3 R6, P1, PT, R6, 0x4, RZ ;  /* 0x0000000406067810 */ /* 0x000fe40007f3e0ff */
[----:B------:R-:W-:-:S03]  /*34c0*/  ISETP.NE.AND P0, PT, R5, RZ, PT ;  /* 0x000000ff0500720c */ /* 0x000fc60003f05270 */
[----:B------:R-:W-:Y:S02]  /*34d0*/  IMAD.X R7, RZ, RZ, R7, P1 ;  /* 0x000000ffff077224 */ /* 0x000fe400008e0607 */
[----:B--2---:R-:W-:-:S08]  /*34e0*/  IMAD R17, R0, R2, R17 ;  /* 0x0000000200117224 */ /* 0x004fd000078e0211 */
[----:B------:R-:W-:Y:S05]  /*34f0*/  @P0 BRA `(.L_x_163) ;  /* 0xfffffffc00d40947 */ /* 0x000fea000383ffff */
.L_x_160:
[----:B------:R-:W-:Y:S02]  /*3500*/  SHF.R.S32.HI R3, RZ, 0x1f, R17 ;  /* 0x0000001fff037819 */ /* 0x000fe40000011411 */
[----:B------:R-:W-:-:S07]  /*3510*/  MOV R2, R17 ;  /* 0x0000001100027202 */ /* 0x000fce0000000f00 */
.L_x_144:
[----:B------:R-:W-:Y:S02]  /*3520*/  ISETP.GE.AND P0, PT, R4, 0x1, PT ;  /* 0x000000010400780c */ /* 0x000fe40003f06270 */
[----:B------:R-:W-:-:S11]  /*3530*/  CS2R R6, SRZ ;  /* 0x0000000000067805 */ /* 0x000fd6000001ff00 */
[----:B------:R-:W-:Y:S05]  /*3540*/  @!P0 BRA `(.L_x_164) ;  /* 0x0000000800048947 */ /* 0x000fea0003800000 */
[C---:B------:R-:W-:Y:S01]  /*3550*/  VIADD R0, R4.reuse, 0xffffffff ;  /* 0xffffffff04007836 */ /* 0x040fe20000000000 */
[----:B------:R-:W-:Y:S01]  /*3560*/  LOP3.LUT R20, R4, 0xf, RZ, 0xc0, !PT ;  /* 0x0000000f04147812 */ /* 0x000fe200078ec0ff */
[----:B------:R-:W-:-:S03]  /*3570*/  HFMA2 R17, -RZ, RZ, 0, 0 ;  /* 0x00000000ff117431 */ /* 0x000fc600000001ff */
[----:B------:R-:W-:Y:S01]  /*3580*/  ISETP.GE.U32.AND P0, PT, R0, 0xf, PT ;  /* 0x0000000f0000780c */ /* 0x000fe20003f06070 */
[----:B------:R-:W-:Y:S01]  /*3590*/  IMAD.MOV.U32 R0, RZ, RZ, RZ ;  /* 0x000000ffff007224 */ /* 0x000fe200078e00ff */
[----:B------:R-:W-:-:S11]  /*35a0*/  ISETP.NE.AND P2, PT, R20, RZ, PT ;  /* 0x000000ff1400720c */ /* 0x000fd60003f45270 */
[----:B------:R-:W-:Y:S05]  /*35b0*/  @!P0 BRA `(.L_x_165) ;  /* 0x0000000000dc8947 */ /* 0x000fea0003800000 */
[----:B------:R-:W0:Y:S01]  /*35c0*/  LDCU.64 UR4, c[0x0][0x390] ;  /* 0x00007200ff0477ac */ /* 0x000e220008000a00 */
[----:B------:R-:W-:Y:S01]  /*35d0*/  LOP3.LUT R0, R4, 0x7ffffff0, RZ, 0xc0, !PT ;  /* 0x7ffffff004007812 */ /* 0x000fe200078ec0ff */
[----:B------:R-:W-:Y:S02]  /*35e0*/  VIADD R5, R1, 0x20 ;  /* 0x0000002001057836 */ /* 0x000fe40000000000 */
[----:B------:R-:W-:Y:S01]  /*35f0*/  IMAD.MOV.U32 R17, RZ, RZ, RZ ;  /* 0x000000ffff117224 */ /* 0x000fe200078e00ff */
[----:B------:R-:W-:Y:S01]  /*3600*/  IADD3 R16, PT, PT, -R0, RZ, RZ ;  /* 0x000000ff00107210 */ /* 0x000fe20007ffe1ff */
[----:B0-----:R-:W-:-:S04]  /*3610*/  UIADD3 UR4, UP0, UPT, UR4, 0x20, URZ ;  /* 0x0000002004047890 */ /* 0x001fc8000ff1e0ff */
[----:B------:R-:W-:Y:S02]  /*3620*/  UIADD3.X UR5, UPT, UPT, URZ, UR5, URZ, UP0, !UPT ;  /* 0x00000005ff057290 */ /* 0x000fe400087fe4ff */
[----:B------:R-:W-:-:S04]  /*3630*/  IMAD.U32 R6, RZ, RZ, UR4 ;  /* 0x00000004ff067e24 */ /* 0x000fc8000f8e00ff */
[----:B------:R-:W-:-:S07]  /*3640*/  IMAD.U32 R7, RZ, RZ, UR5 ;  /* 0x00000005ff077e24 */ /* 0x000fce000f8e00ff */
.L_x_166:
        /* <DEDUP_REMOVED lines=33> */
[----:B------:R-:W-:Y:S01]  /*3860*/  IADD3 R16, PT, PT, R16, 0x10, RZ ;  /* 0x0000001010107810 */ /* 0x000fe20007ffe0ff */
[----:B-----5:R-:W-:-:S03]  /*3870*/  IMAD R11, R11, R24, R17 ;  /* 0x000000180b0b7224 */ /* 0x020fc600078e0211 */
[----:B------:R-:W-:Y:S01]  /*3880*/  ISETP.NE.AND P0, PT, R16, RZ, PT ;  /* 0x000000ff1000720c */ /* 0x000fe20003f05270 */
[----:B----4-:R-:W-:-:S04]  /*3890*/  IMAD R11, R14, R21, R11 ;  /* 0x000000150e0b7224 */ /* 0x010fc800078e020b */
[----:B------:R-:W-:Y:S01]  /*38a0*/  IMAD R11, R15, R22, R11 ;  /* 0x000000160f0b7224 */ /* 0x000fe200078e020b */
[----:B0-----:R-:W-:-:S03]  /*38b0*/  IADD3 R6, P1, PT, R6, 0x40, RZ ;  /* 0x0000004006067810 */ /* 0x001fc60007f3e0ff */
[----:B------:R-:W-:-:S04]  /*38c0*/  IMAD R11, R12, R19, R11 ;  /* 0x000000130c0b7224 */ /* 0x000fc800078e020b */
[----:B------:R-:W-:Y:S02]  /*38d0*/  IMAD R11, R13, R26, R11 ;  /* 0x0000001a0d0b7224 */ /* 0x000fe400078e020b */
[----:B------:R-:W-:Y:S02]  /*38e0*/  IMAD.X R7, RZ, RZ, R7, P1 ;  /* 0x000000ffff077224 */ /* 0x000fe400008e0607 */
[----:B------:R-:W-:Y:S02]  /*38f0*/  VIADD R5, R5, 0x40 ;  /* 0x0000004005057836 */ /* 0x000fe40000000000 */
[----:B--2---:R-:W-:-:S04]  /*3900*/  IMAD R8, R8, R23, R11 ;  /* 0x0000001708087224 */ /* 0x004fc800078e020b */
[----:B---3--:R-:W-:Y:S01]  /*3910*/  IMAD R17, R9, R10, R8 ;  /* 0x0000000a09117224 */ /* 0x008fe200078e0208 */
[----:B------:R-:W-:Y:S06]  /*3920*/  @P0 BRA `(.L_x_166) ;  /* 0xfffffffc00480947 */ /* 0x000fec000383ffff */
.L_x_165:
[----:B------:R-:W-:Y:S05]  /*3930*/  @!P2 BRA `(.L_x_167) ;  /* 0x000000040000a947 */ /* 0x000fea0003800000 */
[----:B------:R-:W-:Y:S02]  /*3940*/  ISETP.GE.U32.AND P0, PT, R20, 0x8, PT ;  /* 0x000000081400780c */ /* 0x000fe40003f06070 */
[----:B------:R-:W-:-:S04]  /*3950*/  LOP3.LUT R23, R4, 0x7, RZ, 0xc0, !PT ;  /* 0x0000000704177812 */ /* 0x000fc800078ec0ff */
[----:B------:R-:W-:-:S07]  /*3960*/  ISETP.NE.AND P1, PT, R23, RZ, PT ;  /* 0x000000ff1700720c */ /* 0x000fce0003f25270 */
[----:B------:R-:W-:Y:S06]  /*3970*/  @!P0 BRA `(.L_x_168) ;  /* 0x0000000000608947 */ /* 0x000fec0003800000 */
[----:B------:R-:W0:Y:S01]  /*3980*/  LDC.64 R12, c[0x0][0x390] ;  /* 0x0000e400ff0c7b82 */ /* 0x000e220000000a00 */
[----:B------:R-:W-:-:S05]  /*3990*/  LEA R20, R0, R1, 0x2 ;  /* 0x0000000100147211 */ /* 0x000fca00078e10ff */
        /* <DEDUP_REMOVED lines=22> */
.L_x_168:
[----:B------:R-:W-:Y:S05]  /*3b00*/  @!P1 BRA `(.L_x_167) ;  /* 0x00000000008c9947 */ /* 0x000fea0003800000 */
[----:B------:R-:W-:Y:S02]  /*3b10*/  ISETP.GE.U32.AND P0, PT, R23, 0x4, PT ;  /* 0x000000041700780c */ /* 0x000fe40003f06070 */
[----:B------:R-:W-:-:S04]  /*3b20*/  LOP3.LUT R4, R4, 0x3, RZ, 0xc0, !PT ;  /* 0x0000000304047812 */ /* 0x000fc800078ec0ff */
[----:B------:R-:W-:-:S07]  /*3b30*/  ISETP.NE.AND P1, PT, R4, RZ, PT ;  /* 0x000000ff0400720c */ /* 0x000fce0003f25270 */
[----:B------:R-:W-:Y:S06]  /*3b40*/  @!P0 BRA `(.L_x_169) ;  /* 0x0000000000388947 */ /* 0x000fec0003800000 */
[----:B------:R-:W0:Y:S01]  /*3b50*/  LDC.64 R6, c[0x0][0x390] ;  /* 0x0000e400ff067b82 */ /* 0x000e220000000a00 */
[----:B------:R-:W-:-:S05]  /*3b60*/  IMAD R5, R0, 0x4, R1 ;  /* 0x0000000400057824 */ /* 0x000fca00078e0201 */
[----:B------:R-:W2:Y:S01]  /*3b70*/  LDL.64 R10, [R5] ;  /* 0x00000000050a7983 */ /* 0x000ea20000100a00 */
[----:B0-----:R-:W-:-:S03]  /*3b80*/  IMAD.WIDE.U32 R8, R0, 0x4, R6 ;  /* 0x0000000400087825 */ /* 0x001fc600078e0006 */
[----:B------:R-:W3:Y:S04]  /*3b90*/  LDL.64 R6, [R5+0x8] ;  /* 0x0000080005067983 */ /* 0x000ee80000100a00 */
[----:B------:R-:W2:Y:S04]  /*3ba0*/  LDG.E R12, desc[UR6][R8.64] ;  /* 0x00000006080c7981 */ /* 0x000ea8000c1e1900 */
[----:B------:R-:W4:Y:S04]  /*3bb0*/  LDG.E R13, desc[UR6][R8.64+0x4] ;  /* 0x00000406080d7981 */ /* 0x000f28000c1e1900 */
[----:B------:R-:W3:Y:S04]  /*3bc0*/  LDG.E R14, desc[UR6][R8.64+0x8] ;  /* 0x00000806080e7981 */ /* 0x000ee8000c1e1900 */
[----:B------:R-:W5:Y:S01]  /*3bd0*/  LDG.E R15, desc[UR6][R8.64+0xc] ;  /* 0x00000c06080f7981 */ /* 0x000f62000c1e1900 */
[----:B------:R-:W-:Y:S01]  /*3be0*/  IADD3 R0, PT, PT, R0, 0x4, RZ ;  /* 0x0000000400007810 */ /* 0x000fe20007ffe0ff */
[----:B--2---:R-:W-:-:S04]  /*3bf0*/  IMAD R10, R10, R12, R17 ;  /* 0x0000000c0a0a7224 */ /* 0x004fc800078e0211 */
[----:B----4-:R-:W-:-:S04]  /*3c00*/  IMAD R11, R13, R11, R10 ;  /* 0x0000000b0d0b7224 */ /* 0x010fc800078e020a */
[----:B---3--:R-:W-:-:S04]  /*3c10*/  IMAD R6, R6, R14, R11 ;  /* 0x0000000e06067224 */ /* 0x008fc800078e020b */
[----:B-----5:R-:W-:-:S07]  /*3c20*/  IMAD R17, R15, R7, R6 ;  /* 0x000000070f117224 */ /* 0x020fce00078e0206 */
.L_x_169:
[----:B------:R-:W-:Y:S05]  /*3c30*/  @!P1 BRA `(.L_x_167) ;  /* 0x0000000000409947 */ /* 0x000fea0003800000 */
[----:B------:R-:W0:Y:S01]  /*3c40*/  LDC.64 R6, c[0x0][0x390] ;  /* 0x0000e400ff067b82 */ /* 0x000e220000000a00 */
[C---:B------:R-:W-:Y:S02]  /*3c50*/  IMAD R8, R0.reuse, 0x4, R1 ;  /* 0x0000000400087824 */ /* 0x040fe400078e0201 */
[----:B0-----:R-:W-:-:S04]  /*3c60*/  IMAD.WIDE.U32 R6, R0, 0x4, R6 ;  /* 0x0000000400067825 */ /* 0x001fc800078e0006 */
[----:B------:R-:W-:Y:S02]  /*3c70*/  IMAD.MOV.U32 R9, RZ, RZ, R6 ;  /* 0x000000ffff097224 */ /* 0x000fe400078e0006 */
[----:B------:R-:W-:-:S07]  /*3c80*/  IMAD.MOV R0, RZ, RZ, -R4 ;  /* 0x000000ffff007224 */ /* 0x000fce00078e0a04 */
.L_x_170:
[----:B------:R-:W-:Y:S01]  /*3c90*/  MOV R4, R9 ;  /* 0x0000000900047202 */ /* 0x000fe20000000f00 */
[----:B------:R-:W-:Y:S01]  /*3ca0*/  IMAD.MOV.U32 R5, RZ, RZ, R7 ;  /* 0x000000ffff057224 */ /* 0x000fe200078e0007 */
[----:B------:R0:W2:Y:S04]  /*3cb0*/  LDL R6, [R8] ;  /* 0x0000000008067983 */ /* 0x0000a80000100800 */
[----:B------:R-:W2:Y:S01]  /*3cc0*/  LDG.E R4, desc[UR6][R4.64] ;  /* 0x0000000604047981 */ /* 0x000ea2000c1e1900 */
[----:B------:R-:W-:Y:S01]  /*3cd0*/  VIADD R0, R0, 0x1 ;  /* 0x0000000100007836 */ /* 0x000fe20000000000 */
[----:B------:R-:W-:Y:S02]  /*3ce0*/  IADD3 R9, P1, PT, R9, 0x4, RZ ;  /* 0x0000000409097810 */ /* 0x000fe40007f3e0ff */
[----:B0-----:R-:W-:-:S02]  /*3cf0*/  IADD3 R8, PT, PT, R8, 0x4, RZ ;  /* 0x0000000408087810 */ /* 0x001fc40007ffe0ff */
[----:B------:R-:W-:Y:S01]  /*3d00*/  ISETP.NE.AND P0, PT, R0, RZ, PT ;  /* 0x000000ff0000720c */ /* 0x000fe20003f05270 */
[----:B------:R-:W-:Y:S02]  /*3d10*/  IMAD.X R7, RZ, RZ, R7, P1 ;  /* 0x000000ffff077224 */ /* 0x000fe400008e0607 */
[----:B--2---:R-:W-:-:S10]  /*3d20*/  IMAD R17, R6, R4, R17 ;  /* 0x0000000406117224 */ /* 0x004fd400078e0211 */
[----:B------:R-:W-:Y:S05]  /*3d30*/  @P0 BRA `(.L_x_170) ;  /* 0xfffffffc00d40947 */ /* 0x000fea000383ffff */
.L_x_167:
[--C-:B------:R-:W-:Y:S01]  /*3d40*/  SHF.R.S32.HI R7, RZ, 0x1f, R17.reuse ;  /* 0x0000001fff077819 */ /* 0x100fe20000011411 */
[----:B------:R-:W-:-:S07]  /*3d50*/  IMAD.MOV.U32 R6, RZ, RZ, R17 ;  /* 0x000000ffff067224 */ /* 0x000fce00078e0011 */
.L_x_164:
[----:B------:R-:W0:Y:S01]  /*3d60*/  LDCU.64 UR4, c[0x0][0x3a0] ;  /* 0x00007400ff0477ac */ /* 0x000e220008000a00 */
[----:B------:R-:W1:Y:S01]  /*3d70*/  LDC R0, c[0x0][0x3bc] ;  /* 0x0000ef00ff007b82 */ /* 0x000e620000000800 */
[----:B0-----:R-:W-:-:S04]  /*3d80*/  LEA R4, P0, R2, UR4, 0x2 ;  /* 0x0000000402047c11 */ /* 0x001fc8000f8010ff */
[----:B------:R-:W-:-:S05]  /*3d90*/  LEA.HI.X R5, R2, UR5, R3, 0x2, P0 ;  /* 0x0000000502057c11 */ /* 0x000fca00080f1403 */
[----:B------:R0:W5:Y:S01]  /*3da0*/  LDG.E R2, desc[UR6][R4.64] ;  /* 0x0000000604027981 */ /* 0x000162000c1e1900 */
[----:B-1----:R-:W-:Y:S01]  /*3db0*/  ISETP.GT.AND P0, PT, R0, 0x9, PT ;  /* 0x000000090000780c */ /* 0x002fe20003f04270 */
[----:B------:R-:W-:-:S12]  /*3dc0*/  BSSY.RECONVERGENT B0, `(.L_x_171) ;  /* 0x000014e000007945 */ /* 0x000fd80003800200 */
[----:B0-----:R-:W-:Y:S05]  /*3dd0*/  @P0 BRA `(.L_x_172) ;  /* 0x0000000400ec0947 */ /* 0x001fea0003800000 */
        /* <DEDUP_REMOVED lines=8> */
[----:B-----5:R-:W-:Y:S01]  /*3e60*/  FMUL R2, RZ, R2 ;  /* 0x00000002ff027220 */ /* 0x020fe20000400000 */
[----:B------:R-:W-:Y:S06]  /*3e70*/  BRA `(.L_x_177) ;  /* 0x0000001400087947 */ /* 0x000fec0003800000 */
.L_x_175:
[----:B-----5:R-:W-:Y:S01]  /*3e80*/  FADD R2, RZ, R2 ;  /* 0x00000002ff027221 */ /* 0x020fe20000000000 */
[----:B------:R-:W-:Y:S06]  /*3e90*/  BRA `(.L_x_177) ;  /* 0x0000001400007947 */ /* 0x000fec0003800000 */
.L_x_174:
[----:B------:R-:W-:-:S04]  /*3ea0*/  MOV R3, 0xfffffffd ;  /* 0xfffffffd00037802 */ /* 0x000fc80000000f00 */
[----:B------:R-:W-:-:S05]  /*3eb0*/  VIADDMNMX.U32 R0, R0, R3, 0x2, PT ;  /* 0x0000000200007446 */ /* 0x000fca0003800003 */
[----:B------:R-:W-:-:S04]  /*3ec0*/  IMAD.SHL.U32 R0, R0, 0x4, RZ ;  /* 0x0000000400007824 */ /* 0x000fc800078e00ff */
[----:B------:R-:W0:Y:S02]  /*3ed0*/  LDC R4, c[0x2][R0] ;  /* 0x0080000000047b82 */ /* 0x000e240000000800 */
[----:B0-----:R-:W-:-:S04]  /*3ee0*/  SHF.R.S32.HI R5, RZ, 0x1f, R4 ;  /* 0x0000001fff057819 */ /* 0x001fc80000011404 */
.L_x_292:
[----:B------:R-:W-:Y:S05]  /*3ef0*/  BRX R4 -0x3f00                                                      (*"BRANCH_TARGETS .L_x_177,.L_x_294,.L_x_176"*) ;  /* 0xffffffc004407949 */ /* 0x000fea000383ffff */
.L_x_294:
[----:B-----5:R-:W-:Y:S01]  /*3f00*/  FADD R2, -R2, -RZ ;  /* 0x800000ff02027221 */ /* 0x020fe20000000100 */
[----:B------:R-:W-:Y:S06]  /*3f10*/  BRA `(.L_x_177) ;  /* 0x0000001000e07947 */ /* 0x000fec0003800000 */
.L_x_173:
[----:B------:R-:W-:-:S13]  /*3f20*/  ISETP.GT.AND P0, PT, R0, 0x6, PT ;  /* 0x000000060000780c */ /* 0x000fda0003f04270 */
[----:B------:R-:W-:Y:S05]  /*3f30*/  @P0 BRA `(.L_x_178) ;  /* 0x0000000000280947 */ /* 0x000fea0003800000 */
[----:B------:R-:W-:-:S05]  /*3f40*/  VIADD R0, R0, 0xfffffffb ;  /* 0xfffffffb00007836 */ /* 0x000fca0000000000 */
[----:B------:R-:W-:-:S04]  /*3f50*/  VIMNMX.U32 R0, PT, PT, R0, 0x2, PT ;  /* 0x0000000200007848 */ /* 0x000fc80003fe0000 */
[----:B------:R-:W-:-:S04]  /*3f60*/  SHF.L.U32 R0, R0, 0x2, RZ ;  /* 0x0000000200007819 */ /* 0x000fc800000006ff */
[----:B------:R-:W0:Y:S02]  /*3f70*/  LDC R4, c[0x2][R0+0xc] ;  /* 0x0080030000047b82 */ /* 0x000e240000000800 */
[----:B0-----:R-:W-:-:S04]  /*3f80*/  SHF.R.S32.HI R5, RZ, 0x1f, R4 ;  /* 0x0000001fff057819 */ /* 0x001fc80000011404 */
.L_x_296:
[----:B------:R-:W-:Y:S05]  /*3f90*/  BRX R4 -0x3fa0                                                      (*"BRANCH_TARGETS .L_x_297,.L_x_298,.L_x_176"*) ;  /* 0xffffffc004187949 */ /* 0x000fea000383ffff */
.L_x_298:
[----:B-----5:R-:W-:Y:S01]  /*3fa0*/  FSET.BF.EQ.AND R2, R2, RZ, PT ;  /* 0x000000ff0202720a */ /* 0x020fe20003802000 */
[----:B------:R-:W-:Y:S06]  /*3fb0*/  BRA `(.L_x_177) ;  /* 0x0000001000b87947 */ /* 0x000fec0003800000 */
.L_x_297:
[----:B-----5:R-:W-:Y:S01]  /*3fc0*/  FSET.BF.LT.AND R2, R2, RZ, PT ;  /* 0x000000ff0202720a */ /* 0x020fe20003801000 */
[----:B------:R-:W-:Y:S06]  /*3fd0*/  BRA `(.L_x_177) ;  /* 0x0000001000b07947 */ /* 0x000fec0003800000 */
.L_x_178:
[----:B------:R-:W-:-:S05]  /*3fe0*/  IMAD.MOV.U32 R3, RZ, RZ, -0x7 ;  /* 0xfffffff9ff037424 */ /* 0x000fca00078e00ff */
[----:B------:R-:W-:-:S05]  /*3ff0*/  VIADDMNMX.U32 R0, R0, R3, 0x3, PT ;  /* 0x0000000300007446 */ /* 0x000fca0003800003 */
[----:B------:R-:W-:-:S04]  /*4000*/  IMAD.SHL.U32 R0, R0, 0x4, RZ ;  /* 0x0000000400007824 */ /* 0x000fc800078e00ff */
[----:B------:R-:W0:Y:S02]  /*4010*/  LDC R4, c[0x2][R0+0x18] ;  /* 0x0080060000047b82 */ /* 0x000e240000000800 */
[----:B0-----:R-:W-:-:S04]  /*4020*/  SHF.R.S32.HI R5, RZ, 0x1f, R4 ;  /* 0x0000001fff057819 */ /* 0x001fc80000011404 */
.L_x_300:
[----:B------:R-:W-:Y:S05]  /*4030*/  BRX R4 -0x4040                                                      (*"BRANCH_TARGETS .L_x_301,.L_x_302,.L_x_303,.L_x_176"*) ;  /* 0xffffffbc04f07949 */ /* 0x000fea000383ffff */
.L_x_303:
[----:B-----5:R-:W-:Y:S01]  /*4040*/  HFMA2 R2, -RZ, RZ, 0, 0 ;  /* 0x00000000ff027431 */ /* 0x020fe200000001ff */
[----:B------:R-:W-:Y:S06]  /*4050*/  BRA `(.L_x_177) ;  /* 0x0000001000907947 */ /* 0x000fec0003800000 */
.L_x_301:
[----:B-----5:R-:W-:Y:S01]  /*4060*/  FSETP.GE.AND P0, PT, R2, RZ, PT ;  /* 0x000000ff0200720b */ /* 0x020fe20003f06000 */
[----:B------:R-:W-:-:S12]  /*4070*/  BSSY.RECONVERGENT B1, `(.L_x_179) ;  /* 0x0000044000017945 */ /* 0x000fd80003800200 */
[----:B------:R-:W-:Y:S05]  /*4080*/  @!P0 BRA `(.L_x_180) ;  /* 0x00000000007c8947 */ /* 0x000fea0003800000 */
[----:B------:R-:W-:Y:S01]  /*4090*/  IMAD.MOV.U32 R3, RZ, RZ, 0x3bbb989d ;  /* 0x3bbb989dff037424 */ /* 0x000fe200078e00ff */
[----:B------:R-:W-:Y:S01]  /*40a0*/  BSSY.RECONVERGENT B2, `(.L_x_181) ;  /* 0x000001b000027945 */ /* 0x000fe20003800200 */
[----:B------:R-:W-:Y:S02]  /*40b0*/  IMAD.MOV.U32 R5, RZ, RZ, 0x437c0000 ;  /* 0x437c0000ff057424 */ /* 0x000fe400078e00ff */
        /* <DEDUP_REMOVED lines=19> */
[----:B------:R-:W-:-:S05]  /*41f0*/  LOP3.LUT R0, R11, 0x7fffffff, RZ, 0xc0, !PT ;  /* 0x7fffffff0b007812 */ /* 0x000fca00078ec0ff */
[----:B------:R-:W-:Y:S01]  /*4200*/  VIADD R8, R0, 0xfff00000 ;  /* 0xfff0000000087836 */ /* 0x000fe20000000000 */
[----:B------:R-:W-:-:S07]  /*4210*/  MOV R0, 0x4230 ;  /* 0x0000423000007802 */ /* 0x000fce0000000f00 */
[----:B------:R-:W-:Y:S05]  /*4220*/  CALL.REL.NOINC `($__internal_6_$__cuda_sm20_dblrcp_rn_slowpath_v3) ;  /* 0x0000001000347944 */ /* 0x000fea0003c00000 */
[----:B------:R-:W-:Y:S01]  /*4230*/  MOV R2, R4 ;  /* 0x0000000400027202 */ /* 0x000fe20000000f00 */
[----:B------:R-:W-:-:S07]  /*4240*/  IMAD.MOV.U32 R3, RZ, RZ, R5 ;  /* 0x000000ffff037224 */ /* 0x000fce00078e0005 */
.L_x_182:
[----:B------:R-:W-:Y:S05]  /*4250*/  BSYNC.RECONVERGENT B2 ;  /* 0x0000000000027941 */ /* 0x000fea0003800200 */
.L_x_181:
[----:B------:R0:W1:Y:S01]  /*4260*/  F2F.F32.F64 R2, R2 ;  /* 0x0000000200027310 */ /* 0x0000620000301000 */
[----:B------:R-:W-:Y:S05]  /*4270*/  BRA `(.L_x_183) ;  /* 0x00000000008c7947 */ /* 0x000fea0003800000 */
.L_x_180:
        /* <DEDUP_REMOVED lines=9> */
[----:B------:R-:W-:-:S03]  /*4310*/  IMAD.MOV.U32 R2, RZ, RZ, 0x1 ;  /* 0x00000001ff027424 */ /* 0x000fc600078e00ff */
        /* <DEDUP_REMOVED lines=17> */
[----:B------:R-:W-:Y:S01]  /*4430*/  MOV R8, R12 ;  /* 0x0000000c00087202 */ /* 0x000fe20000000f00 */
[----:B------:R-:W-:Y:S01]  /*4440*/  IMAD.MOV.U32 R9, RZ, RZ, R13 ;  /* 0x000000ffff097224 */ /* 0x000fe200078e000d */
[----:B------:R-:W-:-:S07]  /*4450*/  MOV R0, 0x4470 ;  /* 0x0000447000007802 */ /* 0x000fce0000000f00 */
[----:B------:R-:W-:Y:S05]  /*4460*/  CALL.REL.NOINC `($__internal_7_$__cuda_sm20_div_rn_f64_full) ;  /* 0x00000010004c7944 */ /* 0x000fea0003c00000 */
[----:B------:R-:W-:Y:S01]  /*4470*/  IMAD.MOV.U32 R2, RZ, RZ, R12 ;  /* 0x000000ffff027224 */ /* 0x000fe200078e000c */
[----:B------:R-:W-:-:S07]  /*4480*/  MOV R3, R13 ;  /* 0x0000000d00037202 */ /* 0x000fce0000000f00 */
.L_x_185:
[----:B------:R-:W-:Y:S05]  /*4490*/  BSYNC.RECONVERGENT B2 ;  /* 0x0000000000027941 */ /* 0x000fea0003800200 */
.L_x_184:
[----:B------:R2:W3:Y:S02]  /*44a0*/  F2F.F32.F64 R2, R2 ;  /* 0x0000000200027310 */ /* 0x0004e40000301000 */
.L_x_183:
[----:B------:R-:W-:Y:S05]  /*44b0*/  BSYNC.RECONVERGENT B1 ;  /* 0x0000000000017941 */ /* 0x000fea0003800200 */
.L_x_179:
[----:B------:R-:W-:Y:S05]  /*44c0*/  BRA `(.L_x_177) ;  /* 0x0000000c00747947 */ /* 0x000fea0003800000 */
.L_x_302:
[----:B-----5:R-:W0:Y:S01]  /*44d0*/  F2F.F64.F32 R2, R2 ;  /* 0x0000000200027310 */ /* 0x020e220000201800 */
[----:B------:R-:W-:Y:S01]  /*44e0*/  IMAD.MOV.U32 R0, RZ, RZ, RZ ;  /* 0x000000ffff007224 */ /* 0x000fe200078e00ff */
[----:B------:R-:W-:Y:S01]  /*44f0*/  MOV R4, RZ ;  /* 0x000000ff00047202 */ /* 0x000fe20000000f00 */
[----:B0-----:R-:W-:Y:S01]  /*4500*/  DSETP.MAX.AND P0, P1, RZ, R2, PT ;  /* 0x00000002ff00722a */ /* 0x001fe2000390f000 */
[----:B------:R-:W-:Y:S02]  /*4510*/  IMAD.MOV.U32 R9, RZ, RZ, R3 ;  /* 0x000000ffff097224 */ /* 0x000fe400078e0003 */
[----:B------:R-:W-:-:S03]  /*4520*/  IMAD.MOV.U32 R5, RZ, RZ, R2 ;  /* 0x000000ffff057224 */ /* 0x000fc600078e0002 */
[----:B------:R-:W-:Y:S02]  /*4530*/  FSEL R11, R0, R9, P0 ;  /* 0x00000009000b7208 */ /* 0x000fe40000000000 */
[----:B------:R-:W-:-:S06]  /*4540*/  SEL R4, R4, R5, P0 ;  /* 0x0000000504047207 */ /* 0x000fcc0000000000 */
[----:B------:R-:W-:-:S05]  /*4550*/  @P1 LOP3.LUT R11, R9, 0x80000, RZ, 0xfc, !PT ;  /* 0x00080000090b1812 */ /* 0x000fca00078efcff */
[----:B------:R-:W-:-:S04]  /*4560*/  IMAD.MOV.U32 R5, RZ, RZ, R11 ;  /* 0x000000ffff057224 */ /* 0x000fc800078e000b */
[----:B------:R4:W0:Y:S01]  /*4570*/  F2F.F32.F64 R2, R4 ;  /* 0x0000000400027310 */ /* 0x0008220000301000 */
[----:B------:R-:W-:Y:S05]  /*4580*/  BRA `(.L_x_177) ;  /* 0x0000000c00447947 */ /* 0x000fea0003800000 */
.L_x_172:
        /* <DEDUP_REMOVED lines=9> */
.L_x_305:
[----:B------:R-:W-:Y:S05]  /*4620*/  BRX R4 -0x4630                                                      (*"BRANCH_TARGETS .L_x_306,.L_x_307,.L_x_176"*) ;  /* 0xffffffb804747949 */ /* 0x000fea000383ffff */
.L_x_307:
[----:B-----5:R-:W0:Y:S01]  /*4630*/  F2F.F64.F32 R4, R2 ;  /* 0x0000000200047310 */ /* 0x020e220000201800 */
[----:B------:R-:W-:Y:S01]  /*4640*/  UMOV UR4, 0xa0b5ed8d ;  /* 0xa0b5ed8d00047882 */ /* 0x000fe20000000000 */
[----:B------:R-:W-:Y:S01]  /*4650*/  UMOV UR5, 0x3eb0c6f7 ;  /* 0x3eb0c6f700057882 */ /* 0x000fe20000000000 */
[----:B------:R-:W-:Y:S02]  /*4660*/  CS2R R8, SRZ ;  /* 0x0000000000087805 */ /* 0x000fe4000001ff00 */
[----:B------:R-:W-:Y:S01]  /*4670*/  MOV R0, 0x46a0 ;  /* 0x000046a000007802 */ /* 0x000fe20000000f00 */
[----:B0-----:R-:W-:-:S11]  /*4680*/  DADD R4, R4, UR4 ;  /* 0x0000000404047e29 */ /* 0x001fd60008000000 */
[----:B------:R-:W-:Y:S05]  /*4690*/  CALL.REL.NOINC `($__internal_7_$__cuda_sm20_div_rn_f64_full) ;  /* 0x0000000c00c07944 */ /* 0x000fea0003c00000 */
[----:B------:R-:W-:Y:S01]  /*46a0*/  IMAD.MOV.U32 R2, RZ, RZ, R12 ;  /* 0x000000ffff027224 */ /* 0x000fe200078e000c */
[----:B------:R-:W-:-:S05]  /*46b0*/  MOV R3, R13 ;  /* 0x0000000d00037202 */ /* 0x000fca0000000f00 */
[----:B------:R0:W1:Y:S01]  /*46c0*/  F2F.F32.F64 R2, R2 ;  /* 0x0000000200027310 */ /* 0x0000620000301000 */
[----:B------:R-:W-:Y:S05]  /*46d0*/  BRA `(.L_x_177) ;  /* 0x0000000800f07947 */ /* 0x000fea0003800000 */
.L_x_306:
[----:B-----5:R-:W0:Y:S01]  /*46e0*/  F2F.F64.F32 R2, R2 ;  /* 0x0000000200027310 */ /* 0x020e220000201800 */
[----:B------:R-:W-:Y:S01]  /*46f0*/  UMOV UR4, 0xa0b5ed8d ;  /* 0xa0b5ed8d00047882 */ /* 0x000fe20000000000 */
[----:B------:R-:W-:Y:S02]  /*4700*/  UMOV UR5, 0x3eb0c6f7 ;  /* 0x3eb0c6f700057882 */ /* 0x000fe40000000000 */
[----:B0-----:R-:W-:-:S10]  /*4710*/  DADD R2, R2, UR4 ;  /* 0x0000000402027e29 */ /* 0x001fd40008000000 */
[----:B------:R-:W-:Y:S01]  /*4720*/  ISETP.GT.AND P0, PT, R3, 0xfffff, PT ;  /* 0x000fffff0300780c */ /* 0x000fe20003f04270 */
[----:B------:R-:W-:Y:S02]  /*4730*/  IMAD.MOV.U32 R4, RZ, RZ, R2 ;  /* 0x000000ffff047224 */ /* 0x000fe400078e0002 */
[----:B------:R-:W-:-:S10]  /*4740*/  IMAD.MOV.U32 R5, RZ, RZ, R3 ;  /* 0x000000ffff057224 */ /* 0x000fd400078e0003 */
[----:B------:R-:W-:-:S10]  /*4750*/  @!P0 DMUL R4, R4, 1.80143985094819840000e+16 ;  /* 0x4350000004048828 */ /* 0x000fd40000000000 */
[----:B------:R-:W-:Y:S01]  /*4760*/  @!P0 MOV R3, R5 ;  /* 0x0000000500038202 */ /* 0x000fe20000000f00 */
[----:B------:R-:W-:-:S04]  /*4770*/  @!P0 IMAD.MOV.U32 R2, RZ, RZ, R4 ;  /* 0x000000ffff028224 */ /* 0x000fc800078e0004 */
[----:B------:R-:W-:-:S05]  /*4780*/  VIADD R0, R3, 0xffffffff ;  /* 0xffffffff03007836 */ /* 0x000fca0000000000 */
[----:B------:R-:W-:Y:S01]  /*4790*/  ISETP.GT.U32.AND P1, PT, R0, 0x7feffffe, PT ;  /* 0x7feffffe0000780c */ /* 0x000fe20003f24070 */
[----:B------:R-:W-:Y:S01]  /*47a0*/  IMAD.MOV.U32 R0, RZ, RZ, -0x3ff ;  /* 0xfffffc01ff007424 */ /* 0x000fe200078e00ff */
[----:B------:R-:W-:-:S11]  /*47b0*/  @!P0 MOV R0, 0xfffffbcb ;  /* 0xfffffbcb00008802 */ /* 0x000fd60000000f00 */
[----:B------:R-:W-:Y:S05]  /*47c0*/  @P1 BRA `(.L_x_188) ;  /* 0x0000000400081947 */ /* 0x000fea0003800000 */
[----:B------:R-:W-:Y:S01]  /*47d0*/  LOP3.LUT R4, R3, 0xfffff, RZ, 0xc0, !PT ;  /* 0x000fffff03047812 */ /* 0x000fe200078ec0ff */
[----:B------:R-:W-:Y:S01]  /*47e0*/  IMAD.MOV.U32 R8, RZ, RZ, RZ ;  /* 0x000000ffff087224 */ /* 0x000fe200078e00ff */
[----:B------:R-:W-:Y:S01]  /*47f0*/  MOV R16, 0x8b7a8b04 ;  /* 0x8b7a8b0400107802 */ /* 0x000fe20000000f00 */
[----:B------:R-:W-:Y:S01]  /*4800*/  IMAD.MOV.U32 R17, RZ, RZ, 0x3ed0ee25 ;  /* 0x3ed0ee25ff117424 */ /* 0x000fe200078e00ff */
[----:B------:R-:W-:Y:S01]  /*4810*/  LOP3.LUT R5, R4, 0x3ff00000, RZ, 0xfc, !PT ;  /* 0x3ff0000004057812 */ /* 0x000fe200078efcff */
[----:B------:R-:W-:Y:S01]  /*4820*/  IMAD.MOV.U32 R4, RZ, RZ, R2 ;  /* 0x000000ffff047224 */ /* 0x000fe200078e0002 */
[----:B------:R-:W-:Y:S01]  /*4830*/  UMOV UR4, 0x3ae80f1e ;  /* 0x3ae80f1e00047882 */ /* 0x000fe20000000000 */
        /* <DEDUP_REMOVED lines=59> */
.L_x_188:
[----:B------:R-:W-:Y:S01]  /*4bf0*/  IMAD.MOV.U32 R2, RZ, RZ, 0x0 ;  /* 0x00000000ff027424 */ /* 0x000fe200078e00ff */
[----:B------:R-:W-:Y:S01]  /*4c00*/  LOP3.LUT P0, RZ, R5, 0x7fffffff, RZ, 0xc0, !PT ;  /* 0x7fffffff05ff7812 */ /* 0x000fe2000780c0ff */
[----:B------:R-:W-:-:S06]  /*4c10*/  IMAD.MOV.U32 R3, RZ, RZ, 0x7ff00000 ;  /* 0x7ff00000ff037424 */ /* 0x000fcc00078e00ff */
[----:B------:R-:W-:-:S10]  /*4c20*/  DFMA R2, R4, R2, +INF ;  /* 0x7ff000000402742b */ /* 0x000fd40000000002 */
[----:B------:R-:W-:Y:S02]  /*4c30*/  FSEL R2, R2, RZ, P0 ;  /* 0x000000ff02027208 */ /* 0x000fe40000000000 */
[----:B------:R-:W-:-:S04]  /*4c40*/  FSEL R3, R3, -QNAN , P0 ;  /* 0xfff0000003037808 */ /* 0x000fc80000000000 */
[----:B------:R0:W1:Y:S01]  /*4c50*/  F2F.F32.F64 R2, R2 ;  /* 0x0000000200027310 */ /* 0x0000620000301000 */
[----:B------:R-:W-:Y:S05]  /*4c60*/  BRA `(.L_x_177) ;  /* 0x00000004008c7947 */ /* 0x000fea0003800000 */
.L_x_187:
[----:B------:R-:W-:-:S04]  /*4c70*/  MOV R3, 0xfffffff4 ;  /* 0xfffffff400037802 */ /* 0x000fc80000000f00 */
[----:B------:R-:W-:-:S05]  /*4c80*/  VIADDMNMX.U32 R0, R0, R3, 0x2, PT ;  /* 0x0000000200007446 */ /* 0x000fca0003800003 */
[----:B------:R-:W-:-:S04]  /*4c90*/  IMAD.SHL.U32 R0, R0, 0x4, RZ ;  /* 0x0000000400007824 */ /* 0x000fc800078e00ff */
[----:B------:R-:W0:Y:S02]  /*4ca0*/  LDC R4, c[0x2][R0+0x34] ;  /* 0x00800d0000047b82 */ /* 0x000e240000000800 */
[----:B0-----:R-:W-:-:S04]  /*4cb0*/  SHF.R.S32.HI R5, RZ, 0x1f, R4 ;  /* 0x0000001fff057819 */ /* 0x001fc80000011404 */
.L_x_309:
[----:B------:R-:W-:Y:S05]  /*4cc0*/  BRX R4 -0x4cd0                                                      (*"BRANCH_TARGETS .L_x_310,.L_x_311,.L_x_176"*) ;  /* 0xffffffb004cc7949 */ /* 0x000fea000383ffff */
.L_x_311:
[----:B-----5:R-:W-:Y:S01]  /*4cd0*/  VIADD R0, R2, 0x1800000 ;  /* 0x0180000002007836 */ /* 0x020fe20000000000 */
[----:B------:R-:W-:Y:S04]  /*4ce0*/  BSSY.RECONVERGENT B1, `(.L_x_189) ;  /* 0x000000c000017945 */ /* 0x000fe80003800200 */
[----:B------:R-:W-:-:S04]  /*4cf0*/  LOP3.LUT R0, R0, 0x7f800000, RZ, 0xc0, !PT ;  /* 0x7f80000000007812 */ /* 0x000fc800078ec0ff */
[----:B------:R-:W-:-:S13]  /*4d00*/  ISETP.GT.U32.AND P0, PT, R0, 0x1ffffff, PT ;  /* 0x01ffffff0000780c */ /* 0x000fda0003f04070 */
[----:B------:R-:W-:Y:S05]  /*4d10*/  @P0 BRA `(.L_x_190) ;  /* 0x0000000000100947 */ /* 0x000fea0003800000 */
[----:B------:R-:W-:-:S07]  /*4d20*/  MOV R4, 0x4d40 ;  /* 0x00004d4000047802 */ /* 0x000fce0000000f00 */
[----:B------:R-:W-:Y:S05]  /*4d30*/  CALL.REL.NOINC `($__internal_8_$__cuda_sm20_rcp_rn_f32_slowpath) ;  /* 0x0000000c00887944 */ /* 0x000fea0003c00000 */
[----:B------:R-:W-:Y:S01]  /*4d40*/  MOV R2, R3 ;  /* 0x0000000300027202 */ /* 0x000fe20000000f00 */
[----:B------:R-:W-:Y:S06]  /*4d50*/  BRA `(.L_x_191) ;  /* 0x0000000000107947 */ /* 0x000fec0003800000 */
.L_x_190:
[----:B------:R-:W0:Y:S02]  /*4d60*/  MUFU.RCP R3, R2 ;  /* 0x0000000200037308 */ /* 0x000e240000001000 */
[----:B0-----:R-:W-:-:S04]  /*4d70*/  FFMA R0, R2, R3, -1 ;  /* 0xbf80000002007423 */ /* 0x001fc80000000003 */
[----:B------:R-:W-:-:S04]  /*4d80*/  FADD.FTZ R0, -R0, -RZ ;  /* 0x800000ff00007221 */ /* 0x000fc80000010100 */
[----:B------:R-:W-:-:S07]  /*4d90*/  FFMA R2, R3, R0, R3 ;  /* 0x0000000003027223 */ /* 0x000fce0000000003 */
.L_x_191:
[----:B------:R-:W-:Y:S05]  /*4da0*/  BSYNC.RECONVERGENT B1 ;  /* 0x0000000000017941 */ /* 0x000fea0003800200 */
.L_x_189:
[----:B------:R-:W-:Y:S05]  /*4db0*/  BRA `(.L_x_177) ;  /* 0x0000000400387947 */ /* 0x000fea0003800000 */
.L_x_310:
[----:B------:R-:W-:Y:S02]  /*4dc0*/  IMAD.MOV.U32 R3, RZ, RZ, 0x3bbb989d ;  /* 0x3bbb989dff037424 */ /* 0x000fe400078e00ff */
[----:B------:R-:W-:Y:S02]  /*4dd0*/  IMAD.MOV.U32 R0, RZ, RZ, 0x437c0000 ;  /* 0x437c0000ff007424 */ /* 0x000fe400078e00ff */
[----:B-----5:R-:W-:-:S04]  /*4de0*/  FFMA.SAT R3, R2, R3, 0.5 ;  /* 0x3f00000002037423 */ /* 0x020fc80000002003 */
        /* <DEDUP_REMOVED lines=8> */
.L_x_186:
[----:B------:R-:W-:-:S13]  /*4e70*/  ISETP.GT.AND P0, PT, R0, 0xf, PT ;  /* 0x0000000f0000780c */ /* 0x000fda0003f04270 */
[----:B------:R-:W-:Y:S05]  /*4e80*/  @P0 BRA `(.L_x_192) ;  /* 0x00000000008c0947 */ /* 0x000fea0003800000 */
[----:B------:R-:W-:-:S05]  /*4e90*/  VIADD R0, R0, 0xfffffff2 ;  /* 0xfffffff200007836 */ /* 0x000fca0000000000 */
[----:B------:R-:W-:-:S05]  /*4ea0*/  VIMNMX.U32 R0, PT, PT, R0, 0x2, PT ;  /* 0x0000000200007848 */ /* 0x000fca0003fe0000 */
[----:B------:R-:W-:-:S04]  /*4eb0*/  IMAD.SHL.U32 R0, R0, 0x4, RZ ;  /* 0x0000000400007824 */ /* 0x000fc800078e00ff */
[----:B------:R-:W0:Y:S02]  /*4ec0*/  LDC R4, c[0x2][R0+0x40] ;  /* 0x0080100000047b82 */ /* 0x000e240000000800 */
[----:B0-----:R-:W-:-:S04]  /*4ed0*/  SHF.R.S32.HI R5, RZ, 0x1f, R4 ;  /* 0x0000001fff057819 */ /* 0x001fc80000011404 */
.L_x_313:
[----:B------:R-:W-:Y:S05]  /*4ee0*/  BRX R4 -0x4ef0                                                      (*"BRANCH_TARGETS .L_x_314,.L_x_315,.L_x_176"*) ;  /* 0xffffffb004447949 */ /* 0x000fea000383ffff */
.L_x_315:
[----:B-----5:R-:W-:Y:S01]  /*4ef0*/  FADD R4, RZ, -R2 ;  /* 0x80000002ff047221 */ /* 0x020fe20000000000 */
[----:B------:R-:W-:Y:S01]  /*4f00*/  UMOV UR4, 0x47ae147b ;  /* 0x47ae147b00047882 */ /* 0x000fe20000000000 */
[----:B------:R-:W-:Y:S01]  /*4f10*/  F2F.F64.F32 R2, R2 ;  /* 0x0000000200027310 */ /* 0x000fe20000201800 */
[----:B------:R-:W-:-:S07]  /*4f20*/  UMOV UR5, 0x3f847ae1 ;  /* 0x3f847ae100057882 */ /* 0x000fce0000000000 */
[----:B------:R-:W0:Y:S02]  /*4f30*/  F2F.F64.F32 R4, R4 ;  /* 0x0000000400047310 */ /* 0x000e240000201800 */
[----:B0-----:R-:W-:-:S06]  /*4f40*/  DSETP.GEU.AND P0, PT, R4, UR4, PT ;  /* 0x0000000404007e2a */ /* 0x001fcc000bf0e000 */
[----:B------:R-:W-:-:S06]  /*4f50*/  DSETP.LT.AND P0, PT, R2, UR4, !P0 ;  /* 0x0000000402007e2a */ /* 0x000fcc000c701000 */
[----:B------:R-:W-:Y:S01]  /*4f60*/  FSEL R2, RZ, 1, !P0 ;  /* 0x3f800000ff027808 */ /* 0x000fe20004000000 */
[----:B------:R-:W-:Y:S07]  /*4f70*/  BRA `(.L_x_177) ;  /* 0x0000000000c87947 */ /* 0x000fee0003800000 */
.L_x_314:
[----:B-----5:R-:W-:Y:S01]  /*4f80*/  FMUL R10, R2, R2 ;  /* 0x00000002020a7220 */ /* 0x020fe20000400000 */
        /* <DEDUP_REMOVED lines=15> */
.L_x_194:
[----:B------:R-:W-:Y:S05]  /*5080*/  BSYNC.RECONVERGENT B1 ;  /* 0x0000000000017941 */ /* 0x000fea0003800200 */
.L_x_193:
[----:B------:R-:W-:-:S06]  /*5090*/  DMUL R4, RZ, -R4 ;  /* 0x80000004ff047228 */ /* 0x000fcc0000000000 */
[----:B------:R0:W1:Y:S01]  /*50a0*/  F2F.F32.F64 R2, R4 ;  /* 0x0000000400027310 */ /* 0x0000620000301000 */
[----:B------:R-:W-:Y:S05]  /*50b0*/  BRA `(.L_x_177) ;  /* 0x0000000000787947 */ /* 0x000fea0003800000 */
.L_x_192:
[----:B------:R-:W-:-:S05]  /*50c0*/  IMAD.MOV.U32 R3, RZ, RZ, -0x10 ;  /* 0xfffffff0ff037424 */ /* 0x000fca00078e00ff */
[----:B------:R-:W-:-:S04]  /*50d0*/  VIADDMNMX.U32 R0, R0, R3, 0x3, PT ;  /* 0x0000000300007446 */ /* 0x000fc80003800003 */
[----:B------:R-:W-:-:S04]  /*50e0*/  SHF.L.U32 R0, R0, 0x2, RZ ;  /* 0x0000000200007819 */ /* 0x000fc800000006ff */
[----:B------:R-:W0:Y:S02]  /*50f0*/  LDC R4, c[0x2][R0+0x4c] ;  /* 0x0080130000047b82 */ /* 0x000e240000000800 */
[----:B0-----:R-:W-:-:S04]  /*5100*/  SHF.R.S32.HI R5, RZ, 0x1f, R4 ;  /* 0x0000001fff057819 */ /* 0x001fc80000011404 */
.L_x_317:
[----:B------:R-:W-:Y:S05]  /*5110*/  BRX R4 -0x5120                                                      (*"BRANCH_TARGETS .L_x_318,.L_x_319,.L_x_320,.L_x_176"*) ;  /* 0xffffffac04b87949 */ /* 0x000fea000383ffff */
.L_x_320:
[C---:B-----5:R-:W-:Y:S01]  /*5120*/  FMUL R0, |R2|.reuse, 2.8853900432586669922 ;  /* 0x4038aa3b02007820 */ /* 0x060fe20000400200 */
[----:B------:R-:W-:Y:S02]  /*5130*/  IMAD.MOV.U32 R5, RZ, RZ, 0x3c80f082 ;  /* 0x3c80f082ff057424 */ /* 0x000fe400078e00ff */
[C---:B------:R-:W-:Y:S01]  /*5140*/  FMUL R9, R2.reuse, R2 ;  /* 0x0000000202097220 */ /* 0x040fe20000400000 */
[----:B------:R-:W-:Y:S01]  /*5150*/  IMAD.MOV.U32 R4, RZ, RZ, 0x3f800000 ;  /* 0x3f800000ff047424 */ /* 0x000fe200078e00ff */
[C---:B------:R-:W-:Y:S01]  /*5160*/  FSETP.GE.AND P1, PT, |R2|.reuse, 0.60000002384185791016, PT ;  /* 0x3f19999a0200780b */ /* 0x040fe20003f26200 */
[----:B------:R-:W0:Y:S01]  /*5170*/  MUFU.EX2 R0, R0 ;  /* 0x0000000000007308 */ /* 0x000e220000000800 */
[----:B------:R-:W-:Y:S01]  /*5180*/  FFMA R5, R9, R5, -0.052303962409496307373 ;  /* 0xbd563cae09057423 */ /* 0x000fe20000000005 */
[----:B------:R-:W-:-:S03]  /*5190*/  FSETP.GE.AND P0, PT, |R2|, 9.010913848876953125, PT ;  /* 0x41102cb40200780b */ /* 0x000fc60003f06200 */
[----:B------:R-:W-:Y:S01]  /*51a0*/  FFMA R8, R5, R9, 0.1331529766321182251 ;  /* 0x3e08594105087423 */ /* 0x000fe20000000009 */
[----:B0-----:R-:W-:-:S03]  /*51b0*/  FADD R3, R0, 1 ;  /* 0x3f80000000037421 */ /* 0x001fc60000000000 */
[----:B------:R-:W-:-:S03]  /*51c0*/  FFMA R0, R8, R9, -0.33332768082618713379 ;  /* 0xbeaaa9ed08007423 */ /* 0x000fc60000000009 */
[----:B------:R-:W0:Y:S02]  /*51d0*/  MUFU.RCP R3, R3 ;  /* 0x0000000300037308 */ /* 0x000e240000001000 */
[----:B0-----:R-:W-:Y:S01]  /*51e0*/  FFMA R4, R3, -2, R4 ;  /* 0xc000000003047823 */ /* 0x001fe20000000004 */
[----:B------:R-:W-:-:S04]  /*51f0*/  FFMA R3, R0, R9, RZ ;  /* 0x0000000900037223 */ /* 0x000fc800000000ff */
[----:B------:R-:W-:-:S04]  /*5200*/  FSEL R5, R4, 1, !P0 ;  /* 0x3f80000004057808 */ /* 0x000fc80004000000 */
[--C-:B------:R-:W-:Y:S01]  /*5210*/  LOP3.LUT R5, R5, 0x80000000, R2.reuse, 0xb8, !PT ;  /* 0x8000000005057812 */ /* 0x100fe200078eb802 */
[----:B------:R-:W-:-:S05]  /*5220*/  @!P1 FFMA R5, R2, R3, R2 ;  /* 0x0000000302059223 */ /* 0x000fca0000000002 */
[----:B------:R-:W-:Y:S01]  /*5230*/  MOV R2, R5 ;  /* 0x0000000500027202 */ /* 0x000fe20000000f00 */
[----:B------:R-:W-:Y:S06]  /*5240*/  BRA `(.L_x_177) ;  /* 0x0000000000147947 */ /* 0x000fec0003800000 */
.L_x_318:
[----:B-----5:R-:W-:Y:S01]  /*5250*/  FMNMX R2, RZ, R2, !PT ;  /* 0x00000002ff027209 */ /* 0x020fe20007800000 */
[----:B------:R-:W-:Y:S06]  /*5260*/  BRA `(.L_x_177) ;  /* 0x00000000000c7947 */ /* 0x000fec0003800000 */
.L_x_319:
[----:B-----5:R-:W-:Y:S01]  /*5270*/  IMAD.MOV.U32 R2, RZ, RZ, 0x3f800000 ;  /* 0x3f800000ff027424 */ /* 0x020fe200078e00ff */
[----:B------:R-:W-:Y:S06]  /*5280*/  BRA `(.L_x_177) ;  /* 0x0000000000047947 */ /* 0x000fec0003800000 */
.L_x_176:
[----:B-----5:R-:W-:-:S07]  /*5290*/  FADD R2, RZ, R2 ;  /* 0x00000002ff027221 */ /* 0x020fce0000000000 */
.L_x_177:
[----:B------:R-:W-:Y:S05]  /*52a0*/  BSYNC.RECONVERGENT B0 ;  /* 0x0000000000007941 */ /* 0x000fea0003800200 */
.L_x_171:
[----:B------:R-:W0:Y:S02]  /*52b0*/  LDCU.64 UR4, c[0x0][0x380] ;  /* 0x00007000ff0477ac */ /* 0x000e240008000a00 */
[----:B0---4-:R-:W-:-:S04]  /*52c0*/  LEA R4, P0, R6, UR4, 0x2 ;  /* 0x0000000406047c11 */ /* 0x011fc8000f8010ff */
[----:B------:R-:W-:-:S05]  /*52d0*/  LEA.HI.X R5, R6, UR5, R7, 0x2, P0 ;  /* 0x0000000506057c11 */ /* 0x000fca00080f1407 */
[----:B-1-3-5:R-:W-:Y:S01]  /*52e0*/  STG.E desc[UR6][R4.64], R2 ;  /* 0x0000000204007986 */ /* 0x02afe2000c101906 */
[----:B------:R-:W-:Y:S05]  /*52f0*/  EXIT ;  /* 0x000000000000794d */ /* 0x000fea0003800000 */
        .weak           $__internal_6_$__cuda_sm20_dblrcp_rn_slowpath_v3
        .type           $__internal_6_$__cuda_sm20_dblrcp_rn_slowpath_v3,@function
        .size           $__internal_6_$__cuda_sm20_dblrcp_rn_slowpath_v3,($__internal_7_$__cuda_sm20_div_rn_f64_full - $__internal_6_$__cuda_sm20_dblrcp_rn_slowpath_v3)
$__internal_6_$__cuda_sm20_dblrcp_rn_slowpath_v3:
[----:B------:R-:W-:Y:S01]  /*5300*/  IMAD.MOV.U32 R2, RZ, RZ, R10 ;  /* 0x000000ffff027224 */ /* 0x000fe200078e000a */
[----:B------:R-:W-:Y:S01]  /*5310*/  MOV R3, R11 ;  /* 0x0000000b00037202 */ /* 0x000fe20000000f00 */
[----:B------:R-:W-:Y:S05]  /*5320*/  BSSY.RECONVERGENT B3, `(.L_x_195) ;  /* 0x0000024000037945 */ /* 0x000fea0003800200 */
[----:B------:R-:W-:-:S14]  /*5330*/  DSETP.GTU.AND P0, PT, |R2|, +INF , PT ;  /* 0x7ff000000200742a */ /* 0x000fdc0003f0c200 */
[----:B------:R-:W-:Y:S05]  /*5340*/  @P0 BRA `(.L_x_196) ;  /* 0x00000000007c0947 */ /* 0x000fea0003800000 */
[----:B------:R-:W-:-:S05]  /*5350*/  LOP3.LUT R9, R11, 0x7fffffff, RZ, 0xc0, !PT ;  /* 0x7fffffff0b097812 */ /* 0x000fca00078ec0ff */
[----:B------:R-:W-:-:S05]  /*5360*/  VIADD R4, R9, 0xffffffff ;  /* 0xffffffff09047836 */ /* 0x000fca0000000000 */
[----:B------:R-:W-:-:S13]  /*5370*/  ISETP.GE.U32.AND P0, PT, R4, 0x7fefffff, PT ;  /* 0x7fefffff0400780c */ /* 0x000fda0003f06070 */
[----:B------:R-:W-:Y:S01]  /*5380*/  @P0 LOP3.LUT R5, R3, 0x7ff00000, RZ, 0x3c, !PT ;  /* 0x7ff0000003050812 */ /* 0x000fe200078e3cff */
[----:B------:R-:W-:Y:S01]  /*5390*/  @P0 IMAD.MOV.U32 R4, RZ, RZ, RZ ;  /* 0x000000ffff040224 */ /* 0x000fe200078e00ff */
[----:B------:R-:W-:Y:S06]  /*53a0*/  @P0 BRA `(.L_x_197) ;  /* 0x00000000006c0947 */ /* 0x000fec0003800000 */
[----:B------:R-:W-:-:S13]  /*53b0*/  ISETP.GE.U32.AND P0, PT, R9, 0x1000001, PT ;  /* 0x010000010900780c */ /* 0x000fda0003f06070 */
[----:B------:R-:W-:Y:S05]  /*53c0*/  @!P0 BRA `(.L_x_198) ;  /* 0x0000000000348947 */ /* 0x000fea0003800000 */
[----:B------:R-:W-:Y:S01]  /*53d0*/  IADD3 R5, PT, PT, R3, -0x3fe00000, RZ ;  /* 0xc020000003057810 */ /* 0x000fe20007ffe0ff */
[----:B------:R-:W-:-:S03]  /*53e0*/  IMAD.MOV.U32 R4, RZ, RZ, R2 ;  /* 0x000000ffff047224 */ /* 0x000fc600078e0002 */
        /* <DEDUP_REMOVED lines=11> */
.L_x_198:
        /* <DEDUP_REMOVED lines=10> */
.L_x_196:
[----:B------:R-:W-:Y:S02]  /*5540*/  LOP3.LUT R5, R3, 0x80000, RZ, 0xfc, !PT ;  /* 0x0008000003057812 */ /* 0x000fe400078efcff */
[----:B------:R-:W-:-:S07]  /*5550*/  MOV R4, R2 ;  /* 0x0000000200047202 */ /* 0x000fce0000000f00 */
.L_x_197:
[----:B------:R-:W-:Y:S05]  /*5560*/  BSYNC.RECONVERGENT B3 ;  /* 0x0000000000037941 */ /* 0x000fea0003800200 */
.L_x_195:
[----:B------:R-:W-:Y:S02]  /*5570*/  IMAD.MOV.U32 R2, RZ, RZ, R0 ;  /* 0x000000ffff027224 */ /* 0x000fe400078e0000 */
[----:B------:R-:W-:-:S04]  /*5580*/  IMAD.MOV.U32 R3, RZ, RZ, 0x0 ;  /* 0x00000000ff037424 */ /* 0x000fc800078e00ff */
[----:B------:R-:W-:Y:S05]  /*5590*/  RET.REL.NODEC R2 `(_Z9mapKernelPfPiS0_iS_S0_S0_ii) ;  /* 0xffffffa802987950 */ /* 0x000fea0003c3ffff */
        .weak           $__internal_7_$__cuda_sm20_div_rn_f64_full
        .type           $__internal_7_$__cuda_sm20_div_rn_f64_full,@function
        .size           $__internal_7_$__cuda_sm20_div_rn_f64_full,($__internal_8_$__cuda_sm20_rcp_rn_f32_slowpath - $__internal_7_$__cuda_sm20_div_rn_f64_full)
$__internal_7_$__cuda_sm20_div_rn_f64_full:
[C---:B------:R-:W-:Y:S01]  /*55a0*/  FSETP.GEU.AND P0, PT, |R5|.reuse, 1.469367938527859385e-39, PT ;  /* 0x001000000500780b */ /* 0x040fe20003f0e200 */
[----:B------:R-:W-:Y:S01]  /*55b0*/  IMAD.MOV.U32 R16, RZ, RZ, 0x1 ;  /* 0x00000001ff107424 */ /* 0x000fe200078e00ff */
[----:B------:R-:W-:Y:S01]  /*55c0*/  LOP3.LUT R2, R5, 0x800fffff, RZ, 0xc0, !PT ;  /* 0x800fffff05027812 */ /* 0x000fe200078ec0ff */
[----:B------:R-:W-:Y:S01]  /*55d0*/  BSSY.RECONVERGENT B3, `(.L_x_199) ;  /* 0x0000055000037945 */ /* 0x000fe20003800200 */
[C---:B------:R-:W-:Y:S02]  /*55e0*/  FSETP.GEU.AND P2, PT, |R9|.reuse, 1.469367938527859385e-39, PT ;  /* 0x001000000900780b */ /* 0x040fe40003f4e200 */
[----:B------:R-:W-:Y:S02]  /*55f0*/  LOP3.LUT R3, R2, 0x3ff00000, RZ, 0xfc, !PT ;  /* 0x3ff0000002037812 */ /* 0x000fe400078efcff */
[----:B------:R-:W-:Y:S02]  /*5600*/  MOV R2, R4 ;  /* 0x0000000400027202 */ /* 0x000fe40000000f00 */
[----:B------:R-:W-:-:S02]  /*5610*/  LOP3.LUT R12, R9, 0x7ff00000, RZ, 0xc0, !PT ;  /* 0x7ff00000090c7812 */ /* 0x000fc400078ec0ff */
[----:B------:R-:W-:Y:S01]  /*5620*/  LOP3.LUT R15, R5, 0x7ff00000, RZ, 0xc0, !PT ;  /* 0x7ff00000050f7812 */ /* 0x000fe200078ec0ff */
[----:B------:R-:W-:-:S03]  /*5630*/  @!P0 DMUL R2, R4, 8.98846567431157953865e+307 ;  /* 0x7fe0000004028828 */ /* 0x000fc60000000000 */
[C---:B------:R-:W-:Y:S01]  /*5640*/  ISETP.GE.U32.AND P1, PT, R12.reuse, R15, PT ;  /* 0x0000000f0c00720c */ /* 0x040fe20003f26070 */
[----:B------:R-:W-:Y:S01]  /*5650*/  @!P2 IMAD.MOV.U32 R18, RZ, RZ, RZ ;  /* 0x000000ffff12a224 */ /* 0x000fe200078e00ff */
[----:B------:R-:W-:Y:S01]  /*5660*/  @!P2 LOP3.LUT R13, R5, 0x7ff00000, RZ, 0xc0, !PT ;  /* 0x7ff00000050da812 */ /* 0x000fe200078ec0ff */
[----:B------:R-:W0:Y:S03]  /*5670*/  MUFU.RCP64H R17, R3 ;  /* 0x0000000300117308 */ /* 0x000e260000001800 */
        /* <DEDUP_REMOVED lines=19> */
[----:B------:R-:W-:Y:S02]  /*57b0*/  VIADD R23, R20, 0xffffffff ;  /* 0xffffffff14177836 */ /* 0x000fe40000000000 */
        /* <DEDUP_REMOVED lines=10> */
[----:B------:R-:W-:-:S04]  /*5860*/  SEL R13, R13, 0x63400000, !P0 ;  /* 0x634000000d0d7807 */ /* 0x000fc80004000000 */
[----:B------:R-:W-:Y:S01]  /*5870*/  IADD3 R16, PT, PT, -R13, R8, RZ ;  /* 0x000000080d107210 */ /* 0x000fe20007ffe1ff */
[----:B------:R-:W-:-:S04]  /*5880*/  IMAD.MOV.U32 R8, RZ, RZ, RZ ;  /* 0x000000ffff087224 */ /* 0x000fc800078e00ff */
[----:B------:R-:W-:-:S06]  /*5890*/  VIADD R9, R16, 0x7fe00000 ;  /* 0x7fe0000010097836 */ /* 0x000fcc0000000000 */
        /* <DEDUP_REMOVED lines=10> */
[----:B------:R-:W-:Y:S01]  /*5940*/  DMUL.RP R8, R14, R8 ;  /* 0x000000080e087228 */ /* 0x000fe20000008000 */
[----:B------:R-:W-:-:S06]  /*5950*/  IMAD.MOV.U32 R2, RZ, RZ, RZ ;  /* 0x000000ffff027224 */ /* 0x000fcc00078e00ff */
[----:B------:R-:W-:-:S03]  /*5960*/  DFMA R2, R12, -R2, R14 ;  /* 0x800000020c02722b */ /* 0x000fc6000000000e */
[----:B------:R-:W-:-:S03]  /*5970*/  LOP3.LUT R5, R9, R5, RZ, 0x3c, !PT ;  /* 0x0000000509057212 */ /* 0x000fc600078e3cff */
[----:B------:R-:W-:-:S04]  /*5980*/  IADD3 R2, PT, PT, -R16, -0x43300000, RZ ;  /* 0xbcd0000010027810 */ /* 0x000fc80007ffe1ff */
[----:B------:R-:W-:-:S04]  /*5990*/  FSETP.NEU.AND P0, PT, |R3|, R2, PT ;  /* 0x000000020300720b */ /* 0x000fc80003f0d200 */
[----:B------:R-:W-:Y:S02]  /*59a0*/  FSEL R12, R8, R12, !P0 ;  /* 0x0000000c080c7208 */ /* 0x000fe40004000000 */
[----:B------:R-:W-:Y:S01]  /*59b0*/  FSEL R13, R5, R13, !P0 ;  /* 0x0000000d050d7208 */ /* 0x000fe20004000000 */
[----:B------:R-:W-:Y:S06]  /*59c0*/  BRA `(.L_x_201) ;  /* 0x0000000000547947 */ /* 0x000fec0003800000 */
.L_x_200:
        /* <DEDUP_REMOVED lines=16> */
.L_x_203:
[----:B------:R-:W-:Y:S01]  /*5ad0*/  LOP3.LUT R13, R5, 0x80000, RZ, 0xfc, !PT ;  /* 0x00080000050d7812 */ /* 0x000fe200078efcff */
[----:B------:R-:W-:Y:S01]  /*5ae0*/  IMAD.MOV.U32 R12, RZ, RZ, R4 ;  /* 0x000000ffff0c7224 */ /* 0x000fe200078e0004 */
[----:B------:R-:W-:Y:S06]  /*5af0*/  BRA `(.L_x_201) ;  /* 0x0000000000087947 */ /* 0x000fec0003800000 */
.L_x_202:
[----:B------:R-:W-:Y:S02]  /*5b00*/  LOP3.LUT R13, R9, 0x80000, RZ, 0xfc, !PT ;  /* 0x00080000090d7812 */ /* 0x000fe400078efcff */
[----:B------:R-:W-:-:S07]  /*5b10*/  MOV R12, R8 ;  /* 0x00000008000c7202 */ /* 0x000fce0000000f00 */
.L_x_201:
[----:B------:R-:W-:Y:S05]  /*5b20*/  BSYNC.RECONVERGENT B3 ;  /* 0x0000000000037941 */ /* 0x000fea0003800200 */
.L_x_199:
[----:B------:R-:W-:Y:S02]  /*5b30*/  IMAD.MOV.U32 R2, RZ, RZ, R0 ;  /* 0x000000ffff027224 */ /* 0x000fe400078e0000 */
[----:B------:R-:W-:-:S04]  /*5b40*/  IMAD.MOV.U32 R3, RZ, RZ, 0x0 ;  /* 0x00000000ff037424 */ /* 0x000fc800078e00ff */
[----:B------:R-:W-:Y:S05]  /*5b50*/  RET.REL.NODEC R2 `(_Z9mapKernelPfPiS0_iS_S0_S0_ii) ;  /* 0xffffffa402287950 */ /* 0x000fea0003c3ffff */
        .weak           $__internal_8_$__cuda_sm20_rcp_rn_f32_slowpath
        .type           $__internal_8_$__cuda_sm20_rcp_rn_f32_slowpath,@function
        .size           $__internal_8_$__cuda_sm20_rcp_rn_f32_slowpath,(.L_x_330 - $__internal_8_$__cuda_sm20_rcp_rn_f32_slowpath)
$__internal_8_$__cuda_sm20_rcp_rn_f32_slowpath:
[----:B------:R-:W-:Y:S01]  /*5b60*/  SHF.L.U32 R0, R2, 0x1, RZ ;  /* 0x0000000102007819 */ /* 0x000fe200000006ff */
[----:B------:R-:W-:Y:S03]  /*5b70*/  BSSY.RECONVERGENT B2, `(.L_x_204) ;  /* 0x0000031000027945 */ /* 0x000fe60003800200 */
[----:B------:R-:W-:Y:S01]  /*5b80*/  SHF.R.U32.HI R9, RZ, 0x18, R0 ;  /* 0x00000018ff097819 */ /* 0x000fe20000011600 */
[----:B------:R-:W-:-:S03]  /*5b90*/  IMAD.MOV.U32 R0, RZ, RZ, R2 ;  /* 0x000000ffff007224 */ /* 0x000fc600078e0002 */
[----:B------:R-:W-:-:S13]  /*5ba0*/  ISETP.NE.U32.AND P0, PT, R9, RZ, PT ;  /* 0x000000ff0900720c */ /* 0x000fda0003f05070 */
[----:B------:R-:W-:Y:S05]  /*5bb0*/  @P0 BRA `(.L_x_205) ;  /* 0x0000000000280947 */ /* 0x000fea0003800000 */
[----:B------:R-:W-:-:S05]  /*5bc0*/  IMAD.SHL.U32 R2, R0, 0x2, RZ ;  /* 0x0000000200027824 */ /* 0x000fca00078e00ff */
        /* <DEDUP_REMOVED lines=9> */
.L_x_205:
[----:B------:R-:W-:-:S04]  /*5c60*/  IADD3 R11, PT, PT, R9, -0xfd, RZ ;  /* 0xffffff03090b7810 */ /* 0x000fc80007ffe0ff */
[----:B------:R-:W-:-:S13]  /*5c70*/  ISETP.GT.U32.AND P0, PT, R11, 0x1, PT ;  /* 0x000000010b00780c */ /* 0x000fda0003f04070 */
[----:B------:R-:W-:Y:S05]  /*5c80*/  @P0 BRA `(.L_x_207) ;  /* 0x0000000000780947 */ /* 0x000fea0003800000 */
[----:B------:R-:W-:Y:S01]  /*5c90*/  LOP3.LUT R2, R0, 0x7fffff, RZ, 0xc0, !PT ;  /* 0x007fffff00027812 */ /* 0x000fe200078ec0ff */
[----:B------:R-:W-:-:S03]  /*5ca0*/  IMAD.MOV.U32 R10, RZ, RZ, 0x3 ;  /* 0x00000003ff0a7424 */ /* 0x000fc600078e00ff */
        /* <DEDUP_REMOVED lines=24> */
[----:B------:R-:W-:-:S05]  /*5e30*/  @!P0 VIADD R3, R3, 0x1 ;  /* 0x0000000103038836 */ /* 0x000fca0000000000 */
[----:B------:R-:W-:-:S04]  /*5e40*/  @!P1 SHF.L.U32 R3, R3, 0x1, RZ ;  /* 0x0000000103039819 */ /* 0x000fc800000006ff */
[----:B------:R-:W-:Y:S01]  /*5e50*/  LOP3.LUT R3, R3, 0x80000000, R0, 0xf8, !PT ;  /* 0x8000000003037812 */ /* 0x000fe200078ef800 */
[----:B------:R-:W-:Y:S06]  /*5e60*/  BRA `(.L_x_206) ;  /* 0x0000000000047947 */ /* 0x000fec0003800000 */
.L_x_207:
[----:B------:R0:W1:Y:S02]  /*5e70*/  MUFU.RCP R3, R0 ;  /* 0x0000000000037308 */ /* 0x0000640000001000 */
.L_x_206:
[----:B------:R-:W-:Y:S05]  /*5e80*/  BSYNC.RECONVERGENT B2 ;  /* 0x0000000000027941 */ /* 0x000fea0003800200 */
.L_x_204:
[----:B------:R-:W-:-:S04]  /*5e90*/  IMAD.MOV.U32 R5, RZ, RZ, 0x0 ;  /* 0x00000000ff057424 */ /* 0x000fc800078e00ff */
[----:B01----:R-:W-:Y:S05]  /*5ea0*/  RET.REL.NODEC R4 `(_Z9mapKernelPfPiS0_iS_S0_S0_ii) ;  /* 0xffffffa004547950 */ /* 0x003fea0003c3ffff */
.L_x_208:
        /* <DEDUP_REMOVED lines=13> */
.L_x_330:


//--------------------- .text._Z20MatrixMultiplyKernelPfPKiS1_S_S1_S1_S_S1_S1_ --------------------------
	.section	.text._Z20MatrixMultiplyKernelPfPKiS1_S_S1_S1_S_S1_S1_,"ax",@progbits
	.align	128
        .global         _Z20MatrixMultiplyKernelPfPKiS1_S_S1_S1_S_S1_S1_
        .type           _Z20MatrixMultiplyKernelPfPKiS1_S_S1_S1_S_S1_S1_,@function
        .size           _Z20MatrixMultiplyKernelPfPKiS1_S_S1_S1_S_S1_S1_,(.L_x_334 - _Z20MatrixMultiplyKernelPfPKiS1_S_S1_S1_S_S1_S1_)
        .other          _Z20MatrixMultiplyKernelPfPKiS1_S_S1_S1_S_S1_S1_,@"STO_CUDA_ENTRY STV_DEFAULT"
_Z20MatrixMultiplyKernelPfPKiS1_S_S1_S1_S_S1_S1_:
.text._Z20MatrixMultiplyKernelPfPKiS1_S_S1_S1_S_S1_S1_:
[----:B------:R-:W-:Y:S08]  /*0000*/  LDC R1, c[0x0][0x37c] ;  /* 0x0000df00ff017b82 */ /* 0x000ff00000000800 */
[----:B------:R-:W0:Y:S01]  /*0010*/  LDC.64 R6, c[0x0][0x3b8] ;  /* 0x0000ee00ff067b82 */ /* 0x000e220000000a00 */
[----:B------:R-:W0:Y:S07]  /*0020*/  LDCU.64 UR8, c[0x0][0x358] ;  /* 0x00006b00ff0877ac */ /* 0x000e2e0008000a00 */
[----:B------:R-:W1:Y:S01]  /*0030*/  LDC.64 R2, c[0x0][0x3a0] ;  /* 0x0000e800ff027b82 */ /* 0x000e620000000a00 */
[----:B0-----:R-:W2:Y:S04]  /*0040*/  LDG.E R6, desc[UR8][R6.64] ;  /* 0x0000000806067981 */ /* 0x001ea8000c1e1900 */
[----:B-1----:R-:W3:Y:S04]  /*0050*/  LDG.E R0, desc[UR8][R2.64] ;  /* 0x0000000802007981 */ /* 0x002ee8000c1e1900 */
[----:B------:R-:W4:Y:S01]  /*0060*/  LDG.E R14, desc[UR8][R2.64+0x8] ;  /* 0x00000808020e7981 */ /* 0x000f22000c1e1900 */
[----:B------:R-:W-:-:S02]  /*0070*/  CS2R R12, SRZ ;  /* 0x00000000000c7805 */ /* 0x000fc4000001ff00 */
[----:B--2---:R-:W-:-:S13]  /*0080*/  ISETP.GE.AND P1, PT, R6, 0x2, PT ;  /* 0x000000020600780c */ /* 0x004fda0003f26270 */
[----:B------:R-:W0:Y:S02]  /*0090*/  @P1 LDC.64 R10, c[0x0][0x3c0] ;  /* 0x0000f000ff0a1b82 */ /* 0x000e240000000a00 */
[----:B0-----:R0:W5:Y:S01]  /*00a0*/  @P1 LDG.E R13, desc[UR8][R10.64] ;  /* 0x000000080a0d1981 */ /* 0x001162000c1e1900 */
[----:B---3--:R-:W-:Y:S01]  /*00b0*/  ISETP.GE.AND P0, PT, R0, 0x2, PT ;  /* 0x000000020000780c */ /* 0x008fe20003f06270 */
[----:B------:R-:W1:Y:S01]  /*00c0*/  S2R R8, SR_TID.X ;  /* 0x0000000000087919 */ /* 0x000e620000002100 */
[----:B------:R-:W1:Y:S11]  /*00d0*/  S2R R7, SR_CTAID.X ;  /* 0x0000000000077919 */ /* 0x000e760000002500 */
[----:B------:R-:W2:Y:S01]  /*00e0*/  @P0 LDC.64 R4, c[0x0][0x3a8] ;  /* 0x0000ea00ff040b82 */ /* 0x000ea20000000a00 */
[----:B------:R-:W3:Y:S01]  /*00f0*/  S2R R9, SR_TID.Y ;  /* 0x0000000000097919 */ /* 0x000ee20000002200 */
[----:B------:R-:W3:Y:S01]  /*0100*/  S2R R6, SR_CTAID.Y ;  /* 0x0000000000067919 */ /* 0x000ee20000002600 */
[----:B------:R-:W1:Y:S01]  /*0110*/  LDCU UR4, c[0x0][0x360] ;  /* 0x00006c00ff0477ac */ /* 0x000e620008000800 */
[----:B------:R-:W3:Y:S04]  /*0120*/  LDCU UR5, c[0x0][0x364] ;  /* 0x00006c80ff0577ac */ /* 0x000ee80008000800 */
[----:B------:R-:W0:Y:S01]  /*0130*/  S2UR UR10, SR_CTAID.Z ;  /* 0x00000000000a79c3 */ /* 0x000e220000002700 */
[----:B--2---:R2:W5:Y:S01]  /*0140*/  @P0 LDG.E R12, desc[UR8][R4.64] ;  /* 0x00000008040c0981 */ /* 0x004562000c1e1900 */
[----:B----4-:R-:W-:Y:S01]  /*0150*/  ISETP.GE.AND P0, PT, R14, 0x1, PT ;  /* 0x000000010e00780c */ /* 0x010fe20003f06270 */
[----:B-1----:R-:W-:-:S02]  /*0160*/  IMAD R7, R7, UR4, R8 ;  /* 0x0000000407077c24 */ /* 0x002fc4000f8e0208 */
[----:B------:R-:W-:Y:S02]  /*0170*/  IMAD.MOV.U32 R0, RZ, RZ, RZ ;  /* 0x000000ffff007224 */ /* 0x000fe400078e00ff */
[----:B---3--:R-:W-:-:S08]  /*0180*/  IMAD R6, R6, UR5, R9 ;  /* 0x0000000506067c24 */ /* 0x008fd0000f8e0209 */
[----:B0-2---:R-:W-:Y:S05]  /*0190*/  @!P0 BRA `(.L_x_209) ;  /* 0x0000001000ec8947 */ /* 0x005fea0003800000 */
[----:B------:R-:W0:Y:S01]  /*01a0*/  S2UR UR6, SR_CgaCtaId ;  /* 0x00000000000679c3 */ /* 0x000e220000008800 */
[----:B------:R-:W-:Y:S01]  /*01b0*/  UMOV UR4, 0x400 ;  /* 0x0000040000047882 */ /* 0x000fe20000000000 */
[----:B------:R-:W-:Y:S01]  /*01c0*/  IMAD.MOV.U32 R0, RZ, RZ, RZ ;  /* 0x000000ffff007224 */ /* 0x000fe200078e00ff */
[----:B------:R-:W-:Y:S01]  /*01d0*/  UIADD3 UR5, UPT, UPT, UR4, 0x1000, URZ ;  /* 0x0000100004057890 */ /* 0x000fe2000fffe0ff */
[----:B-----5:R-:W-:Y:S02]  /*01e0*/  IMAD R10, R12, UR10, RZ ;  /* 0x0000000a0c0a7c24 */ /* 0x020fe4000f8e02ff */
[----:B------:R-:W-:Y:S01]  /*01f0*/  IMAD R11, R13, UR10, RZ ;  /* 0x0000000a0d0b7c24 */ /* 0x000fe2000f8e02ff */
[----:B0-----:R-:W-:Y:S02]  /*0200*/  ULEA UR4, UR6, UR4, 0x18 ;  /* 0x0000000406047291 */ /* 0x001fe4000f8ec0ff */
[----:B------:R-:W-:-:S04]  /*0210*/  ULEA UR5, UR6, UR5, 0x18 ;  /* 0x0000000506057291 */ /* 0x000fc8000f8ec0ff */
[----:B------:R-:W-:Y:S01]  /*0220*/  LEA R12, R8, UR4, 0x7 ;  /* 0x00000004080c7c11 */ /* 0x000fe2000f8e38ff */
[----:B------:R-:W-:Y:S01]  /*0230*/  UMOV UR4, URZ ;  /* 0x000000ff00047c82 */ /* 0x000fe20008000000 */
[----:B------:R-:W-:Y:S01]  /*0240*/  LEA R13, R9, UR5, 0x2 ;  /* 0x00000005090d7c11 */ /* 0x000fe2000f8e10ff */
[----:B------:R-:W-:-:S06]  /*0250*/  UMOV UR5, URZ ;  /* 0x000000ff00057c82 */ /* 0x000fcc0008000000 */
.L_x_244:
[----:B------:R-:W2:Y:S01]  /*0260*/  LDG.E R4, desc[UR8][R2.64+0x4] ;  /* 0x0000040802047981 */ /* 0x000ea2000c1e1900 */
[----:B------:R-:W-:-:S05]  /*0270*/  VIADD R21, R9, UR4 ;  /* 0x0000000409157c36 */ /* 0x000fca0008000000 */
[----:B------:R-:W-:-:S04]  /*0280*/  ISETP.GE.AND P0, PT, R21, R14, PT ;  /* 0x0000000e1500720c */ /* 0x000fc80003f06270 */
[----:B--2---:R-:W-:-:S13]  /*0290*/  ISETP.GE.OR P0, PT, R7, R4, P0 ;  /* 0x000000040700720c */ /* 0x004fda0000706670 */
[----:B------:R-:W0:Y:S08]  /*02a0*/  @!P0 LDC.64 R18, c[0x0][0x3a8] ;  /* 0x0000ea00ff128b82 */ /* 0x000e300000000a00 */
[----:B------:R-:W1:Y:S08]  /*02b0*/  LDC.64 R4, c[0x0][0x3b8] ;  /* 0x0000ee00ff047b82 */ /* 0x000e700000000a00 */
[----:B------:R-:W2:Y:S01]  /*02c0*/  @!P0 LDC.64 R14, c[0x0][0x398] ;  /* 0x0000e600ff0e8b82 */ /* 0x000ea20000000a00 */
[----:B0-----:R-:W3:Y:S04]  /*02d0*/  @!P0 LDG.E R16, desc[UR8][R18.64+0x4] ;  /* 0x0000040812108981 */ /* 0x001ee8000c1e1900 */
[----:B------:R-:W4:Y:S04]  /*02e0*/  @!P0 LDG.E R17, desc[UR8][R18.64+0x8] ;  /* 0x0000080812118981 */ /* 0x000f28000c1e1900 */
[----:B-1----:R-:W2:Y:S01]  /*02f0*/  LDG.E R20, desc[UR8][R4.64+0x4] ;  /* 0x0000040804147981 */ /* 0x002ea2000c1e1900 */
[----:B------:R-:W-:Y:S01]  /*0300*/  BSSY.RECONVERGENT B0, `(.L_x_210) ;  /* 0x0000014000007945 */ /* 0x000fe20003800200 */
[----:B---3--:R-:W-:-:S04]  /*0310*/  @!P0 IMAD R16, R7, R16, R10 ;  /* 0x0000001007108224 */ /* 0x008fc800078e020a */
[----:B----4-:R-:W-:Y:S02]  /*0320*/  @!P0 IMAD R17, R21, R17, R16 ;  /* 0x0000001115118224 */ /* 0x010fe400078e0210 */
[----:B------:R-:W-:Y:S02]  /*0330*/  IMAD.MOV.U32 R16, RZ, RZ, RZ ;  /* 0x000000ffff107224 */ /* 0x000fe400078e00ff */
[----:B--2---:R-:W-:-:S04]  /*0340*/  @!P0 IMAD.WIDE R14, R17, 0x4, R14 ;  /* 0x00000004110e8825 */ /* 0x004fc800078e020e */
[----:B------:R-:W-:Y:S01]  /*0350*/  VIADD R21, R8, UR4 ;  /* 0x0000000408157c36 */ /* 0x000fe20008000000 */
[----:B------:R0:W5:Y:S01]  /*0360*/  @!P0 LDG.E R16, desc[UR8][R14.64] ;  /* 0x000000080e108981 */ /* 0x000162000c1e1900 */
[----:B------:R-:W-:-:S03]  /*0370*/  IMAD.MOV.U32 R17, RZ, RZ, RZ ;  /* 0x000000ffff117224 */ /* 0x000fc600078e00ff */
[----:B------:R-:W-:-:S13]  /*0380*/  ISETP.GE.AND P0, PT, R21, R20, PT ;  /* 0x000000141500720c */ /* 0x000fda0003f06270 */
[----:B0-----:R-:W-:Y:S05]  /*0390*/  @P0 BRA `(.L_x_211) ;  /* 0x0000000000280947 */ /* 0x001fea0003800000 */
[----:B------:R-:W2:Y:S02]  /*03a0*/  LDG.E R15, desc[UR8][R4.64+0x8] ;  /* 0x00000808040f7981 */ /* 0x000ea4000c1e1900 */
[----:B--2---:R-:W-:-:S13]  /*03b0*/  ISETP.GE.AND P0, PT, R6, R15, PT ;  /* 0x0000000f0600720c */ /* 0x004fda0003f06270 */
[----:B------:R-:W0:Y:S08]  /*03c0*/  @!P0 LDC.64 R14, c[0x0][0x3c0] ;  /* 0x0000f000ff0e8b82 */ /* 0x000e300000000a00 */
[----:B------:R-:W1:Y:S01]  /*03d0*/  @!P0 LDC.64 R18, c[0x0][0x3b0] ;  /* 0x0000ec00ff128b82 */ /* 0x000e620000000a00 */
[----:B0-----:R-:W2:Y:S04]  /*03e0*/  @!P0 LDG.E R20, desc[UR8][R14.64+0x4] ;  /* 0x000004080e148981 */ /* 0x001ea8000c1e1900 */
[----:B------:R-:W3:Y:S01]  /*03f0*/  @!P0 LDG.E R22, desc[UR8][R14.64+0x8] ;  /* 0x000008080e168981 */ /* 0x000ee2000c1e1900 */
[----:B--2---:R-:W-:-:S04]  /*0400*/  @!P0 IMAD R21, R21, R20, R11 ;  /* 0x0000001415158224 */ /* 0x004fc800078e020b */
[----:B---3--:R-:W-:-:S04]  /*0410*/  @!P0 IMAD R21, R6, R22, R21 ;  /* 0x0000001606158224 */ /* 0x008fc800078e0215 */
[----:B-1----:R-:W-:-:S05]  /*0420*/  @!P0 IMAD.WIDE R18, R21, 0x4, R18 ;  /* 0x0000000415128825 */ /* 0x002fca00078e0212 */
[----:B------:R0:W5:Y:S02]  /*0430*/  @!P0 LDG.E R17, desc[UR8][R18.64] ;  /* 0x0000000812118981 */ /* 0x000164000c1e1900 */
.L_x_211:
[----:B------:R-:W-:Y:S05]  /*0440*/  BSYNC.RECONVERGENT B0 ;  /* 0x0000000000007941 */ /* 0x000fea0003800200 */
.L_x_210:
[----:B------:R-:W1:Y:S01]  /*0450*/  S2UR UR7, SR_CgaCtaId ;  /* 0x00000000000779c3 */ /* 0x000e620000008800 */
[----:B------:R-:W-:Y:S01]  /*0460*/  UMOV UR6, 0x400 ;  /* 0x0000040000067882 */ /* 0x000fe20000000000 */
[----:B------:R-:W-:Y:S01]  /*0470*/  IMAD R15, R9, 0x4, R12 ;  /* 0x00000004090f7824 */ /* 0x000fe200078e020c */
[----:B------:R-:W-:-:S04]  /*0480*/  UIADD3 UR6, UPT, UPT, UR6, 0x1000, URZ ;  /* 0x0000100006067890 */ /* 0x000fc8000fffe0ff */
[----:B-----5:R2:W-:Y:S01]  /*0490*/  STS [R15], R16 ;  /* 0x000000100f007388 */ /* 0x0205e20000000800 */
[----:B-1----:R-:W-:-:S06]  /*04a0*/  ULEA UR6, UR7, UR6, 0x18 ;  /* 0x0000000607067291 */ /* 0x002fcc000f8ec0ff */
[----:B------:R-:W-:-:S05]  /*04b0*/  LEA R14, R8, UR6, 0x7 ;  /* 0x00000006080e7c11 */ /* 0x000fca000f8e38ff */
[----:B0-----:R-:W-:-:S05]  /*04c0*/  IMAD R18, R9, 0x4, R14 ;  /* 0x0000000409127824 */ /* 0x001fca00078e020e */
[----:B------:R2:W-:Y:S01]  /*04d0*/  STS [R18], R17 ;  /* 0x0000001112007388 */ /* 0x0005e20000000800 */
[----:B------:R-:W-:Y:S06]  /*04e0*/  BAR.SYNC.DEFER_BLOCKING 0x0 ;  /* 0x0000000000007b1d */ /* 0x000fec0000010000 */
[----:B------:R-:W3:Y:S02]  /*04f0*/  LDG.E R14, desc[UR8][R2.64+0x8] ;  /* 0x00000808020e7981 */ /* 0x000ee4000c1e1900 */
[----:B---3--:R-:W-:-:S13]  /*0500*/  ISETP.LE.AND P0, PT, R14, UR4, PT ;  /* 0x000000040e007c0c */ /* 0x008fda000bf03270 */
[----:B--2---:R-:W-:Y:S05]  /*0510*/  @P0 BRA `(.L_x_212) ;  /* 0x0000000000140947 */ /* 0x004fea0003800000 */
[----:B------:R-:W2:Y:S02]  /*0520*/  LDG.E R15, desc[UR8][R4.64+0x4] ;  /* 0x00000408040f7981 */ /* 0x000ea4000c1e1900 */
[----:B--2---:R-:W-:-:S13]  /*0530*/  ISETP.LE.AND P0, PT, R15, UR4, PT ;  /* 0x000000040f007c0c */ /* 0x004fda000bf03270 */
[----:B------:R-:W-:Y:S04]  /*0540*/  @!P0 LDS R15, [R12] ;  /* 0x000000000c0f8984 */ /* 0x000fe80000000800 */
[----:B------:R-:W0:Y:S02]  /*0550*/  @!P0 LDS R16, [R13] ;  /* 0x000000000d108984 */ /* 0x000e240000000800 */
[----:B0-----:R-:W-:-:S07]  /*0560*/  @!P0 FFMA R0, R15, R16, R0 ;  /* 0x000000100f008223 */ /* 0x001fce0000000000 */
.L_x_212:
[----:B------:R-:W-:-:S06]  /*0570*/  UIADD3 UR6, UPT, UPT, UR4, 0x1, URZ ;  /* 0x0000000104067890 */ /* 0x000fcc000fffe0ff */
[----:B------:R-:W-:-:S13]  /*0580*/  ISETP.LE.AND P0, PT, R14, UR6, PT ;  /* 0x000000060e007c0c */ /* 0x000fda000bf03270 */
[----:B------:R-:W-:Y:S05]  /*0590*/  @P0 BRA `(.L_x_213) ;  /* 0x0000000000140947 */ /* 0x000fea0003800000 */
[----:B------:R-:W2:Y:S02]  /*05a0*/  LDG.E R15, desc[UR8][R4.64+0x4] ;  /* 0x00000408040f7981 */ /* 0x000ea4000c1e1900 */
[----:B--2---:R-:W-:-:S13]  /*05b0*/  ISETP.LE.AND P0, PT, R15, UR6, PT ;  /* 0x000000060f007c0c */ /* 0x004fda000bf03270 */
[----:B------:R-:W-:Y:S04]  /*05c0*/  @!P0 LDS R16, [R12+0x4] ;  /* 0x000004000c108984 */ /* 0x000fe80000000800 */
[----:B------:R-:W0:Y:S02]  /*05d0*/  @!P0 LDS R15, [R13+0x80] ;  /* 0x000080000d0f8984 */ /* 0x000e240000000800 */
[----:B0-----:R-:W-:-:S07]  /*05e0*/  @!P0 FFMA R0, R15, R16, R0 ;  /* 0x000000100f008223 */ /* 0x001fce0000000000 */
.L_x_213:
        /* <DEDUP_REMOVED lines=8> */
.L_x_214:
        /* <DEDUP_REMOVED lines=8> */
.L_x_215:
        /* <DEDUP_REMOVED lines=8> */
.L_x_216:
        /* <DEDUP_REMOVED lines=8> */
.L_x_217:
        /* <DEDUP_REMOVED lines=8> */
.L_x_218:
        /* <DEDUP_REMOVED lines=8> */
.L_x_219:
        /* <DEDUP_REMOVED lines=8> */
.L_x_220:
        /* <DEDUP_REMOVED lines=8> */
.L_x_221:
        /* <DEDUP_REMOVED lines=8> */
.L_x_222:
        /* <DEDUP_REMOVED lines=8> */
.L_x_223:
        /* <DEDUP_REMOVED lines=8> */
.L_x_224:
        /* <DEDUP_REMOVED lines=8> */
.L_x_225:
        /* <DEDUP_REMOVED lines=8> */
.L_x_226:
        /* <DEDUP_REMOVED lines=8> */
.L_x_227:
        /* <DEDUP_REMOVED lines=8> */
.L_x_228:
        /* <DEDUP_REMOVED lines=8> */
.L_x_229:
        /* <DEDUP_REMOVED lines=8> */
.L_x_230:
        /* <DEDUP_REMOVED lines=8> */
.L_x_231:
        /* <DEDUP_REMOVED lines=8> */
.L_x_232:
        /* <DEDUP_REMOVED lines=8> */
.L_x_233:
        /* <DEDUP_REMOVED lines=8> */
.L_x_234:
        /* <DEDUP_REMOVED lines=8> */
.L_x_235:
        /* <DEDUP_REMOVED lines=8> */
.L_x_236:
        /* <DEDUP_REMOVED lines=8> */
.L_x_237:
        /* <DEDUP_REMOVED lines=8> */
.L_x_238:
        /* <DEDUP_REMOVED lines=8> */
.L_x_239:
        /* <DEDUP_REMOVED lines=8> */
.L_x_240:
        /* <DEDUP_REMOVED lines=8> */
.L_x_241:
        /* <DEDUP_REMOVED lines=8> */
.L_x_242:
        /* <DEDUP_REMOVED lines=8> */
.L_x_243:
[----:B------:R-:W-:Y:S06]  /*14f0*/  BAR.SYNC.DEFER_BLOCKING 0x0 ;  /* 0x0000000000007b1d */ /* 0x000fec0000010000 */
[----:B------:R-:W2:Y:S01]  /*1500*/  LDG.E R14, desc[UR8][R2.64+0x8] ;  /* 0x00000808020e7981 */ /* 0x000ea2000c1e1900 */
[----:B------:R-:W-:-:S04]  /*1510*/  UIADD3 UR5, UPT, UPT, UR5, 0x1, URZ ;  /* 0x0000000105057890 */ /* 0x000fc8000fffe0ff */
[----:B------:R-:W-:-:S06]  /*1520*/  USHF.L.U32 UR4, UR5, 0x5, URZ ;  /* 0x0000000505047899 */ /* 0x000fcc00080006ff */
[----:B--2---:R-:W-:-:S13]  /*1530*/  ISETP.LE.AND P0, PT, R14, UR4, PT ;  /* 0x000000040e007c0c */ /* 0x004fda000bf03270 */
[----:B------:R-:W-:Y:S05]  /*1540*/  @!P0 BRA `(.L_x_244) ;  /* 0xffffffec00448947 */ /* 0x000fea000383ffff */
.L_x_209:
[----:B------:R-:W0:Y:S02]  /*1550*/  LDC.64 R2, c[0x0][0x388] ;  /* 0x0000e200ff027b82 */ /* 0x000e240000000a00 */
[----:B0-----:R-:W2:Y:S02]  /*1560*/  LDG.E R4, desc[UR8][R2.64+0x4] ;  /* 0x0000040802047981 */ /* 0x001ea4000c1e1900 */
[----:B--2---:R-:W-:-:S13]  /*1570*/  ISETP.GE.AND P0, PT, R7, R4, PT ;  /* 0x000000040700720c */ /* 0x004fda0003f06270 */
[----:B------:R-:W-:Y:S05]  /*1580*/  @P0 EXIT ;  /* 0x000000000000094d */ /* 0x000fea0003800000 */
[----:B------:R-:W2:Y:S02]  /*1590*/  LDG.E R3, desc[UR8][R2.64+0x8] ;  /* 0x0000080802037981 */ /* 0x000ea4000c1e1900 */
[----:B--2---:R-:W-:-:S13]  /*15a0*/  ISETP.GE.AND P0, PT, R6, R3, PT ;  /* 0x000000030600720c */ /* 0x004fda0003f06270 */
[----:B------:R-:W-:Y:S05]  /*15b0*/  @P0 EXIT ;  /* 0x000000000000094d */ /* 0x000fea0003800000 */
[----:B------:R-:W0:Y:S08]  /*15c0*/  LDC.64 R2, c[0x0][0x390] ;  /* 0x0000e400ff027b82 */ /* 0x000e300000000a00 */
[----:B------:R-:W1:Y:S01]  /*15d0*/  LDC.64 R4, c[0x0][0x380] ;  /* 0x0000e000ff047b82 */ /* 0x000e620000000a00 */
[----:B0-----:R-:W2:Y:S04]  /*15e0*/  LDG.E R8, desc[UR8][R2.64] ;  /* 0x0000000802087981 */ /* 0x001ea8000c1e1900 */
[----:B------:R-:W3:Y:S04]  /*15f0*/  LDG.E R9, desc[UR8][R2.64+0x4] ;  /* 0x0000040802097981 */ /* 0x000ee8000c1e1900 */
[----:B------:R-:W4:Y:S01]  /*1600*/  LDG.E R10, desc[UR8][R2.64+0x8] ;  /* 0x00000808020a7981 */ /* 0x000f22000c1e1900 */
[----:B--2---:R-:W-:-:S04]  /*1610*/  IMAD R8, R8, UR10, RZ ;  /* 0x0000000a08087c24 */ /* 0x004fc8000f8e02ff */
[----:B---3--:R-:W-:-:S04]  /*1620*/  IMAD R9, R7, R9, R8 ;  /* 0x0000000907097224 */ /* 0x008fc800078e0208 */
[----:B----4-:R-:W-:-:S04]  /*1630*/  IMAD R9, R6, R10, R9 ;  /* 0x0000000a06097224 */ /* 0x010fc800078e0209 */
[----:B-1----:R-:W-:-:S05]  /*1640*/  IMAD.WIDE R4, R9, 0x4, R4 ;  /* 0x0000000409047825 */ /* 0x002fca00078e0204 */
[----:B------:R-:W-:Y:S01]  /*1650*/  STG.E desc[UR8][R4.64], R0 ;  /* 0x0000000004007986 */ /* 0x000fe2000c101908 */
[----:B------:R-:W-:Y:S05]  /*1660*/  EXIT ;  /* 0x000000000000794d */ /* 0x000fea0003800000 */
.L_x_245:
        /* <DEDUP_REMOVED lines=9> */
.L_x_334:


//--------------------- .nv.shared.reserved.0     --------------------------
	.section	.nv.shared.reserved.0,"aw",@nobits
	.weak		__nv_reservedSMEM_offset_0_alias
	.size		__nv_reservedSMEM_offset_0_alias, 0, 64
	.other		__nv_reservedSMEM_offset_0_alias,@"STO_CUDA_RESERVED_SHARED STV_DEFAULT"
__nv_reservedSMEM_offset_0_alias:
	.zero		0
	.zero		64


//--------------------- .nv.shared._Z20MatrixMultiplyKernelPfPKiS1_S_S1_S1_S_S1_S1_ --------------------------
	.section	.nv.shared._Z20MatrixMultiplyKernelPfPKiS1_S_S1_S1_S_S1_S1_,"aw",@nobits
	.sectionflags	@""
	.align	4
.nv.shared._Z20MatrixMultiplyKernelPfPKiS1_S_S1_S1_S_S1_S1_:
	.zero		9216


//--------------------- .nv.constant0._Z9zipKernelPfPiS0_iiS_S0_S0_iS_S0_S0_ii --------------------------
	.section	.nv.constant0._Z9zipKernelPfPiS0_iiS_S0_S0_iS_S0_S0_ii,"a",@progbits
	.sectionflags	@""
	.align	4
.nv.constant0._Z9zipKernelPfPiS0_iiS_S0_S0_iS_S0_S0_ii:
	.zero		992


//--------------------- .nv.constant0._Z12reduceKernelPfPiS0_iS_S0_S0_ifii --------------------------
	.section	.nv.constant0._Z12reduceKernelPfPiS0_iS_S0_S0_ifii,"a",@progbits
	.sectionflags	@""
	.align	4
.nv.constant0._Z12reduceKernelPfPiS0_iS_S0_S0_ifii:
	.zero		968


//--------------------- .nv.constant0._Z9mapKernelPfPiS0_iS_S0_S0_ii --------------------------
	.section	.nv.constant0._Z9mapKernelPfPiS0_iS_S0_S0_ii,"a",@progbits
	.sectionflags	@""
	.align	4
.nv.constant0._Z9mapKernelPfPiS0_iS_S0_S0_ii:
	.zero		960


//--------------------- .nv.constant0._Z20MatrixMultiplyKernelPfPKiS1_S_S1_S1_S_S1_S1_ --------------------------
	.section	.nv.constant0._Z20MatrixMultiplyKernelPfPKiS1_S_S1_S1_S_S1_S1_,"a",@progbits
	.sectionflags	@""
	.align	4
.nv.constant0._Z20MatrixMultiplyKernelPfPKiS1_S_S1_S1_S_S1_S1_:
	.zero		968


//--------------------- SYMBOLS --------------------------

	.type		.nv.reservedSmem.offset0,@object
	.size		.nv.reservedSmem.offset0,0x4
	.type		.nv.reservedSmem.cap,@object
	.size		.nv.reservedSmem.cap,0x4
